	.target	sm_90a

	.elftype	@"ET_EXEC"


//--------------------- .note.nv.tkinfo           --------------------------
	.section	.note.nv.tkinfo,"",@"SHT_NOTE"
	.sectionflags	@"SHF_NOTE_NV_TKINFO"
	.tkinfo
        /*0018*/ 	.word	0x00000002
        /*0030*/ 	.string	""
        /*0030*/ 	.string	"ptxas"
        /*0030*/ 	.string	"Cuda compilation tools, release 13.0, V13.0.88"
        /*0030*/ 	.string	"Build cuda_13.0.r13.0/compiler.36424714_0"
        /*0030*/ 	.string	"-v  -suppress-debug-info  -lineinfo  -arch sm_90a "



//--------------------- .note.nv.cuinfo           --------------------------
	.section	.note.nv.cuinfo,"",@"SHT_NOTE"
	.sectionflags	@"SHF_NOTE_NV_CUINFO"
        /*0018*/ 	.short	0x0002
        /*001a*/ 	.short	0x005a
        /*001c*/ 	.short	0x0082
	.zero		2


//--------------------- .nv.info                  --------------------------
	.section	.nv.info,"",@"SHT_CUDA_INFO"
	.align	4


	//----- nvinfo : EIATTR_REGCOUNT
	.align		4
        /*0000*/ 	.byte	0x04, 0x2f
        /*0002*/ 	.short	(.L_1 - .L_0)
	.align		4
.L_0:
        /*0004*/ 	.word	index@(matmul_kernel)
        /*0008*/ 	.word	0x000000ff


	//----- nvinfo : EIATTR_FRAME_SIZE
	.align		4
.L_1:
        /*000c*/ 	.byte	0x04, 0x11
        /*000e*/ 	.short	(.L_3 - .L_2)
	.align		4
.L_2:
        /*0010*/ 	.word	index@(matmul_kernel)
        /*0014*/ 	.word	0x00002138


	//----- nvinfo : EIATTR_MIN_STACK_SIZE
	.align		4
.L_3:
        /*0018*/ 	.byte	0x04, 0x12
        /*001a*/ 	.short	(.L_5 - .L_4)
	.align		4
.L_4:
        /*001c*/ 	.word	index@(matmul_kernel)
        /*0020*/ 	.word	0x00002138
.L_5:


//--------------------- .nv.compat                --------------------------
	.section	.nv.compat,"",@"SHT_CUDA_COMPAT_INFO"
	.align	4
        /*0000*/ 	.byte	0x02, 0x09, 0x01, 0x00, 0x02, 0x02, 0x04, 0x00, 0x02, 0x05, 0x05, 0x00, 0x03, 0x07, 0x01, 0x01
        /*0010*/ 	.byte	0x02, 0x03, 0x00, 0x00, 0x02, 0x06, 0x01, 0x00, 0x04, 0x0b, 0x08, 0x00, 0x00, 0x00, 0x00, 0x00
        /*0020*/ 	.byte	0x00, 0x00, 0x00, 0x00


//--------------------- .nv.info.matmul_kernel    --------------------------
	.section	.nv.info.matmul_kernel,"",@"SHT_CUDA_INFO"
	.sectionflags	@""
	.align	4


	//----- nvinfo : EIATTR_CUDA_API_VERSION
	.align		4
        /*0000*/ 	.byte	0x04, 0x37
        /*0002*/ 	.short	(.L_7 - .L_6)
.L_6:
        /*0004*/ 	.word	0x00000082


	//----- nvinfo : EIATTR_KPARAM_INFO
	.align		4
.L_7:
        /*0008*/ 	.byte	0x04, 0x17
        /*000a*/ 	.short	(.L_9 - .L_8)
.L_8:
        /*000c*/ 	.word	0x00000000
        /*0010*/ 	.short	0x000d
        /*0012*/ 	.short	0x0048
        /*0014*/ 	.byte	0x00, 0xf4, 0x21, 0x00


	//----- nvinfo : EIATTR_KPARAM_INFO
	.align		4
.L_9:
        /*0018*/ 	.byte	0x04, 0x17
        /*001a*/ 	.short	(.L_11 - .L_10)
.L_10:
        /*001c*/ 	.word	0x00000000
        /*0020*/ 	.short	0x000c
        /*0022*/ 	.short	0x0040
        /*0024*/ 	.byte	0x00, 0xf4, 0x21, 0x00


	//----- nvinfo : EIATTR_KPARAM_INFO
	.align		4
.L_11:
        /*0028*/ 	.byte	0x04, 0x17
        /*002a*/ 	.short	(.L_13 - .L_12)
.L_12:
        /*002c*/ 	.word	0x00000000
        /*0030*/ 	.short	0x000b
        /*0032*/ 	.short	0x0038
        /*0034*/ 	.byte	0x00, 0xf0, 0x11, 0x00


	//----- nvinfo : EIATTR_KPARAM_INFO
	.align		4
.L_13:
        /*0038*/ 	.byte	0x04, 0x17
        /*003a*/ 	.short	(.L_15 - .L_14)
.L_14:
        /*003c*/ 	.word	0x00000000
        /*0040*/ 	.short	0x000a
        /*0042*/ 	.short	0x0034
        /*0044*/ 	.byte	0x00, 0xf0, 0x11, 0x00


	//----- nvinfo : EIATTR_KPARAM_INFO
	.align		4
.L_15:
        /*0048*/ 	.byte	0x04, 0x17
        /*004a*/ 	.short	(.L_17 - .L_16)
.L_16:
        /*004c*/ 	.word	0x00000000
        /*0050*/ 	.short	0x0009
        /*0052*/ 	.short	0x0030
        /*0054*/ 	.byte	0x00, 0xf0, 0x11, 0x00


	//----- nvinfo : EIATTR_KPARAM_INFO
	.align		4
.L_17:
        /*0058*/ 	.byte	0x04, 0x17
        /*005a*/ 	.short	(.L_19 - .L_18)
.L_18:
        /*005c*/ 	.word	0x00000000
        /*0060*/ 	.short	0x0008
        /*0062*/ 	.short	0x002c
        /*0064*/ 	.byte	0x00, 0xf0, 0x11, 0x00


	//----- nvinfo : EIATTR_KPARAM_INFO
	.align		4
.L_19:
        /*0068*/ 	.byte	0x04, 0x17
        /*006a*/ 	.short	(.L_21 - .L_20)
.L_20:
        /*006c*/ 	.word	0x00000000
        /*0070*/ 	.short	0x0007
        /*0072*/ 	.short	0x0028
        /*0074*/ 	.byte	0x00, 0xf0, 0x11, 0x00


	//----- nvinfo : EIATTR_KPARAM_INFO
	.align		4
.L_21:
        /*0078*/ 	.byte	0x04, 0x17
        /*007a*/ 	.short	(.L_23 - .L_22)
.L_22:
        /*007c*/ 	.word	0x00000000
        /*0080*/ 	.short	0x0006
        /*0082*/ 	.short	0x0024
        /*0084*/ 	.byte	0x00, 0xf0, 0x11, 0x00


	//----- nvinfo : EIATTR_KPARAM_INFO
	.align		4
.L_23:
        /*0088*/ 	.byte	0x04, 0x17
        /*008a*/ 	.short	(.L_25 - .L_24)
.L_24:
        /*008c*/ 	.word	0x00000000
        /*0090*/ 	.short	0x0005
        /*0092*/ 	.short	0x0020
        /*0094*/ 	.byte	0x00, 0xf0, 0x11, 0x00


	//----- nvinfo : EIATTR_KPARAM_INFO
	.align		4
.L_25:
        /*0098*/ 	.byte	0x04, 0x17
        /*009a*/ 	.short	(.L_27 - .L_26)
.L_26:
        /*009c*/ 	.word	0x00000000
        /*00a0*/ 	.short	0x0004
        /*00a2*/ 	.short	0x001c
        /*00a4*/ 	.byte	0x00, 0xf0, 0x11, 0x00


	//----- nvinfo : EIATTR_KPARAM_INFO
	.align		4
.L_27:
        /*00a8*/ 	.byte	0x04, 0x17
        /*00aa*/ 	.short	(.L_29 - .L_28)
.L_28:
        /*00ac*/ 	.word	0x00000000
        /*00b0*/ 	.short	0x0003
        /*00b2*/ 	.short	0x0018
        /*00b4*/ 	.byte	0x00, 0xf0, 0x11, 0x00


	//----- nvinfo : EIATTR_KPARAM_INFO
	.align		4
.L_29:
        /*00b8*/ 	.byte	0x04, 0x17
        /*00ba*/ 	.short	(.L_31 - .L_30)
.L_30:
        /*00bc*/ 	.word	0x00000000
        /*00c0*/ 	.short	0x0002
        /*00c2*/ 	.short	0x0010
        /*00c4*/ 	.byte	0x00, 0xf4, 0x21, 0x00


	//----- nvinfo : EIATTR_KPARAM_INFO
	.align		4
.L_31:
        /*00c8*/ 	.byte	0x04, 0x17
        /*00ca*/ 	.short	(.L_33 - .L_32)
.L_32:
        /*00cc*/ 	.word	0x00000000
        /*00d0*/ 	.short	0x0001
        /*00d2*/ 	.short	0x0008
        /*00d4*/ 	.byte	0x00, 0xf4, 0x21, 0x00


	//----- nvinfo : EIATTR_KPARAM_INFO
	.align		4
.L_33:
        /*00d8*/ 	.byte	0x04, 0x17
        /*00da*/ 	.short	(.L_35 - .L_34)
.L_34:
        /*00dc*/ 	.word	0x00000000
        /*00e0*/ 	.short	0x0000
        /*00e2*/ 	.short	0x0000
        /*00e4*/ 	.byte	0x00, 0xf4, 0x21, 0x00


	//----- nvinfo : EIATTR_SPARSE_MMA_MASK
	.align		4
.L_35:
        /*00e8*/ 	.byte	0x03, 0x50
        /*00ea*/ 	.short	0x0000


	//----- nvinfo : EIATTR_MAXREG_COUNT
	.align		4
        /*00ec*/ 	.byte	0x03, 0x1b
        /*00ee*/ 	.short	0x00ff


	//----- nvinfo : EIATTR_NUM_BARRIERS
	.align		4
        /*00f0*/ 	.byte	0x02, 0x4c
        /*00f2*/ 	.byte	0x01
	.zero		1


	//----- nvinfo : EIATTR_ANNOTATIONS
	.align		4
        /*00f4*/ 	.byte	0x04, 0x55
        /*00f6*/ 	.short	(.L_37 - .L_36)


	//   ....[0]....
.L_36:
        /*00f8*/ 	.word	0x00000001
        /*00fc*/ 	.byte	0xf0, 0x08, 0x00, 0x00, 0x01, 0x00, 0x00, 0x00, 0xa0, 0x09, 0x00, 0x00, 0x01, 0x00, 0x00, 0x00
        /* <DEDUP_REMOVED lines=3064> */
        /*c08c*/ 	.byte	0xf0, 0x3d, 0x03, 0x00


	//----- nvinfo : EIATTR_MERCURY_ISA_VERSION
	.align		4
.L_37:
        /*c090*/ 	.byte	0x03, 0x5f
        /*c092*/ 	.short	0x0101


	//----- nvinfo : EIATTR_EXIT_INSTR_OFFSETS
	.align		4
        /*c094*/ 	.byte	0x04, 0x1c
        /*c096*/ 	.short	(.L_39 - .L_38)


	//   ....[0]....
.L_38:
        /*c098*/ 	.word	0x00039e80


	//   ....[1]....
        /*c09c*/ 	.word	0x00039eb0


	//----- nvinfo : EIATTR_REQNTID
	.align		4
.L_39:
        /*c0a0*/ 	.byte	0x04, 0x10
        /*c0a2*/ 	.short	(.L_41 - .L_40)
.L_40:
        /*c0a4*/ 	.word	0x00000080
        /*c0a8*/ 	.word	0x00000001
        /*c0ac*/ 	.word	0x00000001


	//----- nvinfo : EIATTR_CBANK_PARAM_SIZE
	.align		4
.L_41:
        /*c0b0*/ 	.byte	0x03, 0x19
        /*c0b2*/ 	.short	0x0050


	//----- nvinfo : EIATTR_PARAM_CBANK
	.align		4
        /*c0b4*/ 	.byte	0x04, 0x0a
        /*c0b6*/ 	.short	(.L_43 - .L_42)
	.align		4
.L_42:
        /*c0b8*/ 	.word	index@(.nv.constant0.matmul_kernel)
        /*c0bc*/ 	.short	0x0210
        /*c0be*/ 	.short	0x0050


	//----- nvinfo : EIATTR_SW_WAR
	.align		4
.L_43:
        /*c0c0*/ 	.byte	0x04, 0x36
        /*c0c2*/ 	.short	(.L_45 - .L_44)
.L_44:
        /*c0c4*/ 	.word	0x00000008
.L_45:


//--------------------- .nv.callgraph             --------------------------
	.section	.nv.callgraph,"",@"SHT_CUDA_CALLGRAPH"
	.align	4
	.sectionentsize	8
	.align		4
        /*0000*/ 	.word	0x00000000
	.align		4
        /*0004*/ 	.word	0xffffffff
	.align		4
        /*0008*/ 	.word	0x00000000
	.align		4
        /*000c*/ 	.word	0xfffffffe
	.align		4
        /*0010*/ 	.word	0x00000000
	.align		4
        /*0014*/ 	.word	0xfffffffd
	.align		4
        /*0018*/ 	.word	0x00000000
	.align		4
        /*001c*/ 	.word	0xfffffffc


//--------------------- .text.matmul_kernel       --------------------------
	.section	.text.matmul_kernel,"ax",@progbits
	.align	128
        .global         matmul_kernel
        .type           matmul_kernel,@function
        .size           matmul_kernel,(.L_x_3 - matmul_kernel)
        .other          matmul_kernel,@"STO_CUDA_ENTRY STV_DEFAULT"
matmul_kernel:
.text.matmul_kernel:
[----:B------:R-:W0:Y:S08]  /*0000*/  LDC R1, c[0x0][0x28] ;  /* 0x00000a00ff017b82 */ /* 0x000e300000000800 */
[----:B------:R-:W1:Y:S01]  /*0010*/  LDC.64 R2, c[0x0][0x228] ;  /* 0x00008a00ff027b82 */ /* 0x000e620000000a00 */
[----:B------:R-:W2:Y:S01]  /*0020*/  S2R R7, SR_CTAID.X ;  /* 0x0000000000077919 */ /* 0x000ea20000002500 */
[----:B0-----:R-:W-:Y:S01]  /*0030*/  VIADD R1, R1, 0xffffdec8 ;  /* 0xffffdec801017836 */ /* 0x001fe20000000000 */
[----:B------:R-:W-:Y:S01]  /*0040*/  ULDC.64 UR60, c[0x0][0x208] ;  /* 0x00008200003c7ab9 */ /* 0x000fe20000000a00 */
[----:B------:R-:W-:-:S02]  /*0050*/  CS2R R24, SRZ ;  /* 0x0000000000187805 */ /* 0x000fc4000001ff00 */
[----:B------:R-:W-:Y:S02]  /*0060*/  CS2R R26, SRZ ;  /* 0x00000000001a7805 */ /* 0x000fe4000001ff00 */
[----:B------:R-:W-:Y:S02]  /*0070*/  CS2R R88, SRZ ;  /* 0x0000000000587805 */ /* 0x000fe4000001ff00 */
[----:B------:R-:W-:Y:S01]  /*0080*/  CS2R R90, SRZ ;  /* 0x00000000005a7805 */ /* 0x000fe2000001ff00 */
[----:B------:R-:W0:Y:S01]  /*0090*/  LDC R28, c[0x0][0x230] ;  /* 0x00008c00ff1c7b82 */ /* 0x000e220000000800 */
[----:B------:R-:W-:Y:S02]  /*00a0*/  CS2R R92, SRZ ;  /* 0x00000000005c7805 */ /* 0x000fe4000001ff00 */
[----:B------:R-:W-:Y:S02]  /*00b0*/  CS2R R94, SRZ ;  /* 0x00000000005e7805 */ /* 0x000fe4000001ff00 */
[----:B------:R-:W-:-:S02]  /*00c0*/  CS2R R148, SRZ ;  /* 0x0000000000947805 */ /* 0x000fc4000001ff00 */
[----:B------:R-:W-:Y:S02]  /*00d0*/  CS2R R150, SRZ ;  /* 0x0000000000967805 */ /* 0x000fe4000001ff00 */
[----:B------:R-:W-:Y:S02]  /*00e0*/  CS2R R124, SRZ ;  /* 0x00000000007c7805 */ /* 0x000fe4000001ff00 */
[----:B------:R-:W-:Y:S02]  /*00f0*/  CS2R R126, SRZ ;  /* 0x00000000007e7805 */ /* 0x000fe4000001ff00 */
        /* <DEDUP_REMOVED lines=8> */
[----:B------:R-:W-:Y:S01]  /*0180*/  CS2R R32, SRZ ;  /* 0x0000000000207805 */ /* 0x000fe2000001ff00 */
[----:B-1----:R-:W-:Y:S01]  /*0190*/  VIADD R0, R3, 0x3f ;  /* 0x0000003f03007836 */ /* 0x002fe20000000000 */
[----:B------:R-:W-:-:S02]  /*01a0*/  CS2R R34, SRZ ;  /* 0x0000000000227805 */ /* 0x000fc4000001ff00 */
[----:B------:R-:W-:Y:S02]  /*01b0*/  CS2R R132, SRZ ;  /* 0x0000000000847805 */ /* 0x000fe4000001ff00 */
[----:B------:R-:W-:Y:S02]  /*01c0*/  CS2R R134, SRZ ;  /* 0x0000000000867805 */ /* 0x000fe4000001ff00 */
[----:B------:R-:W-:Y:S02]  /*01d0*/  CS2R R100, SRZ ;  /* 0x0000000000647805 */ /* 0x000fe4000001ff00 */
[----:B------:R-:W-:Y:S02]  /*01e0*/  SHF.R.S32.HI R5, RZ, 0x1f, R0 ;  /* 0x0000001fff057819 */ /* 0x000fe40000011400 */
[----:B------:R-:W-:Y:S02]  /*01f0*/  CS2R R102, SRZ ;  /* 0x0000000000667805 */ /* 0x000fe4000001ff00 */
[----:B------:R-:W-:Y:S01]  /*0200*/  CS2R R68, SRZ ;  /* 0x0000000000447805 */ /* 0x000fe2000001ff00 */
[----:B0-----:R-:W-:Y:S01]  /*0210*/  VIADD R28, R28, 0x7f ;  /* 0x0000007f1c1c7836 */ /* 0x001fe20000000000 */
[----:B------:R-:W-:-:S02]  /*0220*/  LEA.HI R5, R5, R0, RZ, 0x6 ;  /* 0x0000000005057211 */ /* 0x000fc400078f30ff */
[----:B------:R-:W-:Y:S02]  /*0230*/  CS2R R70, SRZ ;  /* 0x0000000000467805 */ /* 0x000fe4000001ff00 */
[----:B--2---:R-:W-:Y:S02]  /*0240*/  IABS R10, R7 ;  /* 0x00000007000a7213 */ /* 0x004fe40000000000 */
[----:B------:R-:W-:Y:S02]  /*0250*/  CS2R R36, SRZ ;  /* 0x0000000000247805 */ /* 0x000fe4000001ff00 */
[----:B------:R-:W-:Y:S02]  /*0260*/  SHF.R.S32.HI R5, RZ, 0x6, R5 ;  /* 0x00000006ff057819 */ /* 0x000fe40000011405 */
[----:B------:R-:W-:Y:S02]  /*0270*/  CS2R R38, SRZ ;  /* 0x0000000000267805 */ /* 0x000fe4000001ff00 */
[----:B------:R-:W-:-:S02]  /*0280*/  CS2R R104, SRZ ;  /* 0x0000000000687805 */ /* 0x000fc4000001ff00 */
[----:B------:R-:W-:Y:S02]  /*0290*/  CS2R R106, SRZ ;  /* 0x00000000006a7805 */ /* 0x000fe4000001ff00 */
[----:B------:R-:W-:Y:S01]  /*02a0*/  CS2R R136, SRZ ;  /* 0x0000000000887805 */ /* 0x000fe2000001ff00 */
[----:B------:R-:W-:Y:S01]  /*02b0*/  IMAD.SHL.U32 R6, R5, 0x4, RZ ;  /* 0x0000000405067824 */ /* 0x000fe200078e00ff */
[----:B------:R-:W-:Y:S02]  /*02c0*/  CS2R R138, SRZ ;  /* 0x00000000008a7805 */ /* 0x000fe4000001ff00 */
[----:B------:R-:W-:Y:S02]  /*02d0*/  CS2R R72, SRZ ;  /* 0x0000000000487805 */ /* 0x000fe4000001ff00 */
[----:B------:R-:W-:Y:S02]  /*02e0*/  CS2R R74, SRZ ;  /* 0x00000000004a7805 */ /* 0x000fe4000001ff00 */
[----:B------:R-:W-:-:S02]  /*02f0*/  CS2R R40, SRZ ;  /* 0x0000000000287805 */ /* 0x000fc4000001ff00 */
[-C--:B------:R-:W-:Y:S02]  /*0300*/  IABS R9, R6.reuse ;  /* 0x0000000600097213 */ /* 0x080fe40000000000 */
[----:B------:R-:W-:Y:S02]  /*0310*/  CS2R R42, SRZ ;  /* 0x00000000002a7805 */ /* 0x000fe4000001ff00 */
[----:B------:R-:W-:Y:S02]  /*0320*/  IABS R12, R6 ;  /* 0x00000006000c7213 */ /* 0x000fe40000000000 */
[----:B------:R-:W-:Y:S01]  /*0330*/  CS2R R108, SRZ ;  /* 0x00000000006c7805 */ /* 0x000fe2000001ff00 */
[----:B------:R-:W0:Y:S01]  /*0340*/  I2F.RP R0, R9 ;  /* 0x0000000900007306 */ /* 0x000e220000209400 */
        /* <DEDUP_REMOVED lines=14> */
[----:B0-----:R-:W0:Y:S01]  /*0430*/  MUFU.RCP R0, R0 ;  /* 0x0000000000007308 */ /* 0x001e220000001000 */
[----:B------:R-:W-:-:S02]  /*0440*/  CS2R R50, SRZ ;  /* 0x0000000000327805 */ /* 0x000fc4000001ff00 */
[----:B------:R-:W-:Y:S02]  /*0450*/  CS2R R52, SRZ ;  /* 0x0000000000347805 */ /* 0x000fe4000001ff00 */
[----:B------:R-:W-:Y:S02]  /*0460*/  CS2R R54, SRZ ;  /* 0x0000000000367805 */ /* 0x000fe4000001ff00 */
[----:B------:R-:W-:Y:S02]  /*0470*/  CS2R R20, SRZ ;  /* 0x0000000000147805 */ /* 0x000fe4000001ff00 */
[----:B------:R-:W-:Y:S02]  /*0480*/  CS2R R22, SRZ ;  /* 0x0000000000167805 */ /* 0x000fe4000001ff00 */
[----:B------:R-:W-:Y:S02]  /*0490*/  CS2R R16, SRZ ;  /* 0x0000000000107805 */ /* 0x000fe4000001ff00 */
[----:B------:R-:W-:-:S02]  /*04a0*/  CS2R R18, SRZ ;  /* 0x0000000000127805 */ /* 0x000fc4000001ff00 */
[----:B------:R-:W-:Y:S01]  /*04b0*/  CS2R R14, SRZ ;  /* 0x00000000000e7805 */ /* 0x000fe2000001ff00 */
[----:B0-----:R-:W-:Y:S02]  /*04c0*/  VIADD R4, R0, 0xffffffe ;  /* 0x0ffffffe00047836 */ /* 0x001fe40000000000 */
[----:B------:R-:W-:Y:S02]  /*04d0*/  IMAD.MOV R0, RZ, RZ, -R12 ;  /* 0x000000ffff007224 */ /* 0x000fe400078e0a0c */
[----:B------:R0:W1:Y:S02]  /*04e0*/  F2I.FTZ.U32.TRUNC.NTZ R5, R4 ;  /* 0x0000000400057305 */ /* 0x000064000021f000 */
[----:B0-----:R-:W-:Y:S02]  /*04f0*/  IMAD.MOV.U32 R4, RZ, RZ, RZ ;  /* 0x000000ffff047224 */ /* 0x001fe400078e00ff */
[----:B-1----:R-:W-:-:S04]  /*0500*/  IMAD.MOV R8, RZ, RZ, -R5 ;  /* 0x000000ffff087224 */ /* 0x002fc800078e0a05 */
[----:B------:R-:W-:Y:S02]  /*0510*/  IMAD R11, R8, R9, RZ ;  /* 0x00000009080b7224 */ /* 0x000fe400078e02ff */
[----:B------:R-:W-:Y:S02]  /*0520*/  IMAD.MOV.U32 R8, RZ, RZ, R10 ;  /* 0x000000ffff087224 */ /* 0x000fe400078e000a */
[----:B------:R-:W-:-:S06]  /*0530*/  IMAD.HI.U32 R5, R5, R11, R4 ;  /* 0x0000000b05057227 */ /* 0x000fcc00078e0004 */
[----:B------:R-:W-:-:S04]  /*0540*/  IMAD.HI.U32 R5, R5, R8, RZ ;  /* 0x0000000805057227 */ /* 0x000fc800078e00ff */
[----:B------:R-:W-:-:S05]  /*0550*/  IMAD R0, R5, R0, R8 ;  /* 0x0000000005007224 */ /* 0x000fca00078e0208 */
[----:B------:R-:W-:-:S13]  /*0560*/  ISETP.GT.U32.AND P1, PT, R9, R0, PT ;  /* 0x000000000900720c */ /* 0x000fda0003f24070 */
[----:B------:R-:W-:Y:S02]  /*0570*/  @!P1 IMAD.IADD R0, R0, 0x1, -R9 ;  /* 0x0000000100009824 */ /* 0x000fe400078e0a09 */
[----:B------:R-:W-:Y:S01]  /*0580*/  @!P1 VIADD R5, R5, 0x1 ;  /* 0x0000000105059836 */ /* 0x000fe20000000000 */
[----:B------:R-:W-:Y:S02]  /*0590*/  ISETP.NE.AND P1, PT, R6, RZ, PT ;  /* 0x000000ff0600720c */ /* 0x000fe40003f25270 */
[----:B------:R-:W-:Y:S02]  /*05a0*/  ISETP.GE.U32.AND P0, PT, R0, R9, PT ;  /* 0x000000090000720c */ /* 0x000fe40003f06070 */
[----:B------:R-:W-:-:S04]  /*05b0*/  LOP3.LUT R0, R7, R6, RZ, 0x3c, !PT ;  /* 0x0000000607007212 */ /* 0x000fc800078e3cff */
[----:B------:R-:W-:Y:S01]  /*05c0*/  ISETP.GE.AND P2, PT, R0, RZ, PT ;  /* 0x000000ff0000720c */ /* 0x000fe20003f46270 */
[----:B------:R-:W-:-:S06]  /*05d0*/  VIADD R0, R2, 0x1ff ;  /* 0x000001ff02007836 */ /* 0x000fcc0000000000 */
[----:B------:R-:W-:-:S04]  /*05e0*/  @P0 VIADD R5, R5, 0x1 ;  /* 0x0000000105050836 */ /* 0x000fc80000000000 */
[----:B------:R-:W-:Y:S01]  /*05f0*/  IMAD.MOV.U32 R4, RZ, RZ, R5 ;  /* 0x000000ffff047224 */ /* 0x000fe200078e0005 */
[----:B------:R-:W-:-:S03]  /*0600*/  SHF.R.S32.HI R5, RZ, 0x1f, R0 ;  /* 0x0000001fff057819 */ /* 0x000fc60000011400 */
[----:B------:R-:W-:Y:S01]  /*0610*/  @!P2 IMAD.MOV R4, RZ, RZ, -R4 ;  /* 0x000000ffff04a224 */ /* 0x000fe200078e0a04 */
[----:B------:R-:W-:Y:S02]  /*0620*/  @!P1 LOP3.LUT R4, RZ, R6, RZ, 0x33, !PT ;  /* 0x00000006ff049212 */ /* 0x000fe400078e33ff */
[----:B------:R-:W-:-:S03]  /*0630*/  LEA.HI R5, R5, R0, RZ, 0x9 ;  /* 0x0000000005057211 */ /* 0x000fc600078f48ff */
[----:B------:R-:W-:Y:S02]  /*0640*/  IMAD.SHL.U32 R57, R4, 0x4, RZ ;  /* 0x0000000404397824 */ /* 0x000fe400078e00ff */
[----:B------:R-:W-:-:S03]  /*0650*/  IMAD.MOV R4, RZ, RZ, -R4 ;  /* 0x000000ffff047224 */ /* 0x000fc600078e0a04 */
[----:B------:R-:W-:Y:S01]  /*0660*/  LEA.HI.SX32 R5, R5, -R57, 0x17 ;  /* 0x8000003905057211 */ /* 0x000fe200078fbaff */
[----:B------:R-:W-:-:S03]  /*0670*/  IMAD R8, R6, R4, R7 ;  /* 0x0000000406087224 */ /* 0x000fc600078e0207 */
[----:B------:R-:W-:Y:S02]  /*0680*/  VIMNMX R13, R5, 0x4, PT ;  /* 0x00000004050d7848 */ /* 0x000fe40003fe0100 */
[----:B------:R-:W-:Y:S02]  /*0690*/  IABS R11, R8 ;  /* 0x00000008000b7213 */ /* 0x000fe40000000000 */
[-C--:B------:R-:W-:Y:S02]  /*06a0*/  IABS R9, R13.reuse ;  /* 0x0000000d00097213 */ /* 0x080fe40000000000 */
[----:B------:R-:W-:Y:S02]  /*06b0*/  IABS R6, R13 ;  /* 0x0000000d00067213 */ /* 0x000fe40000000000 */
[----:B------:R-:W0:Y:S08]  /*06c0*/  I2F.RP R0, R9 ;  /* 0x0000000900007306 */ /* 0x000e300000209400 */
[----:B0-----:R-:W0:Y:S02]  /*06d0*/  MUFU.RCP R0, R0 ;  /* 0x0000000000007308 */ /* 0x001e240000001000 */
[----:B0-----:R-:W-:-:S02]  /*06e0*/  VIADD R5, R0, 0xffffffe ;  /* 0x0ffffffe00057836 */ /* 0x001fc40000000000 */
[----:B------:R-:W-:Y:S02]  /*06f0*/  IMAD.MOV R0, RZ, RZ, -R6 ;  /* 0x000000ffff007224 */ /* 0x000fe400078e0a06 */
[----:B------:R-:W0:Y:S02]  /*0700*/  S2R R6, SR_CgaCtaId ;  /* 0x0000000000067919 */ /* 0x000e240000008800 */
[----:B------:R-:W1:Y:S02]  /*0710*/  F2I.FTZ.U32.TRUNC.NTZ R5, R5 ;  /* 0x0000000500057305 */ /* 0x000e64000021f000 */
[----:B-1----:R-:W-:-:S04]  /*0720*/  IMAD.MOV R10, RZ, RZ, -R5 ;  /* 0x000000ffff0a7224 */ /* 0x002fc800078e0a05 */
[----:B------:R-:W-:-:S04]  /*0730*/  IMAD.MOV.U32 R4, RZ, RZ, R10 ;  /* 0x000000ffff047224 */ /* 0x000fc800078e000a */
[----:B------:R-:W-:Y:S02]  /*0740*/  IMAD R7, R4, R9, RZ ;  /* 0x0000000904077224 */ /* 0x000fe400078e02ff */
[----:B------:R-:W-:-:S04]  /*0750*/  IMAD.MOV.U32 R4, RZ, RZ, RZ ;  /* 0x000000ffff047224 */ /* 0x000fc800078e00ff */
[----:B------:R-:W-:Y:S01]  /*0760*/  IMAD.HI.U32 R4, R5, R7, R4 ;  /* 0x0000000705047227 */ /* 0x000fe200078e0004 */
[----:B------:R-:W-:-:S04]  /*0770*/  MOV R5, 0x400 ;  /* 0x0000040000057802 */ /* 0x000fc80000000f00 */
[----:B0-----:R-:W-:Y:S01]  /*0780*/  LEA R248, R6, R5, 0x18 ;  /* 0x0000000506f87211 */ /* 0x001fe200078ec0ff */
[----:B------:R-:W-:Y:S01]  /*0790*/  IMAD.HI.U32 R4, R4, R11, RZ ;  /* 0x0000000b04047227 */ /* 0x000fe200078e00ff */
[----:B------:R-:W-:-:S03]  /*07a0*/  CS2R R6, SRZ ;  /* 0x0000000000067805 */ /* 0x000fc6000001ff00 */
[----:B------:R-:W-:-:S05]  /*07b0*/  IMAD R0, R4, R0, R11 ;  /* 0x0000000004007224 */ /* 0x000fca00078e020b */
[----:B------:R-:W-:-:S13]  /*07c0*/  ISETP.GT.U32.AND P1, PT, R9, R0, PT ;  /* 0x000000000900720c */ /* 0x000fda0003f24070 */
[----:B------:R-:W-:Y:S02]  /*07d0*/  @!P1 IMAD.IADD R0, R0, 0x1, -R9 ;  /* 0x0000000100009824 */ /* 0x000fe400078e0a09 */
[----:B------:R-:W-:Y:S01]  /*07e0*/  @!P1 VIADD R4, R4, 0x1 ;  /* 0x0000000104049836 */ /* 0x000fe20000000000 */
[----:B------:R-:W-:Y:S02]  /*07f0*/  ISETP.NE.AND P1, PT, R13, RZ, PT ;  /* 0x000000ff0d00720c */ /* 0x000fe40003f25270 */
[----:B------:R-:W-:Y:S02]  /*0800*/  ISETP.GE.U32.AND P0, PT, R0, R9, PT ;  /* 0x000000090000720c */ /* 0x000fe40003f06070 */
[----:B------:R-:W-:-:S04]  /*0810*/  LOP3.LUT R0, R8, R13, RZ, 0x3c, !PT ;  /* 0x0000000d08007212 */ /* 0x000fc800078e3cff */
[----:B------:R-:W-:Y:S02]  /*0820*/  ISETP.GE.AND P2, PT, R0, RZ, PT ;  /* 0x000000ff0000720c */ /* 0x000fe40003f46270 */
[----:B------:R-:W0:Y:S05]  /*0830*/  S2R R0, SR_TID.X ;  /* 0x0000000000007919 */ /* 0x000e2a0000002100 */
[----:B------:R-:W-:Y:S01]  /*0840*/  @P0 VIADD R4, R4, 0x1 ;  /* 0x0000000104040836 */ /* 0x000fe20000000000 */
[----:B------:R-:W-:-:S03]  /*0850*/  ISETP.GE.AND P0, PT, R28, 0x80, PT ;  /* 0x000000801c00780c */ /* 0x000fc60003f06270 */
[----:B------:R-:W-:-:S04]  /*0860*/  IMAD.MOV.U32 R11, RZ, RZ, R4 ;  /* 0x000000ffff0b7224 */ /* 0x000fc800078e0004 */
[----:B------:R-:W-:Y:S01]  /*0870*/  @!P2 IMAD.MOV R11, RZ, RZ, -R11 ;  /* 0x000000ffff0ba224 */ /* 0x000fe200078e0a0b */
[----:B------:R-:W-:-:S05]  /*0880*/  @!P1 LOP3.LUT R11, RZ, R13, RZ, 0x33, !PT ;  /* 0x0000000dff0b9212 */ /* 0x000fca00078e33ff */
[----:B------:R-:W-:Y:S02]  /*0890*/  IMAD.MOV R4, RZ, RZ, -R11 ;  /* 0x000000ffff047224 */ /* 0x000fe400078e0a0b */
[----:B------:R-:W-:Y:S01]  /*08a0*/  IMAD.SHL.U32 R197, R11, 0x40, RZ ;  /* 0x000000400bc57824 */ /* 0x000fe200078e00ff */
[----:B------:R-:W-:Y:S01]  /*08b0*/  CS2R R10, SRZ ;  /* 0x00000000000a7805 */ /* 0x000fe2000001ff00 */
[----:B------:R-:W-:Y:S01]  /*08c0*/  IMAD R4, R13, R4, R8 ;  /* 0x000000040d047224 */ /* 0x000fe200078e0208 */
[----:B------:R-:W-:Y:S02]  /*08d0*/  CS2R R12, SRZ ;  /* 0x00000000000c7805 */ /* 0x000fe4000001ff00 */
[----:B------:R-:W-:Y:S01]  /*08e0*/  CS2R R8, SRZ ;  /* 0x0000000000087805 */ /* 0x000fe2000001ff00 */
[----:B------:R1:W-:Y:S01]  /*08f0*/  STL [R1+0x80], R197 ;  /* 0x000080c501007387 */ /* 0x0003e20000100800 */
[----:B------:R-:W-:Y:S01]  /*0900*/  IMAD.IADD R57, R57, 0x1, R4 ;  /* 0x0000000139397824 */ /* 0x000fe200078e0204 */
[----:B------:R-:W-:Y:S01]  /*0910*/  CS2R R4, SRZ ;  /* 0x0000000000047805 */ /* 0x000fe2000001ff00 */
[----:B------:R-:W-:-:S02]  /*0920*/  VIADD R60, R197, 0x1 ;  /* 0x00000001c53c7836 */ /* 0x000fc40000000000 */
[C---:B------:R-:W-:Y:S01]  /*0930*/  VIADD R156, R197.reuse, 0x2 ;  /* 0x00000002c59c7836 */ /* 0x040fe20000000000 */
[----:B0-----:R-:W-:Y:S01]  /*0940*/  LOP3.LUT R196, R0, 0x7f, RZ, 0xc0, !PT ;  /* 0x0000007f00c47812 */ /* 0x001fe200078ec0ff */
[C---:B------:R-:W-:Y:S02]  /*0950*/  VIADD R155, R197.reuse, 0x3 ;  /* 0x00000003c59b7836 */ /* 0x040fe40000000000 */
[----:B------:R-:W-:Y:S02]  /*0960*/  VIADD R154, R197, 0x4 ;  /* 0x00000004c59a7836 */ /* 0x000fe40000000000 */
[----:B------:R-:W-:Y:S02]  /*0970*/  IMAD R201, R57, 0x200, R196 ;  /* 0x0000020039c97824 */ /* 0x000fe400078e02c4 */
[----:B------:R-:W-:Y:S02]  /*0980*/  VIADD R153, R197, 0x5 ;  /* 0x00000005c5997836 */ /* 0x000fe40000000000 */
[C---:B------:R-:W-:Y:S01]  /*0990*/  VIADD R200, R201.reuse, 0x80 ;  /* 0x00000080c9c87836 */ /* 0x040fe20000000000 */
[----:B------:R1:W-:Y:S01]  /*09a0*/  STL [R1+0x1f4], R201 ;  /* 0x0001f4c901007387 */ /* 0x0003e20000100800 */
[----:B------:R-:W-:-:S02]  /*09b0*/  VIADD R198, R201, 0x180 ;  /* 0x00000180c9c67836 */ /* 0x000fc40000000000 */
[----:B------:R-:W-:Y:S01]  /*09c0*/  VIADD R199, R201, 0x100 ;  /* 0x00000100c9c77836 */ /* 0x000fe20000000000 */
[----:B------:R1:W-:Y:S01]  /*09d0*/  STL [R1+0x298], R200 ;  /* 0x000298c801007387 */ /* 0x0003e20000100800 */
[C---:B------:R-:W-:Y:S02]  /*09e0*/  VIADD R152, R197.reuse, 0x6 ;  /* 0x00000006c5987836 */ /* 0x040fe40000000000 */
[C---:B------:R-:W-:Y:S01]  /*09f0*/  VIADD R147, R197.reuse, 0x7 ;  /* 0x00000007c5937836 */ /* 0x040fe20000000000 */
[----:B------:R1:W-:Y:S01]  /*0a00*/  STL [R1+0x278], R198 ;  /* 0x000278c601007387 */ /* 0x0003e20000100800 */
[C---:B------:R-:W-:Y:S02]  /*0a10*/  VIADD R146, R197.reuse, 0x8 ;  /* 0x00000008c5927836 */ /* 0x040fe40000000000 */
[C---:B------:R-:W-:Y:S01]  /*0a20*/  VIADD R145, R197.reuse, 0x9 ;  /* 0x00000009c5917836 */ /* 0x040fe20000000000 */
[----:B------:R1:W-:Y:S01]  /*0a30*/  STL [R1+0x27c], R199 ;  /* 0x00027cc701007387 */ /* 0x0003e20000100800 */
[----:B------:R-:W-:-:S02]  /*0a40*/  VIADD R144, R197, 0xa ;  /* 0x0000000ac5907836 */ /* 0x000fc40000000000 */
[C---:B------:R-:W-:Y:S02]  /*0a50*/  VIADD R123, R197.reuse, 0xb ;  /* 0x0000000bc57b7836 */ /* 0x040fe40000000000 */
[C---:B------:R-:W-:Y:S02]  /*0a60*/  VIADD R122, R197.reuse, 0xc ;  /* 0x0000000cc57a7836 */ /* 0x040fe40000000000 */
[C---:B------:R-:W-:Y:S02]  /*0a70*/  VIADD R121, R197.reuse, 0xd ;  /* 0x0000000dc5797836 */ /* 0x040fe40000000000 */
[C---:B------:R-:W-:Y:S02]  /*0a80*/  VIADD R120, R197.reuse, 0xe ;  /* 0x0000000ec5787836 */ /* 0x040fe40000000000 */
[C---:B------:R-:W-:Y:S02]  /*0a90*/  VIADD R63, R197.reuse, 0xf ;  /* 0x0000000fc53f7836 */ /* 0x040fe40000000000 */
        /* <DEDUP_REMOVED lines=47> */
[----:B------:R-:W-:Y:S01]  /*0d90*/  VIADD R195, R197, 0x3f ;  /* 0x0000003fc5c37836 */ /* 0x000fe20000000000 */
[----:B-1----:R-:W-:Y:S06]  /*0da0*/  @!P0 BRA `(.L_x_0) ;  /* 0x0000032c00e08947 */ /* 0x002fec0003800000 */
[----:B------:R-:W-:Y:S01]  /*0db0*/  IABS R13, R2 ;  /* 0x00000002000d7213 */ /* 0x000fe20000000000 */
[----:B------:R-:W0:Y:S01]  /*0dc0*/  LDC R87, c[0x0][0x234] ;  /* 0x00008d00ff577b82 */ /* 0x000e220000000800 */
[----:B------:R-:W-:Y:S02]  /*0dd0*/  IABS R7, R3 ;  /* 0x0000000300077213 */ /* 0x000fe40000000000 */
[----:B------:R-:W-:Y:S01]  /*0de0*/  CS2R R216, SRZ ;  /* 0x0000000000d87805 */ /* 0x000fe2000001ff00 */
[----:B------:R-:W1:Y:S01]  /*0df0*/  I2F.RP R6, R13 ;  /* 0x0000000d00067306 */ /* 0x000e620000209400 */
[----:B------:R-:W-:Y:S02]  /*0e00*/  IABS R14, R200 ;  /* 0x000000c8000e7213 */ /* 0x000fe40000000000 */
[----:B------:R-:W-:Y:S02]  /*0e10*/  CS2R R218, SRZ ;  /* 0x0000000000da7805 */ /* 0x000fe4000001ff00 */
[----:B------:R-:W-:-:S02]  /*0e20*/  IABS R16, R199 ;  /* 0x000000c700107213 */ /* 0x000fc40000000000 */
[----:B------:R-:W-:Y:S02]  /*0e30*/  CS2R R220, SRZ ;  /* 0x0000000000dc7805 */ /* 0x000fe4000001ff00 */
[----:B------:R-:W-:Y:S02]  /*0e40*/  IABS R18, R198 ;  /* 0x000000c600127213 */ /* 0x000fe40000000000 */
[----:B------:R-:W-:Y:S02]  /*0e50*/  CS2R R222, SRZ ;  /* 0x0000000000de7805 */ /* 0x000fe4000001ff00 */
[----:B------:R-:W-:Y:S01]  /*0e60*/  IABS R17, R57 ;  /* 0x0000003900117213 */ /* 0x000fe20000000000 */
[----:B------:R-:W2:Y:S01]  /*0e70*/  I2F.RP R10, R7 ;  /* 0x00000007000a7306 */ /* 0x000ea20000209400 */
[----:B------:R-:W-:Y:S02]  /*0e80*/  IABS R19, R193 ;  /* 0x000000c100137213 */ /* 0x000fe40000000000 */
[----:B------:R-:W-:-:S02]  /*0e90*/  CS2R R224, SRZ ;  /* 0x0000000000e07805 */ /* 0x000fc4000001ff00 */
[----:B------:R-:W-:Y:S02]  /*0ea0*/  ISETP.GE.AND P5, PT, R195, RZ, PT ;  /* 0x000000ffc300720c */ /* 0x000fe40003fa6270 */
[----:B------:R-:W-:Y:S02]  /*0eb0*/  CS2R R226, SRZ ;  /* 0x0000000000e27805 */ /* 0x000fe4000001ff00 */
[----:B------:R-:W-:Y:S02]  /*0ec0*/  IABS R21, R31 ;  /* 0x0000001f00157213 */ /* 0x000fe40000000000 */
[----:B------:R-:W-:Y:S02]  /*0ed0*/  CS2R R228, SRZ ;  /* 0x0000000000e47805 */ /* 0x000fe4000001ff00 */
[----:B------:R-:W-:Y:S01]  /*0ee0*/  IABS R24, R56 ;  /* 0x0000003800187213 */ /* 0x000fe20000000000 */
[----:B-1----:R-:W1:Y:S01]  /*0ef0*/  MUFU.RCP R6, R6 ;  /* 0x0000000600067308 */ /* 0x002e620000001000 */
[----:B------:R-:W-:-:S02]  /*0f00*/  IABS R25, R189 ;  /* 0x000000bd00197213 */ /* 0x000fc40000000000 */
[----:B------:R-:W-:Y:S02]  /*0f10*/  CS2R R230, SRZ ;  /* 0x0000000000e67805 */ /* 0x000fe4000001ff00 */
[----:B------:R-:W-:Y:S02]  /*0f20*/  IABS R26, R185 ;  /* 0x000000b9001a7213 */ /* 0x000fe40000000000 */
[----:B------:R-:W-:Y:S02]  /*0f30*/  CS2R R232, SRZ ;  /* 0x0000000000e87805 */ /* 0x000fe4000001ff00 */
[----:B------:R-:W-:Y:S02]  /*0f40*/  IABS R27, R186 ;  /* 0x000000ba001b7213 */ /* 0x000fe40000000000 */
[----:B------:R-:W-:Y:S02]  /*0f50*/  CS2R R234, SRZ ;  /* 0x0000000000ea7805 */ /* 0x000fe4000001ff00 */
[----:B------:R-:W-:Y:S01]  /*0f60*/  IABS R32, R188 ;  /* 0x000000bc00207213 */ /* 0x000fe20000000000 */
[----:B--2---:R-:W2:Y:S01]  /*0f70*/  MUFU.RCP R10, R10 ;  /* 0x0000000a000a7308 */ /* 0x004ea20000001000 */
[----:B------:R-:W-:-:S02]  /*0f80*/  IABS R33, R181 ;  /* 0x000000b500217213 */ /* 0x000fc40000000000 */
[----:B------:R-:W-:Y:S02]  /*0f90*/  CS2R R236, SRZ ;  /* 0x0000000000ec7805 */ /* 0x000fe4000001ff00 */
[----:B------:R-:W-:Y:S02]  /*0fa0*/  IABS R34, R182 ;  /* 0x000000b600227213 */ /* 0x000fe40000000000 */
[----:B------:R-:W-:Y:S02]  /*0fb0*/  CS2R R238, SRZ ;  /* 0x0000000000ee7805 */ /* 0x000fe4000001ff00 */
[----:B------:R-:W-:Y:S02]  /*0fc0*/  IABS R35, R179 ;  /* 0x000000b300237213 */ /* 0x000fe40000000000 */
[----:B------:R-:W-:Y:S02]  /*0fd0*/  CS2R R240, SRZ ;  /* 0x0000000000f07805 */ /* 0x000fe4000001ff00 */
[----:B------:R-:W-:-:S02]  /*0fe0*/  IABS R36, R180 ;  /* 0x000000b400247213 */ /* 0x000fc40000000000 */
[----:B------:R-:W-:Y:S01]  /*0ff0*/  CS2R R242, SRZ ;  /* 0x0000000000f27805 */ /* 0x000fe2000001ff00 */
[----:B-1----:R-:W-:Y:S01]  /*1000*/  VIADD R4, R6, 0xffffffe ;  /* 0x0ffffffe06047836 */ /* 0x002fe20000000000 */
[----:B------:R-:W-:Y:S02]  /*1010*/  IABS R37, R29 ;  /* 0x0000001d00257213 */ /* 0x000fe40000000000 */
[----:B------:R-:W-:Y:S02]  /*1020*/  CS2R R244, SRZ ;  /* 0x0000000000f47805 */ /* 0x000fe4000001ff00 */
[----:B------:R-:W-:Y:S01]  /*1030*/  IABS R41, R175 ;  /* 0x000000af00297213 */ /* 0x000fe20000000000 */
[----:B------:R1:W3:Y:S01]  /*1040*/  F2I.FTZ.U32.TRUNC.NTZ R5, R4 ;  /* 0x0000000400057305 */ /* 0x0002e2000021f000 */
[----:B------:R-:W-:Y:S02]  /*1050*/  IABS R38, R30 ;  /* 0x0000001e00267213 */ /* 0x000fe40000000000 */
[----:B------:R-:W-:-:S02]  /*1060*/  CS2R R246, SRZ ;  /* 0x0000000000f67805 */ /* 0x000fc4000001ff00 */
[----:B------:R-:W-:Y:S01]  /*1070*/  IABS R40, R174 ;  /* 0x000000ae00287213 */ /* 0x000fe20000000000 */
[----:B--2---:R-:W-:Y:S01]  /*1080*/  VIADD R8, R10, 0xffffffe ;  /* 0x0ffffffe0a087836 */ /* 0x004fe20000000000 */
[----:B------:R-:W-:Y:S02]  /*1090*/  IABS R39, R178 ;  /* 0x000000b200277213 */ /* 0x000fe40000000000 */
[----:B------:R-:W-:Y:S02]  /*10a0*/  CS2R R202, SRZ ;  /* 0x0000000000ca7805 */ /* 0x000fe4000001ff00 */
[----:B------:R-:W-:Y:S01]  /*10b0*/  IABS R42, R176 ;  /* 0x000000b0002a7213 */ /* 0x000fe20000000000 */
[----:B------:R2:W4:Y:S01]  /*10c0*/  F2I.FTZ.U32.TRUNC.NTZ R9, R8 ;  /* 0x0000000800097305 */ /* 0x000522000021f000 */
[----:B-1----:R-:W-:Y:S01]  /*10d0*/  IMAD.MOV.U32 R4, RZ, RZ, RZ ;  /* 0x000000ffff047224 */ /* 0x002fe200078e00ff */
[----:B------:R-:W-:Y:S02]  /*10e0*/  IABS R44, R170 ;  /* 0x000000aa002c7213 */ /* 0x000fe40000000000 */
[----:B------:R-:W-:-:S02]  /*10f0*/  CS2R R204, SRZ ;  /* 0x0000000000cc7805 */ /* 0x000fc4000001ff00 */
[----:B------:R-:W-:Y:S02]  /*1100*/  IABS R43, R177 ;  /* 0x000000b1002b7213 */ /* 0x000fe40000000000 */
[----:B------:R-:W-:Y:S02]  /*1110*/  CS2R R206, SRZ ;  /* 0x0000000000ce7805 */ /* 0x000fe4000001ff00 */
[----:B------:R-:W-:Y:S01]  /*1120*/  IABS R45, R171 ;  /* 0x000000ab002d7213 */ /* 0x000fe20000000000 */
[----:B---3--:R-:W-:Y:S01]  /*1130*/  IMAD.MOV R12, RZ, RZ, -R5 ;  /* 0x000000ffff0c7224 */ /* 0x008fe200078e0a05 */
[----:B------:R-:W-:Y:S01]  /*1140*/  IABS R46, R172 ;  /* 0x000000ac002e7213 */ /* 0x000fe20000000000 */
[----:B--2---:R-:W-:Y:S01]  /*1150*/  IMAD.MOV.U32 R8, RZ, RZ, RZ ;  /* 0x000000ffff087224 */ /* 0x004fe200078e00ff */
[----:B------:R-:W-:Y:S01]  /*1160*/  IABS R47, R173 ;  /* 0x000000ad002f7213 */ /* 0x000fe20000000000 */
[----:B------:R-:W-:Y:S01]  /*1170*/  IMAD R11, R12, R13, RZ ;  /* 0x0000000d0c0b7224 */ /* 0x000fe200078e02ff */
[----:B------:R-:W-:-:S02]  /*1180*/  IABS R12, R201 ;  /* 0x000000c9000c7213 */ /* 0x000fc40000000000 */
[----:B------:R-:W-:Y:S02]  /*1190*/  CS2R R208, SRZ ;  /* 0x0000000000d07805 */ /* 0x000fe4000001ff00 */
[----:B------:R-:W-:Y:S01]  /*11a0*/  IABS R48, R168 ;  /* 0x000000a800307213 */ /* 0x000fe20000000000 */
[----:B------:R-:W-:Y:S01]  /*11b0*/  IMAD.HI.U32 R5, R5, R11, R4 ;  /* 0x0000000b05057227 */ /* 0x000fe200078e0004 */
[----:B------:R-:W-:Y:S02]  /*11c0*/  IABS R50, R169 ;  /* 0x000000a900327213 */ /* 0x000fe40000000000 */
[----:B------:R-:W-:Y:S02]  /*11d0*/  CS2R R210, SRZ ;  /* 0x0000000000d27805 */ /* 0x000fe4000001ff00 */
[----:B------:R-:W-:Y:S01]  /*11e0*/  IABS R49, R167 ;  /* 0x000000a700317213 */ /* 0x000fe20000000000 */
[----:B----4-:R-:W-:Y:S01]  /*11f0*/  IMAD.MOV R20, RZ, RZ, -R9 ;  /* 0x000000ffff147224 */ /* 0x010fe200078e0a09 */
[----:B------:R-:W-:Y:S01]  /*1200*/  IABS R51, R166 ;  /* 0x000000a600337213 */ /* 0x000fe20000000000 */
[----:B------:R-:W-:Y:S01]  /*1210*/  IMAD.HI.U32 R6, R5, R14, RZ ;  /* 0x0000000e05067227 */ /* 0x000fe200078e00ff */
[----:B------:R-:W-:-:S02]  /*1220*/  IABS R52, R165 ;  /* 0x000000a500347213 */ /* 0x000fc40000000000 */
[----:B------:R-:W-:Y:S02]  /*1230*/  CS2R R212, SRZ ;  /* 0x0000000000d47805 */ /* 0x000fe4000001ff00 */
[----:B------:R-:W-:Y:S01]  /*1240*/  IABS R53, R164 ;  /* 0x000000a400357213 */ /* 0x000fe20000000000 */
[C---:B------:R-:W-:Y:S01]  /*1250*/  IMAD.HI.U32 R4, R5.reuse, R12, RZ ;  /* 0x0000000c05047227 */ /* 0x040fe200078e00ff */
[----:B------:R-:W-:Y:S02]  /*1260*/  IABS R54, R163 ;  /* 0x000000a300367213 */ /* 0x000fe40000000000 */
[----:B------:R-:W-:Y:S02]  /*1270*/  CS2R R214, SRZ ;  /* 0x0000000000d67805 */ /* 0x000fe4000001ff00 */
[----:B------:R-:W-:Y:S01]  /*1280*/  IABS R55, R161 ;  /* 0x000000a100377213 */ /* 0x000fe20000000000 */
[----:B------:R-:W-:Y:S01]  /*1290*/  IMAD.HI.U32 R10, R5, R16, RZ ;  /* 0x00000010050a7227 */ /* 0x000fe200078e00ff */
[----:B------:R-:W-:-:S02]  /*12a0*/  IABS R64, R59 ;  /* 0x0000003b00407213 */ /* 0x000fc40000000000 */
[----:B------:R-:W-:Y:S02]  /*12b0*/  CS2R R124, SRZ ;  /* 0x00000000007c7805 */ /* 0x000fe4000001ff00 */
[----:B------:R-:W-:Y:S01]  /*12c0*/  IABS R66, R157 ;  /* 0x0000009d00427213 */ /* 0x000fe20000000000 */
[----:B------:R-:W-:Y:S01]  /*12d0*/  IMAD.HI.U32 R5, R5, R18, RZ ;  /* 0x0000001205057227 */ /* 0x000fe200078e00ff */
[----:B------:R-:W-:Y:S02]  /*12e0*/  IABS R23, R62 ;  /* 0x0000003e00177213 */ /* 0x000fe40000000000 */
[----:B------:R-:W-:Y:S02]  /*12f0*/  CS2R R126, SRZ ;  /* 0x00000000007e7805 */ /* 0x000fe4000001ff00 */
[----:B------:R-:W-:Y:S01]  /*1300*/  IABS R76, R153 ;  /* 0x00000099004c7213 */ /* 0x000fe20000000000 */
[----:B------:R-:W-:Y:S01]  /*1310*/  IMAD.MOV R6, RZ, RZ, -R6 ;  /* 0x000000ffff067224 */ /* 0x000fe200078e0a06 */
[----:B------:R-:W-:Y:S01]  /*1320*/  IABS R77, R154 ;  /* 0x0000009a004d7213 */ /* 0x000fe20000000000 */
[----:B------:R-:W-:Y:S01]  /*1330*/  IMAD.MOV R11, RZ, RZ, -R5 ;  /* 0x000000ffff0b7224 */ /* 0x000fe200078e0a05 */
[----:B------:R-:W-:Y:S01]  /*1340*/  IABS R80, R156 ;  /* 0x0000009c00507213 */ /* 0x000fe20000000000 */
[----:B------:R-:W-:Y:S01]  /*1350*/  IMAD.MOV R4, RZ, RZ, -R4 ;  /* 0x000000ffff047224 */ /* 0x000fe200078e0a04 */
[----:B------:R-:W-:Y:S01]  /*1360*/  IABS R82, R60 ;  /* 0x0000003c00527213 */ /* 0x000fe20000000000 */
[C---:B------:R-:W-:Y:S01]  /*1370*/  IMAD R5, R13.reuse, R6, R14 ;  /* 0x000000060d057224 */ /* 0x040fe200078e020e */
[----:B------:R-:W-:Y:S01]  /*1380*/  IABS R14, R195 ;  /* 0x000000c3000e7213 */ /* 0x000fe20000000000 */
[----:B------:R-:W-:Y:S01]  /*1390*/  IMAD.MOV R10, RZ, RZ, -R10 ;  /* 0x000000ffff0a7224 */ /* 0x000fe200078e0a0a */
[----:B------:R-:W-:Y:S01]  /*13a0*/  CS2R R128, SRZ ;  /* 0x0000000000807805 */ /* 0x000fe2000001ff00 */
[C---:B------:R-:W-:Y:S01]  /*13b0*/  IMAD R4, R13.reuse, R4, R12 ;  /* 0x000000040d047224 */ /* 0x040fe200078e020c */
[C---:B------:R-:W-:Y:S01]  /*13c0*/  ISETP.GT.U32.AND P1, PT, R13.reuse, R5, PT ;  /* 0x000000050d00720c */ /* 0x040fe20003f24070 */
[C---:B------:R-:W-:Y:S01]  /*13d0*/  IMAD R10, R13.reuse, R10, R16 ;  /* 0x0000000a0d0a7224 */ /* 0x040fe200078e0210 */
[----:B------:R-:W-:Y:S01]  /*13e0*/  CS2R R130, SRZ ;  /* 0x0000000000827805 */ /* 0x000fe2000001ff00 */
[C---:B------:R-:W-:Y:S01]  /*13f0*/  IMAD R11, R13.reuse, R11, R18 ;  /* 0x0000000b0d0b7224 */ /* 0x040fe200078e0212 */
[C---:B------:R-:W-:Y:S01]  /*1400*/  ISETP.GT.U32.AND P0, PT, R13.reuse, R4, PT ;  /* 0x000000040d00720c */ /* 0x040fe20003f04070 */
[----:B------:R-:W-:Y:S01]  /*1410*/  IMAD R15, R20, R7, RZ ;  /* 0x00000007140f7224 */ /* 0x000fe200078e02ff */
[----:B------:R-:W-:-:S02]  /*1420*/  ISETP.GT.U32.AND P2, PT, R13, R10, PT ;  /* 0x0000000a0d00720c */ /* 0x000fc40003f44070 */
[----:B------:R-:W-:Y:S02]  /*1430*/  CS2R R132, SRZ ;  /* 0x0000000000847805 */ /* 0x000fe4000001ff00 */
[----:B------:R-:W-:Y:S01]  /*1440*/  ISETP.GT.U32.AND P3, PT, R13, R11, PT ;  /* 0x0000000b0d00720c */ /* 0x000fe20003f64070 */
[----:B------:R-:W-:Y:S01]  /*1450*/  IMAD.HI.U32 R8, R9, R15, R8 ;  /* 0x0000000f09087227 */ /* 0x000fe200078e0008 */
[----:B------:R-:W-:Y:S02]  /*1460*/  IABS R15, R194 ;  /* 0x000000c2000f7213 */ /* 0x000fe40000000000 */
[----:B------:R-:W-:Y:S02]  /*1470*/  CS2R R134, SRZ ;  /* 0x0000000000867805 */ /* 0x000fe4000001ff00 */
[----:B------:R-:W-:Y:S01]  /*1480*/  IABS R20, R190 ;  /* 0x000000be00147213 */ /* 0x000fe20000000000 */
[----:B------:R-:W-:Y:S01]  /*1490*/  @!P1 IMAD.IADD R5, R5, 0x1, -R13 ;  /* 0x0000000105059824 */ /* 0x000fe200078e0a0d */
[----:B------:R-:W-:Y:S01]  /*14a0*/  CS2R R136, SRZ ;  /* 0x0000000000887805 */ /* 0x000fe2000001ff00 */
[----:B------:R-:W-:Y:S01]  /*14b0*/  IMAD.HI.U32 R6, R8, R14, RZ ;  /* 0x0000000e08067227 */ /* 0x000fe200078e00ff */
[----:B------:R-:W-:-:S02]  /*14c0*/  CS2R R138, SRZ ;  /* 0x00000000008a7805 */ /* 0x000fc4000001ff00 */
[----:B------:R-:W-:Y:S02]  /*14d0*/  CS2R R140, SRZ ;  /* 0x00000000008c7805 */ /* 0x000fe4000001ff00 */
[C---:B------:R-:W-:Y:S01]  /*14e0*/  ISETP.GT.U32.AND P6, PT, R13.reuse, R5, PT ;  /* 0x000000050d00720c */ /* 0x040fe20003fc4070 */
[--C-:B------:R-:W-:Y:S01]  /*14f0*/  @!P0 IMAD.IADD R4, R4, 0x1, -R13.reuse ;  /* 0x0000000104048824 */ /* 0x100fe200078e0a0d */
[----:B------:R-:W-:Y:S01]  /*1500*/  CS2R R142, SRZ ;  /* 0x00000000008e7805 */ /* 0x000fe2000001ff00 */
[----:B------:R-:W-:Y:S01]  /*1510*/  @!P2 IMAD.IADD R10, R10, 0x1, -R13 ;  /* 0x000000010a0aa824 */ /* 0x000fe200078e0a0d */
[----:B------:R-:W-:Y:S01]  /*1520*/  ISETP.GE.AND P2, PT, R194, RZ, PT ;  /* 0x000000ffc200720c */ /* 0x000fe20003f46270 */
[----:B------:R-:W-:Y:S01]  /*1530*/  IMAD.HI.U32 R12, R8, R17, RZ ;  /* 0x00000011080c7227 */ /* 0x000fe200078e00ff */
[----:B------:R-:W-:Y:S02]  /*1540*/  ISETP.GT.U32.AND P4, PT, R13, R4, PT ;  /* 0x000000040d00720c */ /* 0x000fe40003f84070 */
[----:B------:R-:W-:-:S02]  /*1550*/  CS2R R194, SRZ ;  /* 0x0000000000c27805 */ /* 0x000fc4000001ff00 */
[----:B------:R-:W-:Y:S01]  /*1560*/  ISETP.GT.U32.AND P0, PT, R13, R10, PT ;  /* 0x0000000a0d00720c */ /* 0x000fe20003f04070 */
[----:B------:R-:W-:Y:S01]  /*1570*/  IMAD.MOV R6, RZ, RZ, -R6 ;  /* 0x000000ffff067224 */ /* 0x000fe200078e0a06 */
[----:B------:R-:W-:Y:S01]  /*1580*/  CS2R R148, SRZ ;  /* 0x0000000000947805 */ /* 0x000fe2000001ff00 */
[--C-:B------:R-:W-:Y:S01]  /*1590*/  @!P3 IMAD.IADD R11, R11, 0x1, -R13.reuse ;  /* 0x000000010b0bb824 */ /* 0x100fe200078e0a0d */
[----:B------:R-:W-:Y:S01]  /*15a0*/  ISETP.GE.AND P3, PT, R201, RZ, PT ;  /* 0x000000ffc900720c */ /* 0x000fe20003f66270 */
[----:B------:R-:W-:Y:S01]  /*15b0*/  IMAD.MOV R18, RZ, RZ, -R12 ;  /* 0x000000ffff127224 */ /* 0x000fe200078e0a0c */
[----:B------:R-:W-:Y:S01]  /*15c0*/  CS2R R150, SRZ ;  /* 0x0000000000967805 */ /* 0x000fe2000001ff00 */
[----:B------:R-:W-:Y:S01]  /*15d0*/  IMAD R12, R7, R6, R14 ;  /* 0x00000006070c7224 */ /* 0x000fe200078e020e */
[----:B------:R-:W-:Y:S01]  /*15e0*/  ISETP.GT.U32.AND P1, PT, R13, R11, PT ;  /* 0x0000000b0d00720c */ /* 0x000fe20003f24070 */
[----:B------:R-:W-:Y:S01]  /*15f0*/  @!P6 IMAD.IADD R5, R5, 0x1, -R13 ;  /* 0x000000010505e824 */ /* 0x000fe200078e0a0d */
[----:B------:R-:W-:Y:S01]  /*1600*/  CS2R R88, SRZ ;  /* 0x0000000000587805 */ /* 0x000fe2000001ff00 */
[----:B------:R-:W-:Y:S01]  /*1610*/  IMAD.HI.U32 R9, R8, R15, RZ ;  /* 0x0000000f08097227 */ /* 0x000fe200078e00ff */
[----:B------:R-:W-:-:S02]  /*1620*/  ISETP.GT.U32.AND P6, PT, R7, R12, PT ;  /* 0x0000000c0700720c */ /* 0x000fc40003fc4070 */
[----:B------:R-:W-:Y:S02]  /*1630*/  CS2R R90, SRZ ;  /* 0x00000000005a7805 */ /* 0x000fe4000001ff00 */
[----:B------:R-:W-:Y:S01]  /*1640*/  CS2R R92, SRZ ;  /* 0x00000000005c7805 */ /* 0x000fe2000001ff00 */
[----:B------:R-:W-:Y:S01]  /*1650*/  @!P4 IMAD.IADD R4, R4, 0x1, -R13 ;  /* 0x000000010404c824 */ /* 0x000fe200078e0a0d */
[----:B------:R-:W-:Y:S01]  /*1660*/  ISETP.GE.AND P4, PT, R200, RZ, PT ;  /* 0x000000ffc800720c */ /* 0x000fe20003f86270 */
[----:B------:R-:W-:Y:S01]  /*1670*/  IMAD.MOV R16, RZ, RZ, -R9 ;  /* 0x000000ffff107224 */ /* 0x000fe200078e0a09 */
[----:B------:R-:W-:Y:S01]  /*1680*/  CS2R R200, SRZ ;  /* 0x0000000000c87805 */ /* 0x000fe2000001ff00 */
[----:B------:R-:W-:Y:S01]  /*1690*/  IMAD.MOV.U32 R9, RZ, RZ, R19 ;  /* 0x000000ffff097224 */ /* 0x000fe200078e0013 */
[----:B------:R-:W-:Y:S01]  /*16a0*/  IABS R19, R191 ;  /* 0x000000bf00137213 */ /* 0x000fe20000000000 */
[----:B------:R-:W-:Y:S01]  /*16b0*/  @!P0 IMAD.IADD R10, R10, 0x1, -R13 ;  /* 0x000000010a0a8824 */ /* 0x000fe200078e0a0d */
[----:B------:R-:W-:Y:S01]  /*16c0*/  ISETP.GE.AND P0, PT, R199, RZ, PT ;  /* 0x000000ffc700720c */ /* 0x000fe20003f06270 */
[----:B------:R-:W-:Y:S01]  /*16d0*/  @!P3 IMAD.MOV R4, RZ, RZ, -R4 ;  /* 0x000000ffff04b224 */ /* 0x000fe200078e0a04 */
[----:B------:R-:W-:Y:S01]  /*16e0*/  ISETP.GE.AND P3, PT, R198, RZ, PT ;  /* 0x000000ffc600720c */ /* 0x000fe20003f66270 */
[----:B------:R-:W-:Y:S01]  /*16f0*/  IMAD.HI.U32 R6, R8, R9, RZ ;  /* 0x0000000908067227 */ /* 0x000fe200078e00ff */
[----:B------:R-:W-:-:S02]  /*1700*/  CS2R R198, SRZ ;  /* 0x0000000000c67805 */ /* 0x000fc4000001ff00 */
[----:B------:R-:W-:Y:S02]  /*1710*/  CS2R R94, SRZ ;  /* 0x00000000005e7805 */ /* 0x000fe4000001ff00 */
[----:B------:R-:W-:Y:S01]  /*1720*/  CS2R R96, SRZ ;  /* 0x0000000000607805 */ /* 0x000fe2000001ff00 */
[C---:B------:R-:W-:Y:S01]  /*1730*/  IMAD R14, R7.reuse, R16, R15 ;  /* 0x00000010070e7224 */ /* 0x040fe200078e020f */
[----:B------:R-:W-:Y:S01]  /*1740*/  IABS R15, R159 ;  /* 0x0000009f000f7213 */ /* 0x000fe20000000000 */
[C---:B------:R-:W-:Y:S01]  /*1750*/  IMAD R16, R7.reuse, R18, R17 ;  /* 0x0000001207107224 */ /* 0x040fe200078e0211 */
[----:B------:R-:W-:Y:S01]  /*1760*/  CS2R R98, SRZ ;  /* 0x0000000000627805 */ /* 0x000fe2000001ff00 */
[----:B------:R-:W-:Y:S01]  /*1770*/  @!P6 IMAD.IADD R12, R12, 0x1, -R7 ;  /* 0x000000010c0ce824 */ /* 0x000fe200078e0a07 */
[----:B------:R-:W-:Y:S01]  /*1780*/  CS2R R100, SRZ ;  /* 0x0000000000647805 */ /* 0x000fe2000001ff00 */
[----:B------:R-:W-:Y:S01]  /*1790*/  IMAD.MOV R18, RZ, RZ, -R6 ;  /* 0x000000ffff127224 */ /* 0x000fe200078e0a06 */
[----:B------:R-:W-:Y:S01]  /*17a0*/  CS2R R102, SRZ ;  /* 0x0000000000667805 */ /* 0x000fe2000001ff00 */
[----:B------:R-:W-:Y:S01]  /*17b0*/  IMAD.MOV.U32 R6, RZ, RZ, R5 ;  /* 0x000000ffff067224 */ /* 0x000fe200078e0005 */
[----:B------:R-:W-:Y:S01]  /*17c0*/  ISETP.GT.U32.AND P6, PT, R7, R12, PT ;  /* 0x0000000c0700720c */ /* 0x000fe20003fc4070 */
[----:B------:R-:W-:Y:S01]  /*17d0*/  @!P1 IMAD.IADD R11, R11, 0x1, -R13 ;  /* 0x000000010b0b9824 */ /* 0x000fe200078e0a0d */
[C---:B------:R-:W-:Y:S01]  /*17e0*/  ISETP.GT.U32.AND P1, PT, R7.reuse, R14, PT ;  /* 0x0000000e0700720c */ /* 0x040fe20003f24070 */
[C---:B------:R-:W-:Y:S01]  /*17f0*/  IMAD R17, R7.reuse, R18, R9 ;  /* 0x0000001207117224 */ /* 0x040fe200078e0209 */
[----:B------:R-:W-:Y:S01]  /*1800*/  LOP3.LUT R9, RZ, R2, RZ, 0x33, !PT ;  /* 0x00000002ff097212 */ /* 0x000fe200078e33ff */
[----:B------:R-:W-:Y:S01]  /*1810*/  @!P4 IMAD.MOV R6, RZ, RZ, -R6 ;  /* 0x000000ffff06c224 */ /* 0x000fe200078e0a06 */
[----:B------:R-:W-:Y:S01]  /*1820*/  ISETP.NE.AND P4, PT, R2, RZ, PT ;  /* 0x000000ff0200720c */ /* 0x000fe20003f85270 */
[----:B------:R-:W-:Y:S01]  /*1830*/  @!P0 IMAD.MOV R10, RZ, RZ, -R10 ;  /* 0x000000ffff0a8224 */ /* 0x000fe200078e0a0a */
[----:B------:R-:W-:Y:S01]  /*1840*/  IABS R18, R192 ;  /* 0x000000c000127213 */ /* 0x000fe20000000000 */
[----:B------:R-:W-:Y:S01]  /*1850*/  @!P3 IMAD.MOV R11, RZ, RZ, -R11 ;  /* 0x000000ffff0bb224 */ /* 0x000fe200078e0a0b */
[----:B------:R-:W-:Y:S01]  /*1860*/  ISETP.GT.U32.AND P0, PT, R7, R16, PT ;  /* 0x000000100700720c */ /* 0x000fe20003f04070 */
[----:B------:R-:W-:Y:S01]  /*1870*/  IMAD.HI.U32 R13, R8, R27, RZ ;  /* 0x0000001b080d7227 */ /* 0x000fe200078e00ff */
[----:B------:R-:W-:-:S02]  /*1880*/  SEL R5, R9, R4, !P4 ;  /* 0x0000000409057207 */ /* 0x000fc40006000000 */
[----:B------:R-:W-:Y:S02]  /*1890*/  CS2R R104, SRZ ;  /* 0x0000000000687805 */ /* 0x000fe4000001ff00 */
[C---:B------:R-:W-:Y:S01]  /*18a0*/  SEL R4, R9.reuse, R6, !P4 ;  /* 0x0000000609047207 */ /* 0x040fe20006000000 */
[--C-:B------:R-:W-:Y:S01]  /*18b0*/  @!P1 IMAD.IADD R14, R14, 0x1, -R7.reuse ;  /* 0x000000010e0e9824 */ /* 0x100fe200078e0a07 */
[C---:B------:R-:W-:Y:S01]  /*18c0*/  SEL R2, R9.reuse, R10, !P4 ;  /* 0x0000000a09027207 */ /* 0x040fe20006000000 */
[----:B------:R-:W-:Y:S01]  /*18d0*/  @!P6 IMAD.IADD R12, R12, 0x1, -R7 ;  /* 0x000000010c0ce824 */ /* 0x000fe200078e0a07 */
[----:B------:R-:W-:Y:S01]  /*18e0*/  SEL R6, R9, R11, !P4 ;  /* 0x0000000b09067207 */ /* 0x000fe20006000000 */
[----:B------:R-:W-:Y:S01]  /*18f0*/  IMAD.HI.U32 R9, R8, R18, RZ ;  /* 0x0000001208097227 */ /* 0x000fe200078e00ff */
[----:B------:R-:W-:Y:S02]  /*1900*/  ISETP.GT.U32.AND P3, PT, R7, R17, PT ;  /* 0x000000110700720c */ /* 0x000fe40003f64070 */
[----:B------:R-:W-:-:S02]  /*1910*/  CS2R R106, SRZ ;  /* 0x00000000006a7805 */ /* 0x000fc4000001ff00 */
[----:B------:R-:W-:Y:S01]  /*1920*/  ISETP.GT.U32.AND P4, PT, R7, R14, PT ;  /* 0x0000000e0700720c */ /* 0x000fe20003f84070 */
[----:B------:R-:W-:Y:S01]  /*1930*/  IMAD.MOV R9, RZ, RZ, -R9 ;  /* 0x000000ffff097224 */ /* 0x000fe200078e0a09 */
[----:B------:R-:W-:Y:S01]  /*1940*/  ISETP.GE.AND P1, PT, R57, RZ, PT ;  /* 0x000000ff3900720c */ /* 0x000fe20003f26270 */
[----:B------:R-:W-:Y:S01]  /*1950*/  @!P0 IMAD.IADD R16, R16, 0x1, -R7 ;  /* 0x0000000110108824 */ /* 0x000fe200078e0a07 */
[----:B------:R-:W-:Y:S01]  /*1960*/  ISETP.GE.AND P6, PT, R193, RZ, PT ;  /* 0x000000ffc100720c */ /* 0x000fe20003fc6270 */
[----:B------:R-:W-:Y:S01]  /*1970*/  IMAD R18, R7, R9, R18 ;  /* 0x0000000907127224 */ /* 0x000fe200078e0212 */
[----:B------:R-:W-:Y:S01]  /*1980*/  ISETP.GE.AND P0, PT, R192, RZ, PT ;  /* 0x000000ffc000720c */ /* 0x000fe20003f06270 */
[----:B------:R-:W-:Y:S01]  /*1990*/  IMAD.MOV.U32 R11, RZ, RZ, R12 ;  /* 0x000000ffff0b7224 */ /* 0x000fe200078e000c */
[----:B------:R-:W-:Y:S01]  /*19a0*/  IABS R57, R158 ;  /* 0x0000009e00397213 */ /* 0x000fe20000000000 */
[----:B------:R-:W-:Y:S01]  /*19b0*/  IMAD.HI.U32 R9, R8, R19, RZ ;  /* 0x0000001308097227 */ /* 0x000fe200078e00ff */
[----:B------:R-:W-:-:S02]  /*19c0*/  CS2R R192, SRZ ;  /* 0x0000000000c07805 */ /* 0x000fc4000001ff00 */
[----:B------:R-:W-:Y:S02]  /*19d0*/  CS2R R108, SRZ ;  /* 0x00000000006c7805 */ /* 0x000fe4000001ff00 */
[----:B------:R-:W-:Y:S01]  /*19e0*/  CS2R R110, SRZ ;  /* 0x00000000006e7805 */ /* 0x000fe2000001ff00 */
[----:B------:R-:W-:Y:S01]  /*19f0*/  @!P3 IMAD.IADD R17, R17, 0x1, -R7 ;  /* 0x000000011111b824 */ /* 0x000fe200078e0a07 */
[C---:B------:R-:W-:Y:S01]  /*1a00*/  ISETP.GT.U32.AND P3, PT, R7.reuse, R16, PT ;  /* 0x000000100700720c */ /* 0x040fe20003f64070 */
[----:B------:R-:W-:Y:S01]  /*1a10*/  @!P5 IMAD.MOV R11, RZ, RZ, -R11 ;  /* 0x000000ffff0bd224 */ /* 0x000fe200078e0a0b */
[C---:B------:R-:W-:Y:S01]  /*1a20*/  ISETP.GT.U32.AND P5, PT, R7.reuse, R18, PT ;  /* 0x000000120700720c */ /* 0x040fe20003fa4070 */
[----:B------:R-:W-:Y:S01]  /*1a30*/  @!P4 IMAD.IADD R14, R14, 0x1, -R7 ;  /* 0x000000010e0ec824 */ /* 0x000fe200078e0a07 */
[----:B------:R-:W-:Y:S01]  /*1a40*/  ISETP.GT.U32.AND P4, PT, R7, R17, PT ;  /* 0x000000110700720c */ /* 0x000fe20003f84070 */
[----:B------:R-:W-:Y:S01]  /*1a50*/  IMAD.HI.U32 R12, R8, R20, RZ ;  /* 0x00000014080c7227 */ /* 0x000fe200078e00ff */
[----:B------:R-:W-:-:S02]  /*1a60*/  CS2R R112, SRZ ;  /* 0x0000000000707805 */ /* 0x000fc4000001ff00 */
[----:B------:R-:W-:Y:S02]  /*1a70*/  CS2R R114, SRZ ;  /* 0x0000000000727805 */ /* 0x000fe4000001ff00 */
[----:B------:R-:W-:Y:S01]  /*1a80*/  CS2R R116, SRZ ;  /* 0x0000000000747805 */ /* 0x000fe2000001ff00 */
[----:B------:R-:W-:Y:S01]  /*1a90*/  IMAD.MOV.U32 R10, RZ, RZ, R14 ;  /* 0x000000ffff0a7224 */ /* 0x000fe200078e000e */
[----:B------:R-:W-:Y:S01]  /*1aa0*/  CS2R R118, SRZ ;  /* 0x0000000000767805 */ /* 0x000fe2000001ff00 */
[----:B------:R-:W-:Y:S01]  /*1ab0*/  IMAD.MOV R14, RZ, RZ, -R9 ;  /* 0x000000ffff0e7224 */ /* 0x000fe200078e0a09 */
[----:B------:R-:W-:Y:S01]  /*1ac0*/  UMOV UR35, 0x40000040 ;  /* 0x4000004000237882 */ /* 0x000fe20000000000 */
[--C-:B------:R-:W-:Y:S01]  /*1ad0*/  @!P3 IMAD.IADD R16, R16, 0x1, -R7.reuse ;  /* 0x000000011010b824 */ /* 0x100fe200078e0a07 */
[----:B------:R-:W-:Y:S01]  /*1ae0*/  ISETP.GE.AND P3, PT, R190, RZ, PT ;  /* 0x000000ffbe00720c */ /* 0x000fe20003f66270 */
[----:B------:R-:W-:Y:S01]  /*1af0*/  @!P5 IMAD.IADD R18, R18, 0x1, -R7 ;  /* 0x000000011212d824 */ /* 0x000fe200078e0a07 */
[----:B------:R-:W-:Y:S01]  /*1b00*/  ISETP.GE.AND P5, PT, R56, RZ, PT ;  /* 0x000000ff3800720c */ /* 0x000fe20003fa6270 */
[----:B------:R-:W-:Y:S01]  /*1b10*/  @!P1 IMAD.MOV R16, RZ, RZ, -R16 ;  /* 0x000000ffff109224 */ /* 0x000fe200078e0a10 */
[----:B------:R-:W-:Y:S01]  /*1b20*/  IABS R56, R162 ;  /* 0x000000a200387213 */ /* 0x000fe20000000000 */
[----:B------:R-:W-:Y:S01]  /*1b30*/  IMAD.MOV R12, RZ, RZ, -R12 ;  /* 0x000000ffff0c7224 */ /* 0x000fe200078e0a0c */
[C---:B------:R-:W-:Y:S01]  /*1b40*/  ISETP.GT.U32.AND P1, PT, R7.reuse, R18, PT ;  /* 0x000000120700720c */ /* 0x040fe20003f24070 */
[----:B------:R-:W-:-:S02]  /*1b50*/  IMAD R19, R7, R14, R19 ;  /* 0x0000000e07137224 */ /* 0x000fc400078e0213 */
[----:B------:R-:W-:Y:S01]  /*1b60*/  @!P4 IMAD.IADD R17, R17, 0x1, -R7 ;  /* 0x000000011111c824 */ /* 0x000fe200078e0a07 */
[----:B------:R-:W-:Y:S01]  /*1b70*/  ISETP.GE.AND P4, PT, R31, RZ, PT ;  /* 0x000000ff1f00720c */ /* 0x000fe20003f86270 */
[C---:B------:R-:W-:Y:S01]  /*1b80*/  IMAD R20, R7.reuse, R12, R20 ;  /* 0x0000000c07147224 */ /* 0x040fe200078e0214 */
[----:B------:R-:W-:Y:S01]  /*1b90*/  IABS R31, R187 ;  /* 0x000000bb001f7213 */ /* 0x000fe20000000000 */
[----:B------:R-:W-:Y:S01]  /*1ba0*/  @!P6 IMAD.MOV R17, RZ, RZ, -R17 ;  /* 0x000000ffff11e224 */ /* 0x000fe200078e0a11 */
[----:B------:R-:W-:Y:S01]  /*1bb0*/  ISETP.GT.U32.AND P6, PT, R7, R19, PT ;  /* 0x000000130700720c */ /* 0x000fe20003fc4070 */
[----:B------:R-:W-:-:S04]  /*1bc0*/  IMAD.HI.U32 R9, R8, R21, RZ ;  /* 0x0000001508097227 */ /* 0x000fc800078e00ff */
[----:B------:R-:W-:Y:S01]  /*1bd0*/  @!P1 IMAD.IADD R18, R18, 0x1, -R7 ;  /* 0x0000000112129824 */ /* 0x000fe200078e0a07 */
[----:B------:R-:W-:Y:S01]  /*1be0*/  ISETP.GT.U32.AND P1, PT, R7, R20, PT ;  /* 0x000000140700720c */ /* 0x000fe20003f24070 */
[----:B------:R-:W-:Y:S02]  /*1bf0*/  IMAD.MOV R14, RZ, RZ, -R9 ;  /* 0x000000ffff0e7224 */ /* 0x000fe400078e0a09 */
[----:B------:R-:W-:-:S04]  /*1c00*/  IMAD.HI.U32 R12, R8, R24, RZ ;  /* 0x00000018080c7227 */ /* 0x000fc800078e00ff */
[----:B------:R-:W-:Y:S02]  /*1c10*/  IMAD R21, R7, R14, R21 ;  /* 0x0000000e07157224 */ /* 0x000fe400078e0215 */
[--C-:B------:R-:W-:Y:S02]  /*1c20*/  @!P6 IMAD.IADD R19, R19, 0x1, -R7.reuse ;  /* 0x000000011313e824 */ /* 0x100fe400078e0a07 */
[----:B------:R-:W-:Y:S01]  /*1c30*/  @!P2 IMAD.MOV R10, RZ, RZ, -R10 ;  /* 0x000000ffff0aa224 */ /* 0x000fe200078e0a0a */
[C---:B------:R-:W-:Y:S01]  /*1c40*/  ISETP.GT.U32.AND P6, PT, R7.reuse, R21, PT ;  /* 0x000000150700720c */ /* 0x040fe20003fc4070 */
[----:B------:R-:W-:Y:S01]  /*1c50*/  @!P1 IMAD.IADD R20, R20, 0x1, -R7 ;  /* 0x0000000114149824 */ /* 0x000fe200078e0a07 */
[----:B------:R-:W-:Y:S01]  /*1c60*/  ISETP.GT.U32.AND P1, PT, R7, R19, PT ;  /* 0x000000130700720c */ /* 0x000fe20003f24070 */
[----:B------:R-:W-:Y:S01]  /*1c70*/  IMAD.MOV R12, RZ, RZ, -R12 ;  /* 0x000000ffff0c7224 */ /* 0x000fe200078e0a0c */
[----:B------:R-:W-:Y:S01]  /*1c80*/  ISETP.GE.AND P2, PT, R191, RZ, PT ;  /* 0x000000ffbf00720c */ /* 0x000fe20003f46270 */
[----:B------:R-:W-:Y:S01]  /*1c90*/  IMAD.HI.U32 R9, R8, R25, RZ ;  /* 0x0000001908097227 */ /* 0x000fe200078e00ff */
[----:B------:R-:W-:-:S03]  /*1ca0*/  CS2R R190, SRZ ;  /* 0x0000000000be7805 */ /* 0x000fc6000001ff00 */
[----:B------:R-:W-:Y:S01]  /*1cb0*/  @!P0 IMAD.MOV R18, RZ, RZ, -R18 ;  /* 0x000000ffff128224 */ /* 0x000fe200078e0a12 */
[C---:B------:R-:W-:Y:S01]  /*1cc0*/  ISETP.GT.U32.AND P0, PT, R7.reuse, R20, PT ;  /* 0x000000140700720c */ /* 0x040fe20003f04070 */
[----:B------:R-:W-:Y:S02]  /*1cd0*/  IMAD R24, R7, R12, R24 ;  /* 0x0000000c07187224 */ /* 0x000fe400078e0218 */
[----:B------:R-:W-:-:S04]  /*1ce0*/  IMAD.HI.U32 R12, R8, R26, RZ ;  /* 0x0000001a080c7227 */ /* 0x000fc800078e00ff */
[----:B------:R-:W-:Y:S02]  /*1cf0*/  IMAD.MOV R14, RZ, RZ, -R9 ;  /* 0x000000ffff0e7224 */ /* 0x000fe400078e0a09 */
[----:B------:R-:W-:Y:S02]  /*1d00*/  @!P6 IMAD.IADD R21, R21, 0x1, -R7 ;  /* 0x000000011515e824 */ /* 0x000fe400078e0a07 */
[----:B------:R-:W-:Y:S02]  /*1d10*/  IMAD.MOV R12, RZ, RZ, -R12 ;  /* 0x000000ffff0c7224 */ /* 0x000fe400078e0a0c */
[C---:B------:R-:W-:Y:S01]  /*1d20*/  IMAD R25, R7.reuse, R14, R25 ;  /* 0x0000000e07197224 */ /* 0x040fe200078e0219 */
[----:B------:R-:W-:Y:S01]  /*1d30*/  ISETP.GT.U32.AND P6, PT, R7, R21, PT ;  /* 0x000000150700720c */ /* 0x000fe20003fc4070 */
[----:B------:R-:W-:Y:S01]  /*1d40*/  @!P1 IMAD.IADD R19, R19, 0x1, -R7 ;  /* 0x0000000113139824 */ /* 0x000fe200078e0a07 */
[C---:B------:R-:W-:Y:S01]  /*1d50*/  ISETP.GT.U32.AND P1, PT, R7.reuse, R24, PT ;  /* 0x000000180700720c */ /* 0x040fe20003f24070 */
[----:B------:R-:W-:-:S02]  /*1d60*/  IMAD R26, R7, R12, R26 ;  /* 0x0000000c071a7224 */ /* 0x000fc400078e021a */
[----:B------:R-:W-:Y:S01]  /*1d70*/  @!P2 IMAD.MOV R19, RZ, RZ, -R19 ;  /* 0x000000ffff13a224 */ /* 0x000fe200078e0a13 */
[----:B------:R-:W-:Y:S01]  /*1d80*/  ISETP.GT.U32.AND P2, PT, R7, R25, PT ;  /* 0x000000190700720c */ /* 0x000fe20003f44070 */
[----:B------:R-:W-:-:S04]  /*1d90*/  IMAD.HI.U32 R9, R8, R31, RZ ;  /* 0x0000001f08097227 */ /* 0x000fc800078e00ff */
[----:B------:R-:W-:Y:S02]  /*1da0*/  IMAD.MOV R22, RZ, RZ, -R13 ;  /* 0x000000ffff167224 */ /* 0x000fe400078e0a0d */
[----:B------:R-:W-:Y:S01]  /*1db0*/  @!P0 IMAD.IADD R20, R20, 0x1, -R7 ;  /* 0x0000000114148824 */ /* 0x000fe200078e0a07 */
[C---:B------:R-:W-:Y:S01]  /*1dc0*/  ISETP.GT.U32.AND P0, PT, R7.reuse, R26, PT ;  /* 0x0000001a0700720c */ /* 0x040fe20003f04070 */
[----:B------:R-:W-:Y:S02]  /*1dd0*/  IMAD.MOV R14, RZ, RZ, -R9 ;  /* 0x000000ffff0e7224 */ /* 0x000fe400078e0a09 */
[----:B------:R-:W-:Y:S02]  /*1de0*/  IMAD R27, R7, R22, R27 ;  /* 0x00000016071b7224 */ /* 0x000fe400078e021b */
[--C-:B------:R-:W-:Y:S02]  /*1df0*/  @!P6 IMAD.IADD R21, R21, 0x1, -R7.reuse ;  /* 0x000000011515e824 */ /* 0x100fe400078e0a07 */
[----:B------:R-:W-:Y:S01]  /*1e00*/  @!P1 IMAD.IADD R24, R24, 0x1, -R7 ;  /* 0x0000000118189824 */ /* 0x000fe200078e0a07 */
[C---:B------:R-:W-:Y:S01]  /*1e10*/  ISETP.GT.U32.AND P6, PT, R7.reuse, R27, PT ;  /* 0x0000001b0700720c */ /* 0x040fe20003fc4070 */
[----:B------:R-:W-:Y:S01]  /*1e20*/  IMAD R31, R7, R14, R31 ;  /* 0x0000000e071f7224 */ /* 0x000fe200078e021f */
[----:B------:R-:W-:Y:S01]  /*1e30*/  ISETP.GE.AND P1, PT, R189, RZ, PT ;  /* 0x000000ffbd00720c */ /* 0x000fe20003f26270 */
[----:B------:R-:W-:Y:S01]  /*1e40*/  @!P2 IMAD.IADD R25, R25, 0x1, -R7 ;  /* 0x000000011919a824 */ /* 0x000fe200078e0a07 */
[C---:B------:R-:W-:Y:S01]  /*1e50*/  ISETP.GT.U32.AND P2, PT, R7.reuse, R24, PT ;  /* 0x000000180700720c */ /* 0x040fe20003f44070 */
[----:B------:R-:W-:Y:S01]  /*1e60*/  @!P4 IMAD.MOV R21, RZ, RZ, -R21 ;  /* 0x000000ffff15c224 */ /* 0x000fe200078e0a15 */
[----:B------:R-:W-:Y:S01]  /*1e70*/  ISETP.GT.U32.AND P4, PT, R7, R31, PT ;  /* 0x0000001f0700720c */ /* 0x000fe20003f84070 */
[----:B------:R-:W-:Y:S01]  /*1e80*/  IMAD.HI.U32 R12, R8, R32, RZ ;  /* 0x00000020080c7227 */ /* 0x000fe200078e00ff */
[----:B------:R-:W-:-:S03]  /*1e90*/  IABS R14, R184 ;  /* 0x000000b8000e7213 */ /* 0x000fc60000000000 */
[----:B------:R-:W-:Y:S01]  /*1ea0*/  @!P0 IMAD.IADD R26, R26, 0x1, -R7 ;  /* 0x000000011a1a8824 */ /* 0x000fe200078e0a07 */
[----:B------:R-:W-:Y:S01]  /*1eb0*/  ISETP.GT.U32.AND P0, PT, R7, R25, PT ;  /* 0x000000190700720c */ /* 0x000fe20003f04070 */
[----:B------:R-:W-:Y:S02]  /*1ec0*/  IMAD.MOV R12, RZ, RZ, -R12 ;  /* 0x000000ffff0c7224 */ /* 0x000fe400078e0a0c */
[----:B------:R-:W-:-:S04]  /*1ed0*/  IMAD.HI.U32 R13, R8, R33, RZ ;  /* 0x00000021080d7227 */ /* 0x000fc800078e00ff */
[----:B------:R-:W-:Y:S02]  /*1ee0*/  IMAD R32, R7, R12, R32 ;  /* 0x0000000c07207224 */ /* 0x000fe400078e0220 */
[----:B------:R-:W-:Y:S01]  /*1ef0*/  @!P6 IMAD.IADD R27, R27, 0x1, -R7 ;  /* 0x000000011b1be824 */ /* 0x000fe200078e0a07 */
[C---:B------:R-:W-:Y:S01]  /*1f00*/  ISETP.GT.U32.AND P6, PT, R7.reuse, R26, PT ;  /* 0x0000001a0700720c */ /* 0x040fe20003fc4070 */
[----:B------:R-:W-:Y:S01]  /*1f10*/  IMAD.MOV R22, RZ, RZ, -R13 ;  /* 0x000000ffff167224 */ /* 0x000fe200078e0a0d */
[----:B------:R-:W-:Y:S01]  /*1f20*/  IABS R13, R183 ;  /* 0x000000b7000d7213 */ /* 0x000fe20000000000 */
[--C-:B------:R-:W-:Y:S01]  /*1f30*/  @!P2 IMAD.IADD R24, R24, 0x1, -R7.reuse ;  /* 0x000000011818a824 */ /* 0x100fe200078e0a07 */
[----:B------:R-:W-:Y:S01]  /*1f40*/  ISETP.GT.U32.AND P2, PT, R7, R32, PT ;  /* 0x000000200700720c */ /* 0x000fe20003f44070 */
[----:B------:R-:W-:Y:S01]  /*1f50*/  @!P4 IMAD.IADD R31, R31, 0x1, -R7 ;  /* 0x000000011f1fc824 */ /* 0x000fe200078e0a07 */
[----:B------:R-:W-:Y:S01]  /*1f60*/  ISETP.GE.AND P4, PT, R187, RZ, PT ;  /* 0x000000ffbb00720c */ /* 0x000fe20003f86270 */
[----:B------:R-:W-:-:S04]  /*1f70*/  IMAD.HI.U32 R9, R8, R34, RZ ;  /* 0x0000002208097227 */ /* 0x000fc800078e00ff */
[----:B------:R-:W-:Y:S01]  /*1f80*/  @!P0 IMAD.IADD R25, R25, 0x1, -R7 ;  /* 0x0000000119198824 */ /* 0x000fe200078e0a07 */
[----:B------:R-:W-:Y:S01]  /*1f90*/  ISETP.GE.AND P0, PT, R185, RZ, PT ;  /* 0x000000ffb900720c */ /* 0x000fe20003f06270 */
[----:B------:R-:W-:Y:S01]  /*1fa0*/  @!P5 IMAD.MOV R24, RZ, RZ, -R24 ;  /* 0x000000ffff18d224 */ /* 0x000fe200078e0a18 */
[----:B------:R-:W-:Y:S01]  /*1fb0*/  ISETP.GT.U32.AND P5, PT, R7, R31, PT ;  /* 0x0000001f0700720c */ /* 0x000fe20003fa4070 */
[----:B------:R-:W-:Y:S02]  /*1fc0*/  IMAD.MOV R12, RZ, RZ, -R9 ;  /* 0x000000ffff0c7224 */ /* 0x000fe400078e0a09 */
[----:B------:R-:W-:-:S04]  /*1fd0*/  IMAD.HI.U32 R9, R8, R13, RZ ;  /* 0x0000000d08097227 */ /* 0x000fc800078e00ff */
[C---:B------:R-:W-:Y:S02]  /*1fe0*/  IMAD R33, R7.reuse, R22, R33 ;  /* 0x0000001607217224 */ /* 0x040fe400078e0221 */
[C---:B------:R-:W-:Y:S02]  /*1ff0*/  IMAD R34, R7.reuse, R12, R34 ;  /* 0x0000000c07227224 */ /* 0x040fe400078e0222 */
[----:B------:R-:W-:Y:S02]  /*2000*/  IMAD.MOV R12, RZ, RZ, -R9 ;  /* 0x000000ffff0c7224 */ /* 0x000fe400078e0a09 */
[--C-:B------:R-:W-:Y:S01]  /*2010*/  @!P6 IMAD.IADD R26, R26, 0x1, -R7.reuse ;  /* 0x000000011a1ae824 */ /* 0x100fe200078e0a07 */
[C---:B------:R-:W-:Y:S01]  /*2020*/  ISETP.GT.U32.AND P6, PT, R7.reuse, R33, PT ;  /* 0x000000210700720c */ /* 0x040fe20003fc4070 */
[----:B------:R-:W-:Y:S01]  /*2030*/  @!P2 IMAD.IADD R32, R32, 0x1, -R7 ;  /* 0x000000012020a824 */ /* 0x000fe200078e0a07 */
[----:B------:R-:W-:Y:S01]  /*2040*/  ISETP.GE.AND P2, PT, R188, RZ, PT ;  /* 0x000000ffbc00720c */ /* 0x000fe20003f46270 */
[C---:B------:R-:W-:Y:S01]  /*2050*/  IMAD R12, R7.reuse, R12, R13 ;  /* 0x0000000c070c7224 */ /* 0x040fe200078e020d */
[----:B------:R-:W-:Y:S01]  /*2060*/  CS2R R188, SRZ ;  /* 0x0000000000bc7805 */ /* 0x000fe2000001ff00 */
[----:B------:R-:W-:Y:S01]  /*2070*/  @!P1 IMAD.MOV R25, RZ, RZ, -R25 ;  /* 0x000000ffff199224 */ /* 0x000fe200078e0a19 */
[C---:B------:R-:W-:Y:S01]  /*2080*/  ISETP.GT.U32.AND P1, PT, R7.reuse, R32, PT ;  /* 0x000000200700720c */ /* 0x040fe20003f24070 */
[----:B------:R-:W-:Y:S01]  /*2090*/  @!P0 IMAD.MOV R26, RZ, RZ, -R26 ;  /* 0x000000ffff1a8224 */ /* 0x000fe200078e0a1a */
[----:B------:R-:W-:Y:S01]  /*20a0*/  ISETP.GT.U32.AND P0, PT, R7, R34, PT ;  /* 0x000000220700720c */ /* 0x000fe20003f04070 */
[----:B------:R-:W-:Y:S01]  /*20b0*/  @!P5 IMAD.IADD R31, R31, 0x1, -R7 ;  /* 0x000000011f1fd824 */ /* 0x000fe200078e0a07 */
[----:B------:R-:W-:Y:S01]  /*20c0*/  ISETP.GT.U32.AND P5, PT, R7, R12, PT ;  /* 0x0000000c0700720c */ /* 0x000fe20003fa4070 */
[----:B------:R-:W-:-:S04]  /*20d0*/  IMAD.HI.U32 R9, R8, R14, RZ ;  /* 0x0000000e08097227 */ /* 0x000fc800078e00ff */
[----:B------:R-:W-:Y:S02]  /*20e0*/  @!P6 IMAD.IADD R33, R33, 0x1, -R7 ;  /* 0x000000012121e824 */ /* 0x000fe400078e0a07 */
[----:B------:R-:W-:Y:S02]  /*20f0*/  IMAD.MOV R9, RZ, RZ, -R9 ;  /* 0x000000ffff097224 */ /* 0x000fe400078e0a09 */
[--C-:B------:R-:W-:Y:S01]  /*2100*/  @!P1 IMAD.IADD R32, R32, 0x1, -R7.reuse ;  /* 0x0000000120209824 */ /* 0x100fe200078e0a07 */
[C---:B------:R-:W-:Y:S01]  /*2110*/  ISETP.GT.U32.AND P6, PT, R7.reuse, R33, PT ;  /* 0x000000210700720c */ /* 0x040fe20003fc4070 */
[--C-:B------:R-:W-:Y:S01]  /*2120*/  @!P0 IMAD.IADD R34, R34, 0x1, -R7.reuse ;  /* 0x0000000122228824 */ /* 0x100fe200078e0a07 */
[----:B------:R-:W-:Y:S01]  /*2130*/  ISETP.GE.AND P1, PT, R182, RZ, PT ;  /* 0x000000ffb600720c */ /* 0x000fe20003f26270 */
[----:B------:R-:W-:Y:S01]  /*2140*/  @!P5 IMAD.IADD R12, R12, 0x1, -R7 ;  /* 0x000000010c0cd824 */ /* 0x000fe200078e0a07 */
[----:B------:R-:W-:Y:S01]  /*2150*/  ISETP.GE.AND P0, PT, R184, RZ, PT ;  /* 0x000000ffb800720c */ /* 0x000fe20003f06270 */
[C---:B------:R-:W-:Y:S01]  /*2160*/  IMAD R14, R7.reuse, R9, R14 ;  /* 0x00000009070e7224 */ /* 0x040fe200078e020e */
[----:B------:R-:W-:Y:S01]  /*2170*/  CS2R R184, SRZ ;  /* 0x0000000000b87805 */ /* 0x000fe2000001ff00 */
[----:B------:R-:W-:Y:S01]  /*2180*/  @!P4 IMAD.MOV R31, RZ, RZ, -R31 ;  /* 0x000000ffff1fc224 */ /* 0x000fe200078e0a1f */
[C---:B------:R-:W-:Y:S01]  /*2190*/  ISETP.GT.U32.AND P4, PT, R7.reuse, R34, PT ;  /* 0x000000220700720c */ /* 0x040fe20003f84070 */
[----:B------:R-:W-:Y:S01]  /*21a0*/  @!P2 IMAD.MOV R32, RZ, RZ, -R32 ;  /* 0x000000ffff20a224 */ /* 0x000fe200078e0a20 */
[C---:B------:R-:W-:Y:S01]  /*21b0*/  ISETP.GT.U32.AND P5, PT, R7.reuse, R12, PT ;  /* 0x0000000c0700720c */ /* 0x040fe20003fa4070 */
[----:B------:R-:W-:Y:S01]  /*21c0*/  IMAD.HI.U32 R9, R8, R35, RZ ;  /* 0x0000002308097227 */ /* 0x000fe200078e00ff */
[----:B------:R-:W-:-:S03]  /*21d0*/  ISETP.GT.U32.AND P2, PT, R7, R14, PT ;  /* 0x0000000e0700720c */ /* 0x000fc60003f44070 */
[----:B------:R-:W-:Y:S01]  /*21e0*/  @!P6 IMAD.IADD R33, R33, 0x1, -R7 ;  /* 0x000000012121e824 */ /* 0x000fe200078e0a07 */
[----:B------:R-:W-:Y:S01]  /*21f0*/  ISETP.GE.AND P6, PT, R183, RZ, PT ;  /* 0x000000ffb700720c */ /* 0x000fe20003fc6270 */
[----:B------:R-:W-:Y:S01]  /*2200*/  IMAD.MOV R22, RZ, RZ, -R9 ;  /* 0x000000ffff167224 */ /* 0x000fe200078e0a09 */
[----:B------:R-:W-:Y:S01]  /*2210*/  CS2R R182, SRZ ;  /* 0x0000000000b67805 */ /* 0x000fe2000001ff00 */
[----:B------:R-:W-:-:S04]  /*2220*/  IMAD.HI.U32 R13, R8, R36, RZ ;  /* 0x00000024080d7227 */ /* 0x000fc800078e00ff */
[--C-:B------:R-:W-:Y:S01]  /*2230*/  @!P4 IMAD.IADD R34, R34, 0x1, -R7.reuse ;  /* 0x000000012222c824 */ /* 0x100fe200078e0a07 */
[----:B------:R-:W-:Y:S01]  /*2240*/  ISETP.GE.AND P4, PT, R180, RZ, PT ;  /* 0x000000ffb400720c */ /* 0x000fe20003f86270 */
[--C-:B------:R-:W-:Y:S01]  /*2250*/  @!P5 IMAD.IADD R12, R12, 0x1, -R7.reuse ;  /* 0x000000010c0cd824 */ /* 0x100fe200078e0a07 */
[----:B------:R-:W-:Y:S01]  /*2260*/  ISETP.GE.AND P5, PT, R29, RZ, PT ;  /* 0x000000ff1d00720c */ /* 0x000fe20003fa6270 */
[----:B------:R-:W-:Y:S01]  /*2270*/  @!P2 IMAD.IADD R14, R14, 0x1, -R7 ;  /* 0x000000010e0ea824 */ /* 0x000fe200078e0a07 */
[----:B------:R-:W-:Y:S01]  /*2280*/  ISETP.GE.AND P2, PT, R30, RZ, PT ;  /* 0x000000ff1e00720c */ /* 0x000fe20003f46270 */
[C---:B------:R-:W-:Y:S02]  /*2290*/  IMAD R35, R7.reuse, R22, R35 ;  /* 0x0000001607237224 */ /* 0x040fe400078e0223 */
[----:B------:R-:W-:Y:S01]  /*22a0*/  @!P1 IMAD.MOV R34, RZ, RZ, -R34 ;  /* 0x000000ffff229224 */ /* 0x000fe200078e0a22 */
[----:B------:R-:W-:Y:S01]  /*22b0*/  ISETP.GT.U32.AND P1, PT, R7, R14, PT ;  /* 0x0000000e0700720c */ /* 0x000fe20003f24070 */
[----:B------:R-:W-:-:S02]  /*22c0*/  IMAD.MOV.U32 R29, RZ, RZ, R12 ;  /* 0x000000ffff1d7224 */ /* 0x000fc400078e000c */
[----:B------:R-:W-:Y:S02]  /*22d0*/  IMAD.MOV R13, RZ, RZ, -R13 ;  /* 0x000000ffff0d7224 */ /* 0x000fe400078e0a0d */
[----:B------:R-:W-:Y:S01]  /*22e0*/  @!P6 IMAD.MOV R29, RZ, RZ, -R29 ;  /* 0x000000ffff1de224 */ /* 0x000fe200078e0a1d */
[----:B------:R-:W-:Y:S01]  /*22f0*/  ISETP.GT.U32.AND P6, PT, R7, R35, PT ;  /* 0x000000230700720c */ /* 0x000fe20003fc4070 */
[----:B------:R-:W-:-:S04]  /*2300*/  IMAD.HI.U32 R9, R8, R37, RZ ;  /* 0x0000002508097227 */ /* 0x000fc800078e00ff */
[----:B------:R-:W-:Y:S01]  /*2310*/  @!P3 IMAD.MOV R20, RZ, RZ, -R20 ;  /* 0x000000ffff14b224 */ /* 0x000fe200078e0a14 */
[C---:B------:R-:W-:Y:S01]  /*2320*/  ISETP.GT.U32.AND P3, PT, R7.reuse, R27, PT ;  /* 0x0000001b0700720c */ /* 0x040fe20003f64070 */
[C---:B------:R-:W-:Y:S02]  /*2330*/  IMAD R36, R7.reuse, R13, R36 ;  /* 0x0000000d07247224 */ /* 0x040fe400078e0224 */
[----:B------:R-:W-:Y:S02]  /*2340*/  IMAD.MOV R22, RZ, RZ, -R9 ;  /* 0x000000ffff167224 */ /* 0x000fe400078e0a09 */
[----:B------:R-:W-:Y:S01]  /*2350*/  @!P1 IMAD.IADD R14, R14, 0x1, -R7 ;  /* 0x000000010e0e9824 */ /* 0x000fe200078e0a07 */
[C---:B------:R-:W-:Y:S01]  /*2360*/  ISETP.GT.U32.AND P1, PT, R7.reuse, R36, PT ;  /* 0x000000240700720c */ /* 0x040fe20003f24070 */
[----:B------:R-:W-:Y:S02]  /*2370*/  IMAD R37, R7, R22, R37 ;  /* 0x0000001607257224 */ /* 0x000fe400078e0225 */
[----:B------:R-:W-:-:S02]  /*2380*/  @!P6 IMAD.IADD R35, R35, 0x1, -R7 ;  /* 0x000000012323e824 */ /* 0x000fc400078e0a07 */
[----:B------:R-:W-:Y:S01]  /*2390*/  IMAD.HI.U32 R13, R8, R41, RZ ;  /* 0x00000029080d7227 */ /* 0x000fe200078e00ff */
[----:B------:R-:W-:-:S03]  /*23a0*/  ISETP.GT.U32.AND P6, PT, R7, R37, PT ;  /* 0x000000250700720c */ /* 0x000fc60003fc4070 */
[----:B------:R-:W-:Y:S01]  /*23b0*/  @!P3 IMAD.IADD R27, R27, 0x1, -R7 ;  /* 0x000000011b1bb824 */ /* 0x000fe200078e0a07 */
[----:B------:R-:W-:Y:S01]  /*23c0*/  ISETP.GE.AND P3, PT, R186, RZ, PT ;  /* 0x000000ffba00720c */ /* 0x000fe20003f66270 */
[----:B------:R-:W-:Y:S01]  /*23d0*/  IMAD.MOV R30, RZ, RZ, -R13 ;  /* 0x000000ffff1e7224 */ /* 0x000fe200078e0a0d */
[----:B------:R-:W-:Y:S01]  /*23e0*/  CS2R R186, SRZ ;  /* 0x0000000000ba7805 */ /* 0x000fe2000001ff00 */
[----:B------:R-:W-:-:S04]  /*23f0*/  IMAD.HI.U32 R12, R8, R38, RZ ;  /* 0x00000026080c7227 */ /* 0x000fc800078e00ff */
[C---:B------:R-:W-:Y:S02]  /*2400*/  IMAD R41, R7.reuse, R30, R41 ;  /* 0x0000001e07297224 */ /* 0x040fe400078e0229 */
[--C-:B------:R-:W-:Y:S01]  /*2410*/  @!P1 IMAD.IADD R36, R36, 0x1, -R7.reuse ;  /* 0x0000000124249824 */ /* 0x100fe200078e0a07 */
[----:B------:R-:W-:Y:S01]  /*2420*/  ISETP.GT.U32.AND P1, PT, R7, R35, PT ;  /* 0x000000230700720c */ /* 0x000fe20003f24070 */
[----:B------:R-:W-:Y:S02]  /*2430*/  IMAD.MOV.U32 R30, RZ, RZ, R14 ;  /* 0x000000ffff1e7224 */ /* 0x000fe400078e000e */
[----:B------:R-:W-:Y:S02]  /*2440*/  IMAD.MOV R12, RZ, RZ, -R12 ;  /* 0x000000ffff0c7224 */ /* 0x000fe400078e0a0c */
[----:B------:R-:W-:Y:S02]  /*2450*/  @!P6 IMAD.IADD R37, R37, 0x1, -R7 ;  /* 0x000000012525e824 */ /* 0x000fe400078e0a07 */
[----:B------:R-:W-:Y:S01]  /*2460*/  @!P0 IMAD.MOV R30, RZ, RZ, -R30 ;  /* 0x000000ffff1e8224 */ /* 0x000fe200078e0a1e */
[C---:B------:R-:W-:Y:S01]  /*2470*/  ISETP.GT.U32.AND P0, PT, R7.reuse, R36, PT ;  /* 0x000000240700720c */ /* 0x040fe20003f04070 */
[C---:B------:R-:W-:Y:S01]  /*2480*/  IMAD R38, R7.reuse, R12, R38 ;  /* 0x0000000c07267224 */ /* 0x040fe200078e0226 */
[----:B------:R-:W-:Y:S01]  /*2490*/  ISETP.GT.U32.AND P6, PT, R7, R37, PT ;  /* 0x000000250700720c */ /* 0x000fe20003fc4070 */
[----:B------:R-:W-:-:S04]  /*24a0*/  IMAD.HI.U32 R12, R8, R40, RZ ;  /* 0x00000028080c7227 */ /* 0x000fc800078e00ff */
[----:B------:R-:W-:Y:S01]  /*24b0*/  @!P3 IMAD.MOV R27, RZ, RZ, -R27 ;  /* 0x000000ffff1bb224 */ /* 0x000fe200078e0a1b */
[----:B------:R-:W-:Y:S01]  /*24c0*/  ISETP.GE.AND P3, PT, R181, RZ, PT ;  /* 0x000000ffb500720c */ /* 0x000fe20003f66270 */
[----:B------:R-:W-:Y:S01]  /*24d0*/  IMAD.MOV R12, RZ, RZ, -R12 ;  /* 0x000000ffff0c7224 */ /* 0x000fe200078e0a0c */
[----:B------:R-:W-:Y:S01]  /*24e0*/  CS2R R180, SRZ ;  /* 0x0000000000b47805 */ /* 0x000fe2000001ff00 */
[----:B------:R-:W-:-:S04]  /*24f0*/  IMAD.HI.U32 R9, R8, R39, RZ ;  /* 0x0000002708097227 */ /* 0x000fc800078e00ff */
[----:B------:R-:W-:Y:S02]  /*2500*/  IMAD R40, R7, R12, R40 ;  /* 0x0000000c07287224 */ /* 0x000fe400078e0228 */
[--C-:B------:R-:W-:Y:S02]  /*2510*/  @!P0 IMAD.IADD R36, R36, 0x1, -R7.reuse ;  /* 0x0000000124248824 */ /* 0x100fe400078e0a07 */
[----:B------:R-:W-:Y:S01]  /*2520*/  @!P6 IMAD.IADD R37, R37, 0x1, -R7 ;  /* 0x000000012525e824 */ /* 0x000fe200078e0a07 */
[----:B------:R-:W-:Y:S01]  /*2530*/  ISETP.GT.U32.AND P0, PT, R7, R40, PT ;  /* 0x000000280700720c */ /* 0x000fe20003f04070 */
[----:B------:R-:W-:Y:S01]  /*2540*/  @!P3 IMAD.MOV R33, RZ, RZ, -R33 ;  /* 0x000000ffff21b224 */ /* 0x000fe200078e0a21 */
[----:B------:R-:W-:Y:S01]  /*2550*/  ISETP.GE.AND P3, PT, R179, RZ, PT ;  /* 0x000000ffb300720c */ /* 0x000fe20003f66270 */
[----:B------:R-:W-:Y:S01]  /*2560*/  IMAD.MOV R22, RZ, RZ, -R9 ;  /* 0x000000ffff167224 */ /* 0x000fe200078e0a09 */
[----:B------:R-:W-:Y:S01]  /*2570*/  ISETP.GT.U32.AND P6, PT, R7, R41, PT ;  /* 0x000000290700720c */ /* 0x000fe20003fc4070 */
[----:B------:R-:W-:Y:S01]  /*2580*/  @!P1 IMAD.IADD R35, R35, 0x1, -R7 ;  /* 0x0000000123239824 */ /* 0x000fe200078e0a07 */
[C---:B------:R-:W-:Y:S01]  /*2590*/  ISETP.GT.U32.AND P1, PT, R7.reuse, R38, PT ;  /* 0x000000260700720c */ /* 0x040fe20003f24070 */
[----:B------:R-:W-:-:S02]  /*25a0*/  IMAD R39, R7, R22, R39 ;  /* 0x0000001607277224 */ /* 0x000fc400078e0227 */
[----:B------:R-:W-:-:S04]  /*25b0*/  IMAD.HI.U32 R9, R8, R42, RZ ;  /* 0x0000002a08097227 */ /* 0x000fc800078e00ff */
[----:B------:R-:W-:Y:S02]  /*25c0*/  @!P0 IMAD.IADD R40, R40, 0x1, -R7 ;  /* 0x0000000128288824 */ /* 0x000fe400078e0a07 */
[----:B------:R-:W-:Y:S01]  /*25d0*/  @!P3 IMAD.MOV R35, RZ, RZ, -R35 ;  /* 0x000000ffff23b224 */ /* 0x000fe200078e0a23 */
[----:B------:R-:W-:Y:S01]  /*25e0*/  ISETP.GT.U32.AND P3, PT, R7, R39, PT ;  /* 0x000000270700720c */ /* 0x000fe20003f64070 */
[----:B------:R-:W-:Y:S01]  /*25f0*/  @!P6 IMAD.IADD R41, R41, 0x1, -R7 ;  /* 0x000000012929e824 */ /* 0x000fe200078e0a07 */
[----:B------:R-:W-:Y:S01]  /*2600*/  ISETP.GT.U32.AND P6, PT, R7, R40, PT ;  /* 0x000000280700720c */ /* 0x000fe20003fc4070 */
[----:B------:R-:W-:-:S04]  /*2610*/  IMAD.HI.U32 R13, R8, R44, RZ ;  /* 0x0000002c080d7227 */ /* 0x000fc800078e00ff */
[----:B------:R-:W-:Y:S02]  /*2620*/  IMAD.MOV R9, RZ, RZ, -R9 ;  /* 0x000000ffff097224 */ /* 0x000fe400078e0a09 */
[----:B------:R-:W-:Y:S02]  /*2630*/  IMAD.MOV R13, RZ, RZ, -R13 ;  /* 0x000000ffff0d7224 */ /* 0x000fe400078e0a0d */
[C---:B------:R-:W-:Y:S02]  /*2640*/  IMAD R42, R7.reuse, R9, R42 ;  /* 0x00000009072a7224 */ /* 0x040fe400078e022a */
[C---:B------:R-:W-:Y:S02]  /*2650*/  IMAD R44, R7.reuse, R13, R44 ;  /* 0x0000000d072c7224 */ /* 0x040fe400078e022c */
[----:B------:R-:W-:Y:S01]  /*2660*/  @!P5 IMAD.MOV R37, RZ, RZ, -R37 ;  /* 0x000000ffff25d224 */ /* 0x000fe200078e0a25 */
[----:B------:R-:W-:Y:S01]  /*2670*/  ISETP.GT.U32.AND P5, PT, R7, R42, PT ;  /* 0x0000002a0700720c */ /* 0x000fe20003fa4070 */
[----:B------:R-:W-:-:S02]  /*2680*/  @!P3 IMAD.IADD R39, R39, 0x1, -R7 ;  /* 0x000000012727b824 */ /* 0x000fc400078e0a07 */
[----:B------:R-:W-:Y:S01]  /*2690*/  @!P6 IMAD.IADD R40, R40, 0x1, -R7 ;  /* 0x000000012828e824 */ /* 0x000fe200078e0a07 */
[C---:B------:R-:W-:Y:S01]  /*26a0*/  ISETP.GT.U32.AND P6, PT, R7.reuse, R44, PT ;  /* 0x0000002c0700720c */ /* 0x040fe20003fc4070 */
[----:B------:R-:W-:Y:S01]  /*26b0*/  IMAD.HI.U32 R12, R8, R43, RZ ;  /* 0x0000002b080c7227 */ /* 0x000fe200078e00ff */
[----:B------:R-:W-:-:S03]  /*26c0*/  ISETP.GT.U32.AND P0, PT, R7, R39, PT ;  /* 0x000000270700720c */ /* 0x000fc60003f04070 */
[----:B------:R-:W-:Y:S02]  /*26d0*/  IMAD.MOV R12, RZ, RZ, -R12 ;  /* 0x000000ffff0c7224 */ /* 0x000fe400078e0a0c */
[----:B------:R-:W-:-:S04]  /*26e0*/  IMAD.HI.U32 R9, R8, R45, RZ ;  /* 0x0000002d08097227 */ /* 0x000fc800078e00ff */
[----:B------:R-:W-:Y:S01]  /*26f0*/  @!P5 IMAD.IADD R42, R42, 0x1, -R7 ;  /* 0x000000012a2ad824 */ /* 0x000fe200078e0a07 */
[----:B------:R-:W-:Y:S01]  /*2700*/  ISETP.GE.AND P5, PT, R176, RZ, PT ;  /* 0x000000ffb000720c */ /* 0x000fe20003fa6270 */
[C---:B------:R-:W-:Y:S02]  /*2710*/  IMAD R43, R7.reuse, R12, R43 ;  /* 0x0000000c072b7224 */ /* 0x040fe400078e022b */
[----:B------:R-:W-:Y:S01]  /*2720*/  @!P6 IMAD.IADD R44, R44, 0x1, -R7 ;  /* 0x000000012c2ce824 */ /* 0x000fe200078e0a07 */
[----:B------:R-:W-:Y:S01]  /*2730*/  ISETP.GT.U32.AND P6, PT, R7, R42, PT ;  /* 0x0000002a0700720c */ /* 0x000fe20003fc4070 */
[----:B------:R-:W-:Y:S02]  /*2740*/  IMAD.MOV R12, RZ, RZ, -R9 ;  /* 0x000000ffff0c7224 */ /* 0x000fe400078e0a09 */
[----:B------:R-:W-:-:S04]  /*2750*/  IMAD.HI.U32 R9, R8, R46, RZ ;  /* 0x0000002e08097227 */ /* 0x000fc800078e00ff */
[----:B------:R-:W-:Y:S01]  /*2760*/  @!P0 IMAD.IADD R39, R39, 0x1, -R7 ;  /* 0x0000000127278824 */ /* 0x000fe200078e0a07 */
[----:B------:R-:W-:Y:S01]  /*2770*/  ISETP.GE.AND P0, PT, R174, RZ, PT ;  /* 0x000000ffae00720c */ /* 0x000fe20003f06270 */
[----:B------:R-:W-:Y:S02]  /*2780*/  IMAD.MOV R9, RZ, RZ, -R9 ;  /* 0x000000ffff097224 */ /* 0x000fe400078e0a09 */
[----:B------:R-:W-:Y:S01]  /*2790*/  @!P1 IMAD.IADD R38, R38, 0x1, -R7 ;  /* 0x0000000126269824 */ /* 0x000fe200078e0a07 */
[----:B------:R-:W-:Y:S01]  /*27a0*/  ISETP.GE.AND P1, PT, R178, RZ, PT ;  /* 0x000000ffb200720c */ /* 0x000fe20003f26270 */
[C---:B------:R-:W-:Y:S01]  /*27b0*/  IMAD R46, R7.reuse, R9, R46 ;  /* 0x00000009072e7224 */ /* 0x040fe200078e022e */
[----:B------:R-:W-:Y:S01]  /*27c0*/  CS2R R178, SRZ ;  /* 0x0000000000b27805 */ /* 0x000fe2000001ff00 */
[C---:B------:R-:W-:Y:S01]  /*27d0*/  IMAD R45, R7.reuse, R12, R45 ;  /* 0x0000000c072d7224 */ /* 0x040fe200078e022d */
[C---:B------:R-:W-:Y:S01]  /*27e0*/  ISETP.GT.U32.AND P3, PT, R7.reuse, R38, PT ;  /* 0x000000260700720c */ /* 0x040fe20003f64070 */
[----:B------:R-:W-:Y:S01]  /*27f0*/  @!P6 IMAD.IADD R42, R42, 0x1, -R7 ;  /* 0x000000012a2ae824 */ /* 0x000fe200078e0a07 */
[----:B------:R-:W-:Y:S01]  /*2800*/  ISETP.GT.U32.AND P6, PT, R7, R46, PT ;  /* 0x0000002e0700720c */ /* 0x000fe20003fc4070 */
[----:B------:R-:W-:-:S04]  /*2810*/  IMAD.HI.U32 R9, R8, R47, RZ ;  /* 0x0000002f08097227 */ /* 0x000fc800078e00ff */
[----:B------:R-:W-:Y:S01]  /*2820*/  @!P0 IMAD.MOV R40, RZ, RZ, -R40 ;  /* 0x000000ffff288224 */ /* 0x000fe200078e0a28 */
[C---:B------:R-:W-:Y:S01]  /*2830*/  ISETP.GT.U32.AND P0, PT, R7.reuse, R45, PT ;  /* 0x0000002d0700720c */ /* 0x040fe20003f04070 */
[----:B------:R-:W-:Y:S01]  /*2840*/  @!P1 IMAD.MOV R39, RZ, RZ, -R39 ;  /* 0x000000ffff279224 */ /* 0x000fe200078e0a27 */
[----:B------:R-:W-:Y:S01]  /*2850*/  ISETP.GT.U32.AND P1, PT, R7, R44, PT ;  /* 0x0000002c0700720c */ /* 0x000fe20003f24070 */
[----:B------:R-:W-:Y:S02]  /*2860*/  IMAD.MOV R12, RZ, RZ, -R9 ;  /* 0x000000ffff0c7224 */ /* 0x000fe400078e0a09 */
[----:B------:R-:W-:-:S04]  /*2870*/  IMAD.HI.U32 R9, R8, R48, RZ ;  /* 0x0000003008097227 */ /* 0x000fc800078e00ff */
[----:B------:R-:W-:Y:S02]  /*2880*/  @!P6 IMAD.IADD R46, R46, 0x1, -R7 ;  /* 0x000000012e2ee824 */ /* 0x000fe400078e0a07 */
[----:B------:R-:W-:Y:S02]  /*2890*/  IMAD.MOV R9, RZ, RZ, -R9 ;  /* 0x000000ffff097224 */ /* 0x000fe400078e0a09 */
[--C-:B------:R-:W-:Y:S01]  /*28a0*/  @!P0 IMAD.IADD R45, R45, 0x1, -R7.reuse ;  /* 0x000000012d2d8824 */ /* 0x100fe200078e0a07 */
[C---:B------:R-:W-:Y:S01]  /*28b0*/  ISETP.GT.U32.AND P6, PT, R7.reuse, R46, PT ;  /* 0x0000002e0700720c */ /* 0x040fe20003fc4070 */
[----:B------:R-:W-:Y:S01]  /*28c0*/  @!P1 IMAD.IADD R44, R44, 0x1, -R7 ;  /* 0x000000012c2c9824 */ /* 0x000fe200078e0a07 */
[----:B------:R-:W-:Y:S01]  /*28d0*/  ISETP.GE.AND P1, PT, R172, RZ, PT ;  /* 0x000000ffac00720c */ /* 0x000fe20003f26270 */
[----:B------:R-:W-:Y:S01]  /*28e0*/  @!P5 IMAD.MOV R42, RZ, RZ, -R42 ;  /* 0x000000ffff2ad224 */ /* 0x000fe200078e0a2a */
[C---:B------:R-:W-:Y:S01]  /*28f0*/  ISETP.GT.U32.AND P5, PT, R7.reuse, R45, PT ;  /* 0x0000002d0700720c */ /* 0x040fe20003fa4070 */
[----:B------:R-:W-:Y:S01]  /*2900*/  IMAD R48, R7, R9, R48 ;  /* 0x0000000907307224 */ /* 0x000fe200078e0230 */
[----:B------:R-:W-:Y:S01]  /*2910*/  ISETP.GE.AND P0, PT, R173, RZ, PT ;  /* 0x000000ffad00720c */ /* 0x000fe20003f06270 */
[----:B------:R-:W-:Y:S01]  /*2920*/  IMAD.HI.U32 R9, R8, R50, RZ ;  /* 0x0000003208097227 */ /* 0x000fe200078e00ff */
[----:B------:R-:W-:-:S03]  /*2930*/  CS2R R172, SRZ ;  /* 0x0000000000ac7805 */ /* 0x000fc6000001ff00 */
[----:B------:R-:W-:Y:S02]  /*2940*/  IMAD.MOV R9, RZ, RZ, -R9 ;  /* 0x000000ffff097224 */ /* 0x000fe400078e0a09 */
[--C-:B------:R-:W-:Y:S01]  /*2950*/  @!P6 IMAD.IADD R46, R46, 0x1, -R7.reuse ;  /* 0x000000012e2ee824 */ /* 0x100fe200078e0a07 */
[----:B------:R-:W-:Y:S01]  /*2960*/  ISETP.GE.AND P6, PT, R169, RZ, PT ;  /* 0x000000ffa900720c */ /* 0x000fe20003fc6270 */
[C---:B------:R-:W-:Y:S02]  /*2970*/  IMAD R50, R7.reuse, R9, R50 ;  /* 0x0000000907327224 */ /* 0x040fe400078e0232 */
[--C-:B------:R-:W-:Y:S01]  /*2980*/  @!P3 IMAD.IADD R38, R38, 0x1, -R7.reuse ;  /* 0x000000012626b824 */ /* 0x100fe200078e0a07 */
[----:B------:R-:W-:Y:S01]  /*2990*/  ISETP.GT.U32.AND P3, PT, R7, R43, PT ;  /* 0x0000002b0700720c */ /* 0x000fe20003f64070 */
[----:B------:R-:W-:Y:S01]  /*29a0*/  @!P5 IMAD.IADD R45, R45, 0x1, -R7 ;  /* 0x000000012d2dd824 */ /* 0x000fe200078e0a07 */
[C---:B------:R-:W-:Y:S01]  /*29b0*/  ISETP.GT.U32.AND P5, PT, R7.reuse, R48, PT ;  /* 0x000000300700720c */ /* 0x040fe20003fa4070 */
[----:B------:R-:W-:Y:S01]  /*29c0*/  @!P1 IMAD.MOV R46, RZ, RZ, -R46 ;  /* 0x000000ffff2e9224 */ /* 0x000fe200078e0a2e */
[----:B------:R-:W-:Y:S01]  /*29d0*/  ISETP.GT.U32.AND P1, PT, R7, R50, PT ;  /* 0x000000320700720c */ /* 0x000fe20003f24070 */
[----:B------:R-:W-:-:S04]  /*29e0*/  IMAD.HI.U32 R9, R8, R49, RZ ;  /* 0x0000003108097227 */ /* 0x000fc800078e00ff */
[----:B------:R-:W-:Y:S02]  /*29f0*/  @!P2 IMAD.MOV R38, RZ, RZ, -R38 ;  /* 0x000000ffff26a224 */ /* 0x000fe400078e0a26 */
[----:B------:R-:W-:Y:S02]  /*2a00*/  IMAD R47, R7, R12, R47 ;  /* 0x0000000c072f7224 */ /* 0x000fe400078e022f */
[--C-:B------:R-:W-:Y:S01]  /*2a10*/  @!P3 IMAD.IADD R43, R43, 0x1, -R7.reuse ;  /* 0x000000012b2bb824 */ /* 0x100fe200078e0a07 */
[----:B------:R-:W-:Y:S01]  /*2a20*/  ISETP.GE.AND P3, PT, R177, RZ, PT ;  /* 0x000000ffb100720c */ /* 0x000fe20003f66270 */
[--C-:B------:R-:W-:Y:S01]  /*2a30*/  @!P5 IMAD.IADD R48, R48, 0x1, -R7.reuse ;  /* 0x000000013030d824 */ /* 0x100fe200078e0a07 */
[----:B------:R-:W-:Y:S01]  /*2a40*/  CS2R R176, SRZ ;  /* 0x0000000000b07805 */ /* 0x000fe2000001ff00 */
[----:B------:R-:W-:Y:S01]  /*2a50*/  @!P1 IMAD.IADD R50, R50, 0x1, -R7 ;  /* 0x0000000132329824 */ /* 0x000fe200078e0a07 */
[C---:B------:R-:W-:Y:S01]  /*2a60*/  ISETP.GT.U32.AND P2, PT, R7.reuse, R43, PT ;  /* 0x0000002b0700720c */ /* 0x040fe20003f44070 */
[----:B------:R-:W-:Y:S01]  /*2a70*/  IMAD.MOV R12, RZ, RZ, -R9 ;  /* 0x000000ffff0c7224 */ /* 0x000fe200078e0a09 */
[C---:B------:R-:W-:Y:S01]  /*2a80*/  ISETP.GT.U32.AND P5, PT, R7.reuse, R48, PT ;  /* 0x000000300700720c */ /* 0x040fe20003fa4070 */
[----:B------:R-:W-:Y:S01]  /*2a90*/  IMAD.HI.U32 R9, R8, R51, RZ ;  /* 0x0000003308097227 */ /* 0x000fe200078e00ff */
[----:B------:R-:W-:-:S03]  /*2aa0*/  ISETP.GT.U32.AND P1, PT, R7, R50, PT ;  /* 0x000000320700720c */ /* 0x000fc60003f24070 */
[----:B------:R-:W-:Y:S02]  /*2ab0*/  IMAD.MOV R14, RZ, RZ, -R9 ;  /* 0x000000ffff0e7224 */ /* 0x000fe400078e0a09 */
[C---:B------:R-:W-:Y:S02]  /*2ac0*/  IMAD R49, R7.reuse, R12, R49 ;  /* 0x0000000c07317224 */ /* 0x040fe400078e0231 */
[C---:B------:R-:W-:Y:S02]  /*2ad0*/  IMAD R51, R7.reuse, R14, R51 ;  /* 0x0000000e07337224 */ /* 0x040fe400078e0233 */
[----:B------:R-:W-:Y:S01]  /*2ae0*/  @!P4 IMAD.MOV R36, RZ, RZ, -R36 ;  /* 0x000000ffff24c224 */ /* 0x000fe200078e0a24 */
[----:B------:R-:W-:Y:S01]  /*2af0*/  ISETP.GT.U32.AND P4, PT, R7, R41, PT ;  /* 0x000000290700720c */ /* 0x000fe20003f84070 */
[--C-:B------:R-:W-:Y:S01]  /*2b00*/  @!P2 IMAD.IADD R43, R43, 0x1, -R7.reuse ;  /* 0x000000012b2ba824 */ /* 0x100fe200078e0a07 */
[----:B------:R-:W-:Y:S01]  /*2b10*/  ISETP.GE.AND P2, PT, R171, RZ, PT ;  /* 0x000000ffab00720c */ /* 0x000fe20003f46270 */
[--C-:B------:R-:W-:Y:S01]  /*2b20*/  @!P5 IMAD.IADD R48, R48, 0x1, -R7.reuse ;  /* 0x000000013030d824 */ /* 0x100fe200078e0a07 */
[C---:B------:R-:W-:Y:S01]  /*2b30*/  ISETP.GT.U32.AND P5, PT, R7.reuse, R49, PT ;  /* 0x000000310700720c */ /* 0x040fe20003fa4070 */
[----:B------:R-:W-:Y:S01]  /*2b40*/  @!P1 IMAD.IADD R50, R50, 0x1, -R7 ;  /* 0x0000000132329824 */ /* 0x000fe200078e0a07 */
[C---:B------:R-:W-:Y:S01]  /*2b50*/  ISETP.GT.U32.AND P1, PT, R7.reuse, R51, PT ;  /* 0x000000330700720c */ /* 0x040fe20003f24070 */
[----:B------:R-:W-:Y:S01]  /*2b60*/  @!P3 IMAD.MOV R43, RZ, RZ, -R43 ;  /* 0x000000ffff2bb224 */ /* 0x000fe200078e0a2b */
[----:B------:R-:W-:Y:S01]  /*2b70*/  ISETP.GT.U32.AND P3, PT, R7, R47, PT ;  /* 0x0000002f0700720c */ /* 0x000fe20003f64070 */
[----:B------:R-:W-:-:S04]  /*2b80*/  IMAD.HI.U32 R12, R8, R52, RZ ;  /* 0x00000034080c7227 */ /* 0x000fc800078e00ff */
[--C-:B------:R-:W-:Y:S01]  /*2b90*/  @!P4 IMAD.IADD R41, R41, 0x1, -R7.reuse ;  /* 0x000000012929c824 */ /* 0x100fe200078e0a07 */
[----:B------:R-:W-:Y:S01]  /*2ba0*/  ISETP.GE.AND P4, PT, R175, RZ, PT ;  /* 0x000000ffaf00720c */ /* 0x000fe20003f86270 */
[----:B------:R-:W-:Y:S01]  /*2bb0*/  IMAD.MOV R12, RZ, RZ, -R12 ;  /* 0x000000ffff0c7224 */ /* 0x000fe200078e0a0c */
[----:B------:R-:W-:Y:S01]  /*2bc0*/  CS2R R174, SRZ ;  /* 0x0000000000ae7805 */ /* 0x000fe2000001ff00 */
[--C-:B------:R-:W-:Y:S02]  /*2bd0*/  @!P5 IMAD.IADD R49, R49, 0x1, -R7.reuse ;  /* 0x000000013131d824 */ /* 0x100fe400078e0a07 */
[--C-:B------:R-:W-:Y:S02]  /*2be0*/  @!P1 IMAD.IADD R51, R51, 0x1, -R7.reuse ;  /* 0x0000000133339824 */ /* 0x100fe400078e0a07 */
[----:B------:R-:W-:Y:S01]  /*2bf0*/  @!P3 IMAD.IADD R47, R47, 0x1, -R7 ;  /* 0x000000012f2fb824 */ /* 0x000fe200078e0a07 */
[C---:B------:R-:W-:Y:S01]  /*2c00*/  ISETP.GT.U32.AND P5, PT, R7.reuse, R49, PT ;  /* 0x000000310700720c */ /* 0x040fe20003fa4070 */
[----:B------:R-:W-:Y:S01]  /*2c10*/  IMAD.HI.U32 R13, R8, R53, RZ ;  /* 0x00000035080d7227 */ /* 0x000fe200078e00ff */
[----:B------:R-:W-:-:S02]  /*2c20*/  ISETP.GT.U32.AND P1, PT, R7, R51, PT ;  /* 0x000000330700720c */ /* 0x000fc40003f24070 */
[----:B------:R-:W-:Y:S01]  /*2c30*/  ISETP.GE.AND P3, PT, R167, RZ, PT ;  /* 0x000000ffa700720c */ /* 0x000fe20003f66270 */
[----:B------:R-:W-:-:S04]  /*2c40*/  IMAD.HI.U32 R9, R8, R54, RZ ;  /* 0x0000003608097227 */ /* 0x000fc800078e00ff */
[----:B------:R-:W-:Y:S01]  /*2c50*/  @!P2 IMAD.MOV R45, RZ, RZ, -R45 ;  /* 0x000000ffff2da224 */ /* 0x000fe200078e0a2d */
[C---:B------:R-:W-:Y:S01]  /*2c60*/  ISETP.GT.U32.AND P2, PT, R7.reuse, R47, PT ;  /* 0x0000002f0700720c */ /* 0x040fe20003f44070 */
[C---:B------:R-:W-:Y:S02]  /*2c70*/  IMAD R52, R7.reuse, R12, R52 ;  /* 0x0000000c07347224 */ /* 0x040fe400078e0234 */
[----:B------:R-:W-:Y:S02]  /*2c80*/  IMAD.MOV R22, RZ, RZ, -R13 ;  /* 0x000000ffff167224 */ /* 0x000fe400078e0a0d */
[----:B------:R-:W-:Y:S02]  /*2c90*/  IMAD.MOV R9, RZ, RZ, -R9 ;  /* 0x000000ffff097224 */ /* 0x000fe400078e0a09 */
[----:B------:R-:W-:Y:S01]  /*2ca0*/  @!P4 IMAD.MOV R41, RZ, RZ, -R41 ;  /* 0x000000ffff29c224 */ /* 0x000fe200078e0a29 */
[----:B------:R-:W-:Y:S01]  /*2cb0*/  ISETP.GE.AND P4, PT, R170, RZ, PT ;  /* 0x000000ffaa00720c */ /* 0x000fe20003f86270 */
[----:B------:R-:W-:Y:S01]  /*2cc0*/  @!P6 IMAD.MOV R50, RZ, RZ, -R50 ;  /* 0x000000ffff32e224 */ /* 0x000fe200078e0a32 */
[C---:B------:R-:W-:Y:S01]  /*2cd0*/  ISETP.GT.U32.AND P6, PT, R7.reuse, R52, PT ;  /* 0x000000340700720c */ /* 0x040fe20003fc4070 */
[C---:B------:R-:W-:Y:S01]  /*2ce0*/  IMAD R53, R7.reuse, R22, R53 ;  /* 0x0000001607357224 */ /* 0x040fe200078e0235 */
[----:B------:R-:W-:Y:S01]  /*2cf0*/  IABS R22, R160 ;  /* 0x000000a000167213 */ /* 0x000fe20000000000 */
[----:B------:R-:W-:Y:S01]  /*2d00*/  IMAD R54, R7, R9, R54 ;  /* 0x0000000907367224 */ /* 0x000fe200078e0236 */
[----:B------:R-:W-:Y:S01]  /*2d10*/  CS2R R170, SRZ ;  /* 0x0000000000aa7805 */ /* 0x000fe2000001ff00 */
[--C-:B------:R-:W-:Y:S01]  /*2d20*/  @!P5 IMAD.IADD R49, R49, 0x1, -R7.reuse ;  /* 0x000000013131d824 */ /* 0x100fe200078e0a07 */
[----:B------:R-:W-:Y:S01]  /*2d30*/  ISETP.GT.U32.AND P5, PT, R7, R53, PT ;  /* 0x000000350700720c */ /* 0x000fe20003fa4070 */
[--C-:B------:R-:W-:Y:S01]  /*2d40*/  @!P1 IMAD.IADD R51, R51, 0x1, -R7.reuse ;  /* 0x0000000133339824 */ /* 0x100fe200078e0a07 */
[----:B------:R-:W-:Y:S01]  /*2d50*/  ISETP.GT.U32.AND P1, PT, R7, R54, PT ;  /* 0x000000360700720c */ /* 0x000fe20003f24070 */
[--C-:B------:R-:W-:Y:S01]  /*2d60*/  @!P2 IMAD.IADD R47, R47, 0x1, -R7.reuse ;  /* 0x000000012f2fa824 */ /* 0x100fe200078e0a07 */
[----:B------:R-:W-:Y:S01]  /*2d70*/  ISETP.GE.AND P2, PT, R166, RZ, PT ;  /* 0x000000ffa600720c */ /* 0x000fe20003f46270 */
[----:B------:R-:W-:Y:S01]  /*2d80*/  @!P4 IMAD.MOV R44, RZ, RZ, -R44 ;  /* 0x000000ffff2cc224 */ /* 0x000fe200078e0a2c */
[----:B------:R-:W-:Y:S01]  /*2d90*/  ISETP.GE.AND P4, PT, R168, RZ, PT ;  /* 0x000000ffa800720c */ /* 0x000fe20003f86270 */
[----:B------:R-:W-:Y:S01]  /*2da0*/  @!P6 IMAD.IADD R52, R52, 0x1, -R7 ;  /* 0x000000013434e824 */ /* 0x000fe200078e0a07 */
[----:B------:R-:W-:Y:S01]  /*2db0*/  CS2R R166, SRZ ;  /* 0x0000000000a67805 */ /* 0x000fe2000001ff00 */
[----:B------:R-:W-:Y:S01]  /*2dc0*/  IMAD.HI.U32 R9, R8, R56, RZ ;  /* 0x0000003808097227 */ /* 0x000fe200078e00ff */
[----:B------:R-:W-:-:S02]  /*2dd0*/  CS2R R168, SRZ ;  /* 0x0000000000a87805 */ /* 0x000fc4000001ff00 */
[----:B------:R-:W-:Y:S01]  /*2de0*/  ISETP.GT.U32.AND P6, PT, R7, R52, PT ;  /* 0x000000340700720c */ /* 0x000fe20003fc4070 */
[--C-:B------:R-:W-:Y:S02]  /*2df0*/  @!P5 IMAD.IADD R53, R53, 0x1, -R7.reuse ;  /* 0x000000013535d824 */ /* 0x100fe400078e0a07 */
[----:B------:R-:W-:Y:S01]  /*2e00*/  @!P1 IMAD.IADD R54, R54, 0x1, -R7 ;  /* 0x0000000136369824 */ /* 0x000fe200078e0a07 */
[----:B------:R-:W-:Y:S01]  /*2e10*/  ISETP.GE.AND P1, PT, R161, RZ, PT ;  /* 0x000000ffa100720c */ /* 0x000fe20003f26270 */
[----:B------:R-:W-:Y:S01]  /*2e20*/  IMAD.HI.U32 R12, R8, R55, RZ ;  /* 0x00000037080c7227 */ /* 0x000fe200078e00ff */
[----:B------:R-:W-:-:S03]  /*2e30*/  ISETP.GT.U32.AND P5, PT, R7, R53, PT ;  /* 0x000000350700720c */ /* 0x000fc60003fa4070 */
[----:B------:R-:W-:Y:S02]  /*2e40*/  IMAD.MOV R9, RZ, RZ, -R9 ;  /* 0x000000ffff097224 */ /* 0x000fe400078e0a09 */
[----:B------:R-:W-:Y:S01]  /*2e50*/  @!P2 IMAD.MOV R51, RZ, RZ, -R51 ;  /* 0x000000ffff33a224 */ /* 0x000fe200078e0a33 */
[C---:B------:R-:W-:Y:S01]  /*2e60*/  ISETP.GT.U32.AND P2, PT, R7.reuse, R54, PT ;  /* 0x000000360700720c */ /* 0x040fe20003f44070 */
[----:B------:R-:W-:Y:S02]  /*2e70*/  IMAD.MOV R12, RZ, RZ, -R12 ;  /* 0x000000ffff0c7224 */ /* 0x000fe400078e0a0c */
[----:B------:R-:W-:Y:S02]  /*2e80*/  IMAD R56, R7, R9, R56 ;  /* 0x0000000907387224 */ /* 0x000fe400078e0238 */
[----:B------:R-:W-:-:S04]  /*2e90*/  IMAD.HI.U32 R9, R8, R57, RZ ;  /* 0x0000003908097227 */ /* 0x000fc800078e00ff */
[----:B------:R-:W-:Y:S01]  /*2ea0*/  @!P4 IMAD.MOV R48, RZ, RZ, -R48 ;  /* 0x000000ffff30c224 */ /* 0x000fe200078e0a30 */
[----:B------:R-:W-:Y:S01]  /*2eb0*/  ISETP.GE.AND P4, PT, R164, RZ, PT ;  /* 0x000000ffa400720c */ /* 0x000fe20003f86270 */
[----:B------:R-:W-:Y:S02]  /*2ec0*/  IMAD R55, R7, R12, R55 ;  /* 0x0000000c07377224 */ /* 0x000fe400078e0237 */
[----:B------:R-:W-:-:S04]  /*2ed0*/  IMAD.HI.U32 R12, R8, R15, RZ ;  /* 0x0000000f080c7227 */ /* 0x000fc800078e00ff */
[----:B------:R-:W-:Y:S02]  /*2ee0*/  IMAD.MOV R14, RZ, RZ, -R9 ;  /* 0x000000ffff0e7224 */ /* 0x000fe400078e0a09 */
[----:B------:R-:W-:Y:S01]  /*2ef0*/  @!P6 IMAD.IADD R52, R52, 0x1, -R7 ;  /* 0x000000013434e824 */ /* 0x000fe200078e0a07 */
[C---:B------:R-:W-:Y:S01]  /*2f00*/  ISETP.GT.U32.AND P6, PT, R7.reuse, R55, PT ;  /* 0x000000370700720c */ /* 0x040fe20003fc4070 */
[----:B------:R-:W-:Y:S02]  /*2f10*/  IMAD.MOV R12, RZ, RZ, -R12 ;  /* 0x000000ffff0c7224 */ /* 0x000fe400078e0a0c */
[----:B------:R-:W-:Y:S02]  /*2f20*/  IMAD R57, R7, R14, R57 ;  /* 0x0000000e07397224 */ /* 0x000fe400078e0239 */
[----:B------:R-:W-:Y:S01]  /*2f30*/  @!P0 IMAD.MOV R47, RZ, RZ, -R47 ;  /* 0x000000ffff2f8224 */ /* 0x000fe200078e0a2f */
[----:B------:R-:W-:Y:S01]  /*2f40*/  ISETP.GE.AND P0, PT, R165, RZ, PT ;  /* 0x000000ffa500720c */ /* 0x000fe20003f06270 */
[----:B------:R-:W-:Y:S01]  /*2f50*/  @!P5 IMAD.IADD R53, R53, 0x1, -R7 ;  /* 0x000000013535d824 */ /* 0x000fe200078e0a07 */
[C---:B------:R-:W-:Y:S01]  /*2f60*/  ISETP.GT.U32.AND P5, PT, R7.reuse, R56, PT ;  /* 0x000000380700720c */ /* 0x040fe20003fa4070 */
[C---:B------:R-:W-:Y:S01]  /*2f70*/  IMAD R12, R7.reuse, R12, R15 ;  /* 0x0000000c070c7224 */ /* 0x040fe200078e020f */
[----:B------:R-:W-:Y:S01]  /*2f80*/  IABS R15, R61 ;  /* 0x0000003d000f7213 */ /* 0x000fe20000000000 */
[----:B------:R-:W-:Y:S01]  /*2f90*/  @!P2 IMAD.IADD R54, R54, 0x1, -R7 ;  /* 0x000000013636a824 */ /* 0x000fe200078e0a07 */
[C---:B------:R-:W-:Y:S01]  /*2fa0*/  ISETP.GT.U32.AND P2, PT, R7.reuse, R57, PT ;  /* 0x000000390700720c */ /* 0x040fe20003f44070 */
[----:B------:R-:W-:Y:S01]  /*2fb0*/  @!P4 IMAD.MOV R53, RZ, RZ, -R53 ;  /* 0x000000ffff35c224 */ /* 0x000fe200078e0a35 */
[----:B------:R-:W-:Y:S01]  /*2fc0*/  ISETP.GT.U32.AND P4, PT, R7, R12, PT ;  /* 0x0000000c0700720c */ /* 0x000fe20003f84070 */
[----:B------:R-:W-:Y:S01]  /*2fd0*/  IMAD.HI.U32 R13, R8, R22, RZ ;  /* 0x00000016080d7227 */ /* 0x000fe200078e00ff */
[----:B------:R-:W-:-:S03]  /*2fe0*/  CS2R R164, SRZ ;  /* 0x0000000000a47805 */ /* 0x000fc6000001ff00 */
[----:B------:R-:W-:Y:S01]  /*2ff0*/  @!P6 IMAD.IADD R55, R55, 0x1, -R7 ;  /* 0x000000013737e824 */ /* 0x000fe200078e0a07 */
[----:B------:R-:W-:Y:S01]  /*3000*/  ISETP.GE.AND P6, PT, R162, RZ, PT ;  /* 0x000000ffa200720c */ /* 0x000fe20003fc6270 */
[----:B------:R-:W-:Y:S02]  /*3010*/  IMAD.MOV R13, RZ, RZ, -R13 ;  /* 0x000000ffff0d7224 */ /* 0x000fe400078e0a0d */
[----:B------:R-:W-:Y:S01]  /*3020*/  @!P0 IMAD.MOV R52, RZ, RZ, -R52 ;  /* 0x000000ffff348224 */ /* 0x000fe200078e0a34 */
[C---:B------:R-:W-:Y:S01]  /*3030*/  ISETP.GT.U32.AND P0, PT, R7.reuse, R55, PT ;  /* 0x000000370700720c */ /* 0x040fe20003f04070 */
[----:B------:R-:W-:Y:S01]  /*3040*/  IMAD R14, R7, R13, R22 ;  /* 0x0000000d070e7224 */ /* 0x000fe200078e0216 */
[----:B------:R-:W-:Y:S01]  /*3050*/  IABS R22, R58 ;  /* 0x0000003a00167213 */ /* 0x000fe20000000000 */
[--C-:B------:R-:W-:Y:S01]  /*3060*/  @!P2 IMAD.IADD R57, R57, 0x1, -R7.reuse ;  /* 0x000000013939a824 */ /* 0x100fe200078e0a07 */
[----:B------:R-:W-:Y:S01]  /*3070*/  ISETP.GE.AND P2, PT, R160, RZ, PT ;  /* 0x000000ffa000720c */ /* 0x000fe20003f46270 */
[----:B------:R-:W-:Y:S01]  /*3080*/  @!P4 IMAD.IADD R12, R12, 0x1, -R7 ;  /* 0x000000010c0cc824 */ /* 0x000fe200078e0a07 */
[----:B------:R-:W-:Y:S01]  /*3090*/  CS2R R160, SRZ ;  /* 0x0000000000a07805 */ /* 0x000fe2000001ff00 */
[----:B------:R-:W-:Y:S01]  /*30a0*/  IMAD.HI.U32 R9, R8, R22, RZ ;  /* 0x0000001608097227 */ /* 0x000fe200078e00ff */
[----:B------:R-:W-:-:S03]  /*30b0*/  ISETP.GT.U32.AND P4, PT, R7, R57, PT ;  /* 0x000000390700720c */ /* 0x000fc60003f84070 */
[----:B------:R-:W-:Y:S01]  /*30c0*/  @!P3 IMAD.MOV R49, RZ, RZ, -R49 ;  /* 0x000000ffff31b224 */ /* 0x000fe200078e0a31 */
[----:B------:R-:W-:Y:S01]  /*30d0*/  ISETP.GE.AND P3, PT, R163, RZ, PT ;  /* 0x000000ffa300720c */ /* 0x000fe20003f66270 */
[----:B------:R-:W-:Y:S01]  /*30e0*/  IMAD.MOV R9, RZ, RZ, -R9 ;  /* 0x000000ffff097224 */ /* 0x000fe200078e0a09 */
[----:B------:R-:W-:Y:S01]  /*30f0*/  CS2R R162, SRZ ;  /* 0x0000000000a27805 */ /* 0x000fe2000001ff00 */
[--C-:B------:R-:W-:Y:S01]  /*3100*/  @!P0 IMAD.IADD R55, R55, 0x1, -R7.reuse ;  /* 0x0000000137378824 */ /* 0x100fe200078e0a07 */
[C---:B------:R-:W-:Y:S01]  /*3110*/  ISETP.GT.U32.AND P0, PT, R7.reuse, R14, PT ;  /* 0x0000000e0700720c */ /* 0x040fe20003f04070 */
[----:B------:R-:W-:Y:S02]  /*3120*/  IMAD R22, R7, R9, R22 ;  /* 0x0000000907167224 */ /* 0x000fe400078e0216 */
[--C-:B------:R-:W-:Y:S02]  /*3130*/  @!P5 IMAD.IADD R56, R56, 0x1, -R7.reuse ;  /* 0x000000013838d824 */ /* 0x100fe400078e0a07 */
[----:B------:R-:W-:Y:S01]  /*3140*/  @!P4 IMAD.IADD R57, R57, 0x1, -R7 ;  /* 0x000000013939c824 */ /* 0x000fe200078e0a07 */
[C---:B------:R-:W-:Y:S01]  /*3150*/  ISETP.GT.U32.AND P4, PT, R7.reuse, R22, PT ;  /* 0x000000160700720c */ /* 0x040fe20003f84070 */
[----:B------:R-:W-:Y:S01]  /*3160*/  IMAD.HI.U32 R9, R8, R64, RZ ;  /* 0x0000004008097227 */ /* 0x000fe200078e00ff */
[----:B------:R-:W-:-:S03]  /*3170*/  ISETP.GT.U32.AND P5, PT, R7, R56, PT ;  /* 0x000000380700720c */ /* 0x000fc60003fa4070 */
[----:B------:R-:W-:Y:S01]  /*3180*/  @!P3 IMAD.MOV R54, RZ, RZ, -R54 ;  /* 0x000000ffff36b224 */ /* 0x000fe200078e0a36 */
[----:B------:R-:W-:Y:S01]  /*3190*/  ISETP.GE.AND P3, PT, R158, RZ, PT ;  /* 0x000000ff9e00720c */ /* 0x000fe20003f66270 */
[----:B------:R-:W-:Y:S01]  /*31a0*/  @!P0 IMAD.IADD R14, R14, 0x1, -R7 ;  /* 0x000000010e0e8824 */ /* 0x000fe200078e0a07 */
[C---:B------:R-:W-:Y:S01]  /*31b0*/  ISETP.GT.U32.AND P0, PT, R7.reuse, R12, PT ;  /* 0x0000000c0700720c */ /* 0x040fe20003f04070 */
[----:B------:R-:W-:Y:S02]  /*31c0*/  IMAD.MOV R9, RZ, RZ, -R9 ;  /* 0x000000ffff097224 */ /* 0x000fe400078e0a09 */
[----:B------:R-:W-:Y:S01]  /*31d0*/  @!P1 IMAD.MOV R55, RZ, RZ, -R55 ;  /* 0x000000ffff379224 */ /* 0x000fe200078e0a37 */
[C---:B------:R-:W-:Y:S01]  /*31e0*/  ISETP.GT.U32.AND P1, PT, R7.reuse, R14, PT ;  /* 0x0000000e0700720c */ /* 0x040fe20003f24070 */
[----:B------:R-:W-:Y:S02]  /*31f0*/  IMAD R64, R7, R9, R64 ;  /* 0x0000000907407224 */ /* 0x000fe400078e0240 */
[----:B------:R-:W-:Y:S01]  /*3200*/  @!P4 IMAD.IADD R22, R22, 0x1, -R7 ;  /* 0x000000011616c824 */ /* 0x000fe200078e0a07 */
[----:B------:R-:W-:Y:S01]  /*3210*/  ISETP.GE.AND P4, PT, R157, RZ, PT ;  /* 0x000000ff9d00720c */ /* 0x000fe20003f86270 */
[----:B------:R-:W-:-:S04]  /*3220*/  IMAD.HI.U32 R9, R8, R66, RZ ;  /* 0x0000004208097227 */ /* 0x000fc800078e00ff */
[----:B------:R-:W-:Y:S01]  /*3230*/  @!P3 IMAD.MOV R57, RZ, RZ, -R57 ;  /* 0x000000ffff39b224 */ /* 0x000fe200078e0a39 */
[----:B------:R-:W-:Y:S01]  /*3240*/  ISETP.GT.U32.AND P3, PT, R7, R22, PT ;  /* 0x000000160700720c */ /* 0x000fe20003f64070 */
[----:B------:R-:W-:Y:S02]  /*3250*/  IMAD.MOV R13, RZ, RZ, -R9 ;  /* 0x000000ffff0d7224 */ /* 0x000fe400078e0a09 */
[----:B------:R-:W-:-:S04]  /*3260*/  IMAD.HI.U32 R9, R8, R15, RZ ;  /* 0x0000000f08097227 */ /* 0x000fc800078e00ff */
[--C-:B------:R-:W-:Y:S01]  /*3270*/  @!P5 IMAD.IADD R56, R56, 0x1, -R7.reuse ;  /* 0x000000013838d824 */ /* 0x100fe200078e0a07 */
[----:B------:R-:W-:Y:S01]  /*3280*/  ISETP.GE.AND P5, PT, R159, RZ, PT ;  /* 0x000000ff9f00720c */ /* 0x000fe20003fa6270 */
[----:B------:R-:W-:Y:S01]  /*3290*/  @!P0 IMAD.IADD R12, R12, 0x1, -R7 ;  /* 0x000000010c0c8824 */ /* 0x000fe200078e0a07 */
[C---:B------:R-:W-:Y:S01]  /*32a0*/  ISETP.GT.U32.AND P0, PT, R7.reuse, R64, PT ;  /* 0x000000400700720c */ /* 0x040fe20003f04070 */
[----:B------:R-:W-:Y:S01]  /*32b0*/  IMAD.MOV R68, RZ, RZ, -R9 ;  /* 0x000000ffff447224 */ /* 0x000fe200078e0a09 */
[----:B------:R-:W-:Y:S01]  /*32c0*/  CS2R R158, SRZ ;  /* 0x00000000009e7805 */ /* 0x000fe2000001ff00 */
[----:B------:R-:W-:Y:S01]  /*32d0*/  @!P6 IMAD.MOV R56, RZ, RZ, -R56 ;  /* 0x000000ffff38e224 */ /* 0x000fe200078e0a38 */
[----:B------:R-:W-:Y:S01]  /*32e0*/  ISETP.GE.AND P6, PT, R58, RZ, PT ;  /* 0x000000ff3a00720c */ /* 0x000fe20003fc6270 */
[----:B------:R-:W-:Y:S02]  /*32f0*/  IMAD.MOV.U32 R58, RZ, RZ, R12 ;  /* 0x000000ffff3a7224 */ /* 0x000fe400078e000c */
[----:B------:R-:W-:Y:S01]  /*3300*/  IMAD R12, R7, R68, R15 ;  /* 0x00000044070c7224 */ /* 0x000fe200078e020f */
[----:B------:R-:W-:Y:S01]  /*3310*/  IABS R15, R63 ;  /* 0x0000003f000f7213 */ /* 0x000fe20000000000 */
[--C-:B------:R-:W-:Y:S01]  /*3320*/  @!P1 IMAD.IADD R14, R14, 0x1, -R7.reuse ;  /* 0x000000010e0e9824 */ /* 0x100fe200078e0a07 */
[----:B------:R-:W-:Y:S01]  /*3330*/  ISETP.GE.AND P1, PT, R59, RZ, PT ;  /* 0x000000ff3b00720c */ /* 0x000fe20003f26270 */
[----:B------:R-:W-:Y:S01]  /*3340*/  @!P3 IMAD.IADD R22, R22, 0x1, -R7 ;  /* 0x000000011616b824 */ /* 0x000fe200078e0a07 */
[C---:B------:R-:W-:Y:S01]  /*3350*/  ISETP.GT.U32.AND P3, PT, R7.reuse, R12, PT ;  /* 0x0000000c0700720c */ /* 0x040fe20003f64070 */
[----:B------:R-:W-:Y:S01]  /*3360*/  IMAD R66, R7, R13, R66 ;  /* 0x0000000d07427224 */ /* 0x000fe200078e0242 */
[----:B------:R-:W-:Y:S01]  /*3370*/  IABS R68, R121 ;  /* 0x0000007900447213 */ /* 0x000fe20000000000 */
[----:B------:R-:W-:-:S02]  /*3380*/  IMAD.MOV.U32 R59, RZ, RZ, R14 ;  /* 0x000000ffff3b7224 */ /* 0x000fc400078e000e */
[----:B------:R-:W-:-:S04]  /*3390*/  IMAD.HI.U32 R13, R8, R23, RZ ;  /* 0x00000017080d7227 */ /* 0x000fc800078e00ff */
[----:B------:R-:W-:Y:S01]  /*33a0*/  @!P2 IMAD.MOV R59, RZ, RZ, -R59 ;  /* 0x000000ffff3ba224 */ /* 0x000fe200078e0a3b */
[C---:B------:R-:W-:Y:S01]  /*33b0*/  ISETP.GT.U32.AND P2, PT, R7.reuse, R66, PT ;  /* 0x000000420700720c */ /* 0x040fe20003f44070 */
[----:B------:R-:W-:Y:S02]  /*33c0*/  IMAD.MOV R70, RZ, RZ, -R13 ;  /* 0x000000ffff467224 */ /* 0x000fe400078e0a0d */
[----:B------:R-:W-:Y:S02]  /*33d0*/  IMAD.MOV.U32 R65, RZ, RZ, R22 ;  /* 0x000000ffff417224 */ /* 0x000fe400078e0016 */
[----:B------:R-:W-:Y:S01]  /*33e0*/  IMAD R14, R7, R70, R23 ;  /* 0x00000046070e7224 */ /* 0x000fe200078e0217 */
[----:B------:R-:W-:Y:S01]  /*33f0*/  IABS R23, R120 ;  /* 0x0000007800177213 */ /* 0x000fe20000000000 */
[----:B------:R-:W-:Y:S01]  /*3400*/  @!P3 IMAD.IADD R12, R12, 0x1, -R7 ;  /* 0x000000010c0cb824 */ /* 0x000fe200078e0a07 */
[----:B------:R-:W-:Y:S01]  /*3410*/  IABS R70, R122 ;  /* 0x0000007a00467213 */ /* 0x000fe20000000000 */
[----:B------:R-:W-:-:S02]  /*3420*/  @!P6 IMAD.MOV R65, RZ, RZ, -R65 ;  /* 0x000000ffff41e224 */ /* 0x000fc400078e0a41 */
[----:B------:R-:W-:Y:S01]  /*3430*/  IMAD.HI.U32 R13, R8, R23, RZ ;  /* 0x00000017080d7227 */ /* 0x000fe200078e00ff */
[----:B------:R-:W-:-:S03]  /*3440*/  ISETP.GT.U32.AND P6, PT, R7, R12, PT ;  /* 0x0000000c0700720c */ /* 0x000fc60003fc4070 */
[--C-:B------:R-:W-:Y:S01]  /*3450*/  @!P2 IMAD.IADD R66, R66, 0x1, -R7.reuse ;  /* 0x000000014242a824 */ /* 0x100fe200078e0a07 */
[----:B------:R-:W-:Y:S01]  /*3460*/  ISETP.GE.AND P2, PT, R62, RZ, PT ;  /* 0x000000ff3e00720c */ /* 0x000fe20003f46270 */
[----:B------:R-:W-:Y:S02]  /*3470*/  @!P0 IMAD.IADD R64, R64, 0x1, -R7 ;  /* 0x0000000140408824 */ /* 0x000fe400078e0a07 */
[----:B------:R-:W-:Y:S01]  /*3480*/  IMAD.MOV R62, RZ, RZ, -R13 ;  /* 0x000000ffff3e7224 */ /* 0x000fe200078e0a0d */
[C---:B------:R-:W-:Y:S01]  /*3490*/  ISETP.GT.U32.AND P3, PT, R7.reuse, R66, PT ;  /* 0x000000420700720c */ /* 0x040fe20003f64070 */
[----:B------:R-:W-:Y:S01]  /*34a0*/  IMAD.HI.U32 R9, R8, R15, RZ ;  /* 0x0000000f08097227 */ /* 0x000fe200078e00ff */
[----:B------:R-:W-:-:S03]  /*34b0*/  ISETP.GT.U32.AND P0, PT, R7, R64, PT ;  /* 0x000000400700720c */ /* 0x000fc60003f04070 */
[C---:B------:R-:W-:Y:S02]  /*34c0*/  IMAD R62, R7.reuse, R62, R23 ;  /* 0x0000003e073e7224 */ /* 0x040fe400078e0217 */
[----:B------:R-:W-:Y:S02]  /*34d0*/  @!P6 IMAD.IADD R12, R12, 0x1, -R7 ;  /* 0x000000010c0ce824 */ /* 0x000fe400078e0a07 */
[----:B------:R-:W-:Y:S01]  /*34e0*/  IMAD.MOV R22, RZ, RZ, -R9 ;  /* 0x000000ffff167224 */ /* 0x000fe200078e0a09 */
[----:B------:R-:W-:Y:S01]  /*34f0*/  ISETP.GT.U32.AND P6, PT, R7, R62, PT ;  /* 0x0000003e0700720c */ /* 0x000fe20003fc4070 */
[----:B------:R-:W-:-:S04]  /*3500*/  IMAD.HI.U32 R9, R8, R68, RZ ;  /* 0x0000004408097227 */ /* 0x000fc800078e00ff */
[----:B------:R-:W-:Y:S01]  /*3510*/  @!P0 IMAD.IADD R64, R64, 0x1, -R7 ;  /* 0x0000000140408824 */ /* 0x000fe200078e0a07 */
[C---:B------:R-:W-:Y:S01]  /*3520*/  ISETP.GT.U32.AND P0, PT, R7.reuse, R14, PT ;  /* 0x0000000e0700720c */ /* 0x040fe20003f04070 */
[----:B------:R-:W-:Y:S02]  /*3530*/  IMAD.MOV R9, RZ, RZ, -R9 ;  /* 0x000000ffff097224 */ /* 0x000fe400078e0a09 */
[C---:B------:R-:W-:Y:S01]  /*3540*/  IMAD R22, R7.reuse, R22, R15 ;  /* 0x0000001607167224 */ /* 0x040fe200078e020f */
[----:B------:R-:W-:Y:S01]  /*3550*/  IABS R15, R123 ;  /* 0x0000007b000f7213 */ /* 0x000fe20000000000 */
[----:B------:R-:W-:Y:S02]  /*3560*/  IMAD R68, R7, R9, R68 ;  /* 0x0000000907447224 */ /* 0x000fe400078e0244 */
[----:B------:R-:W-:Y:S02]  /*3570*/  @!P6 IMAD.IADD R62, R62, 0x1, -R7 ;  /* 0x000000013e3ee824 */ /* 0x000fe400078e0a07 */
[----:B------:R-:W-:-:S03]  /*3580*/  IMAD.HI.U32 R9, R8, R70, RZ ;  /* 0x0000004608097227 */ /* 0x000fc600078e00ff */
[----:B------:R-:W-:Y:S01]  /*3590*/  ISETP.GT.U32.AND P6, PT, R7, R62, PT ;  /* 0x0000003e0700720c */ /* 0x000fe20003fc4070 */
[----:B------:R-:W-:Y:S02]  /*35a0*/  IMAD.MOV R13, RZ, RZ, -R9 ;  /* 0x000000ffff0d7224 */ /* 0x000fe400078e0a09 */
[----:B------:R-:W-:-:S04]  /*35b0*/  IMAD.HI.U32 R9, R8, R15, RZ ;  /* 0x0000000f08097227 */ /* 0x000fc800078e00ff */
[----:B------:R-:W-:Y:S02]  /*35c0*/  IMAD.MOV.U32 R67, RZ, RZ, R12 ;  /* 0x000000ffff437224 */ /* 0x000fe400078e000c */
[----:B------:R-:W-:Y:S02]  /*35d0*/  @!P0 IMAD.IADD R14, R14, 0x1, -R7 ;  /* 0x000000010e0e8824 */ /* 0x000fe400078e0a07 */
[----:B------:R-:W-:Y:S02]  /*35e0*/  IMAD.MOV R12, RZ, RZ, -R9 ;  /* 0x000000ffff0c7224 */ /* 0x000fe400078e0a09 */
[----:B------:R-:W-:Y:S01]  /*35f0*/  @!P1 IMAD.MOV R64, RZ, RZ, -R64 ;  /* 0x000000ffff409224 */ /* 0x000fe200078e0a40 */
[C---:B------:R-:W-:Y:S01]  /*3600*/  ISETP.GT.U32.AND P0, PT, R7.reuse, R14, PT ;  /* 0x0000000e0700720c */ /* 0x040fe20003f04070 */
[C---:B------:R-:W-:Y:S01]  /*3610*/  IMAD R12, R7.reuse, R12, R15 ;  /* 0x0000000c070c7224 */ /* 0x040fe200078e020f */
[----:B------:R-:W-:Y:S01]  /*3620*/  ISETP.GT.U32.AND P1, PT, R7, R22, PT ;  /* 0x000000160700720c */ /* 0x000fe20003f24070 */
[----:B------:R-:W-:-:S02]  /*3630*/  @!P6 IMAD.IADD R62, R62, 0x1, -R7 ;  /* 0x000000013e3ee824 */ /* 0x000fc400078e0a07 */
[--C-:B------:R-:W-:Y:S01]  /*3640*/  @!P3 IMAD.IADD R66, R66, 0x1, -R7.reuse ;  /* 0x000000014242b824 */ /* 0x100fe200078e0a07 */
[----:B------:R-:W-:Y:S01]  /*3650*/  ISETP.GT.U32.AND P6, PT, R7, R12, PT ;  /* 0x0000000c0700720c */ /* 0x000fe20003fc4070 */
[----:B------:R-:W-:Y:S01]  /*3660*/  @!P5 IMAD.MOV R58, RZ, RZ, -R58 ;  /* 0x000000ffff3ad224 */ /* 0x000fe200078e0a3a */
[----:B------:R-:W-:Y:S01]  /*3670*/  ISETP.GE.AND P5, PT, R61, RZ, PT ;  /* 0x000000ff3d00720c */ /* 0x000fe20003fa6270 */
[----:B------:R-:W-:Y:S01]  /*3680*/  @!P4 IMAD.MOV R66, RZ, RZ, -R66 ;  /* 0x000000ffff42c224 */ /* 0x000fe200078e0a42 */
[----:B------:R-:W-:Y:S01]  /*3690*/  IABS R61, R147 ;  /* 0x00000093003d7213 */ /* 0x000fe20000000000 */
[----:B------:R-:W-:Y:S01]  /*36a0*/  IMAD R70, R7, R13, R70 ;  /* 0x0000000d07467224 */ /* 0x000fe200078e0246 */
[----:B------:R-:W-:Y:S01]  /*36b0*/  ISETP.GE.AND P3, PT, R63, RZ, PT ;  /* 0x000000ff3f00720c */ /* 0x000fe20003f66270 */
[--C-:B------:R-:W-:Y:S01]  /*36c0*/  @!P0 IMAD.IADD R14, R14, 0x1, -R7.reuse ;  /* 0x000000010e0e8824 */ /* 0x100fe200078e0a07 */
[----:B------:R-:W-:Y:S01]  /*36d0*/  IABS R63, R152 ;  /* 0x00000098003f7213 */ /* 0x000fe20000000000 */
[--C-:B------:R-:W-:Y:S01]  /*36e0*/  @!P1 IMAD.IADD R22, R22, 0x1, -R7.reuse ;  /* 0x0000000116169824 */ /* 0x100fe200078e0a07 */
[C---:B------:R-:W-:Y:S01]  /*36f0*/  ISETP.GT.U32.AND P1, PT, R7.reuse, R68, PT ;  /* 0x000000440700720c */ /* 0x040fe20003f24070 */
[----:B------:R-:W-:Y:S01]  /*3700*/  IMAD.MOV.U32 R69, RZ, RZ, R14 ;  /* 0x000000ffff457224 */ /* 0x000fe200078e000e */
[----:B------:R-:W-:Y:S01]  /*3710*/  IABS R14, R144 ;  /* 0x00000090000e7213 */ /* 0x000fe20000000000 */
[----:B------:R-:W-:Y:S01]  /*3720*/  @!P6 IMAD.IADD R12, R12, 0x1, -R7 ;  /* 0x000000010c0ce824 */ /* 0x000fe200078e0a07 */
[----:B------:R-:W-:Y:S01]  /*3730*/  ISETP.GT.U32.AND P4, PT, R7, R22, PT ;  /* 0x000000160700720c */ /* 0x000fe20003f84070 */
[----:B------:R-:W-:Y:S01]  /*3740*/  @!P2 IMAD.MOV R69, RZ, RZ, -R69 ;  /* 0x000000ffff45a224 */ /* 0x000fe200078e0a45 */
[----:B------:R-:W-:Y:S01]  /*3750*/  ISETP.GE.AND P2, PT, R121, RZ, PT ;  /* 0x000000ff7900720c */ /* 0x000fe20003f46270 */
[----:B------:R-:W-:Y:S01]  /*3760*/  IMAD.HI.U32 R9, R8, R14, RZ ;  /* 0x0000000e08097227 */ /* 0x000fe200078e00ff */
[----:B------:R-:W-:-:S02]  /*3770*/  ISETP.GT.U32.AND P6, PT, R7, R12, PT ;  /* 0x0000000c0700720c */ /* 0x000fc40003fc4070 */
[----:B------:R-:W-:Y:S01]  /*3780*/  ISETP.GE.AND P0, PT, R120, RZ, PT ;  /* 0x000000ff7800720c */ /* 0x000fe20003f06270 */
[----:B------:R-:W-:Y:S01]  /*3790*/  IMAD.MOV R9, RZ, RZ, -R9 ;  /* 0x000000ffff097224 */ /* 0x000fe200078e0a09 */
[----:B------:R-:W-:Y:S01]  /*37a0*/  CS2R R120, SRZ ;  /* 0x0000000000787805 */ /* 0x000fe2000001ff00 */
[--C-:B------:R-:W-:Y:S02]  /*37b0*/  @!P1 IMAD.IADD R68, R68, 0x1, -R7.reuse ;  /* 0x0000000144449824 */ /* 0x100fe400078e0a07 */
[C---:B------:R-:W-:Y:S02]  /*37c0*/  IMAD R14, R7.reuse, R9, R14 ;  /* 0x00000009070e7224 */ /* 0x040fe400078e020e */
[--C-:B------:R-:W-:Y:S01]  /*37d0*/  @!P4 IMAD.IADD R22, R22, 0x1, -R7.reuse ;  /* 0x000000011616c824 */ /* 0x100fe200078e0a07 */
[C---:B------:R-:W-:Y:S01]  /*37e0*/  ISETP.GT.U32.AND P1, PT, R7.reuse, R68, PT ;  /* 0x000000440700720c */ /* 0x040fe20003f24070 */
[----:B------:R-:W-:Y:S01]  /*37f0*/  IMAD.MOV.U32 R73, RZ, RZ, R62 ;  /* 0x000000ffff497224 */ /* 0x000fe200078e003e */
[----:B------:R-:W-:Y:S01]  /*3800*/  IABS R62, R146 ;  /* 0x00000092003e7213 */ /* 0x000fe20000000000 */
[----:B------:R-:W-:Y:S01]  /*3810*/  @!P6 IMAD.IADD R12, R12, 0x1, -R7 ;  /* 0x000000010c0ce824 */ /* 0x000fe200078e0a07 */
[----:B------:R-:W-:Y:S01]  /*3820*/  ISETP.GT.U32.AND P6, PT, R7, R14, PT ;  /* 0x0000000e0700720c */ /* 0x000fe20003fc4070 */
[----:B------:R-:W-:Y:S01]  /*3830*/  IMAD.MOV.U32 R71, RZ, RZ, R22 ;  /* 0x000000ffff477224 */ /* 0x000fe200078e0016 */
[----:B------:R-:W-:Y:S01]  /*3840*/  IABS R22, R145 ;  /* 0x0000009100167213 */ /* 0x000fe20000000000 */
[----:B------:R-:W-:Y:S01]  /*3850*/  IMAD.HI.U32 R9, R8, R62, RZ ;  /* 0x0000003e08097227 */ /* 0x000fe200078e00ff */
[----:B------:R-:W-:-:S03]  /*3860*/  ISETP.GE.AND P4, PT, R122, RZ, PT ;  /* 0x000000ff7a00720c */ /* 0x000fc60003f86270 */
[----:B------:R-:W-:-:S04]  /*3870*/  IMAD.HI.U32 R13, R8, R22, RZ ;  /* 0x00000016080d7227 */ /* 0x000fc800078e00ff */
[----:B------:R-:W-:Y:S01]  /*3880*/  @!P1 IMAD.IADD R68, R68, 0x1, -R7 ;  /* 0x0000000144449824 */ /* 0x000fe200078e0a07 */
[----:B------:R-:W-:Y:S01]  /*3890*/  ISETP.GE.AND P1, PT, R144, RZ, PT ;  /* 0x000000ff9000720c */ /* 0x000fe20003f26270 */
[----:B------:R-:W-:Y:S02]  /*38a0*/  IMAD.MOV R13, RZ, RZ, -R13 ;  /* 0x000000ffff0d7224 */ /* 0x000fe400078e0a0d */
[----:B------:R-:W-:Y:S02]  /*38b0*/  @!P6 IMAD.IADD R14, R14, 0x1, -R7 ;  /* 0x000000010e0ee824 */ /* 0x000fe400078e0a07 */
[C---:B------:R-:W-:Y:S02]  /*38c0*/  IMAD R22, R7.reuse, R13, R22 ;  /* 0x0000000d07167224 */ /* 0x040fe400078e0216 */
[----:B------:R-:W-:Y:S01]  /*38d0*/  @!P2 IMAD.MOV R68, RZ, RZ, -R68 ;  /* 0x000000ffff44a224 */ /* 0x000fe200078e0a44 */
[C---:B------:R-:W-:Y:S01]  /*38e0*/  ISETP.GT.U32.AND P2, PT, R7.reuse, R14, PT ;  /* 0x0000000e0700720c */ /* 0x040fe20003f44070 */
[----:B------:R-:W-:Y:S01]  /*38f0*/  @!P5 IMAD.MOV R67, RZ, RZ, -R67 ;  /* 0x000000ffff43d224 */ /* 0x000fe200078e0a43 */
[C---:B------:R-:W-:Y:S01]  /*3900*/  ISETP.GT.U32.AND P5, PT, R7.reuse, R70, PT ;  /* 0x000000460700720c */ /* 0x040fe20003fa4070 */
[----:B------:R-:W-:Y:S01]  /*3910*/  IMAD.MOV R13, RZ, RZ, -R9 ;  /* 0x000000ffff0d7224 */ /* 0x000fe200078e0a09 */
[----:B------:R-:W-:Y:S01]  /*3920*/  ISETP.GT.U32.AND P6, PT, R7, R22, PT ;  /* 0x000000160700720c */ /* 0x000fe20003fc4070 */
[----:B------:R-:W-:-:S04]  /*3930*/  IMAD.HI.U32 R9, R8, R61, RZ ;  /* 0x0000003d08097227 */ /* 0x000fc800078e00ff */
[----:B------:R-:W-:Y:S02]  /*3940*/  IMAD.MOV R72, RZ, RZ, -R9 ;  /* 0x000000ffff487224 */ /* 0x000fe400078e0a09 */
[----:B------:R-:W-:Y:S02]  /*3950*/  IMAD.MOV.U32 R75, RZ, RZ, R12 ;  /* 0x000000ffff4b7224 */ /* 0x000fe400078e000c */
[C---:B------:R-:W-:Y:S02]  /*3960*/  IMAD R12, R7.reuse, R72, R61 ;  /* 0x00000048070c7224 */ /* 0x040fe400078e023d */
[----:B------:R-:W-:Y:S02]  /*3970*/  IMAD R62, R7, R13, R62 ;  /* 0x0000000d073e7224 */ /* 0x000fe400078e023e */
[----:B------:R-:W-:-:S04]  /*3980*/  IMAD.HI.U32 R13, R8, R63, RZ ;  /* 0x0000003f080d7227 */ /* 0x000fc800078e00ff */
[----:B------:R-:W-:-:S04]  /*3990*/  IMAD.HI.U32 R15, R8, R76, RZ ;  /* 0x0000004c080f7227 */ /* 0x000fc800078e00ff */
[----:B------:R-:W-:-:S04]  /*39a0*/  IMAD.HI.U32 R23, R8, R77, RZ ;  /* 0x0000004d08177227 */ /* 0x000fc800078e00ff */
[--C-:B------:R-:W-:Y:S01]  /*39b0*/  @!P2 IMAD.IADD R14, R14, 0x1, -R7.reuse ;  /* 0x000000010e0ea824 */ /* 0x100fe200078e0a07 */
[C---:B------:R-:W-:Y:S01]  /*39c0*/  ISETP.GT.U32.AND P2, PT, R7.reuse, R12, PT ;  /* 0x0000000c0700720c */ /* 0x040fe20003f44070 */
[----:B------:R-:W-:Y:S02]  /*39d0*/  @!P5 IMAD.IADD R70, R70, 0x1, -R7 ;  /* 0x000000014646d824 */ /* 0x000fe400078e0a07 */
[----:B------:R-:W-:Y:S02]  /*39e0*/  IMAD.MOV R74, RZ, RZ, -R13 ;  /* 0x000000ffff4a7224 */ /* 0x000fe400078e0a0d */
[----:B------:R-:W-:Y:S01]  /*39f0*/  IMAD.MOV R15, RZ, RZ, -R15 ;  /* 0x000000ffff0f7224 */ /* 0x000fe200078e0a0f */
[----:B------:R-:W-:Y:S01]  /*3a00*/  ISETP.GT.U32.AND P5, PT, R7, R70, PT ;  /* 0x000000460700720c */ /* 0x000fe20003fa4070 */
[----:B------:R-:W-:Y:S02]  /*3a10*/  IMAD.MOV R78, RZ, RZ, -R23 ;  /* 0x000000ffff4e7224 */ /* 0x000fe400078e0a17 */
[----:B------:R-:W-:-:S02]  /*3a20*/  @!P6 IMAD.IADD R22, R22, 0x1, -R7 ;  /* 0x000000011616e824 */ /* 0x000fc400078e0a07 */
[C---:B------:R-:W-:Y:S02]  /*3a30*/  IMAD R72, R7.reuse, R74, R63 ;  /* 0x0000004a07487224 */ /* 0x040fe400078e023f */
[C---:B------:R-:W-:Y:S01]  /*3a40*/  IMAD R74, R7.reuse, R15, R76 ;  /* 0x0000000f074a7224 */ /* 0x040fe200078e024c */
[C---:B------:R-:W-:Y:S01]  /*3a50*/  ISETP.GT.U32.AND P6, PT, R7.reuse, R22, PT ;  /* 0x000000160700720c */ /* 0x040fe20003fc4070 */
[C---:B------:R-:W-:Y:S01]  /*3a60*/  IMAD R76, R7.reuse, R78, R77 ;  /* 0x0000004e074c7224 */ /* 0x040fe200078e024d */
[----:B------:R-:W-:Y:S01]  /*3a70*/  IABS R78, R155 ;  /* 0x0000009b004e7213 */ /* 0x000fe20000000000 */
[----:B------:R-:W-:Y:S02]  /*3a80*/  IMAD.MOV.U32 R77, RZ, RZ, R14 ;  /* 0x000000ffff4d7224 */ /* 0x000fe400078e000e */
[----:B------:R-:W-:Y:S02]  /*3a90*/  @!P2 IMAD.IADD R12, R12, 0x1, -R7 ;  /* 0x000000010c0ca824 */ /* 0x000fe400078e0a07 */
[----:B------:R-:W-:Y:S01]  /*3aa0*/  @!P1 IMAD.MOV R77, RZ, RZ, -R77 ;  /* 0x000000ffff4d9224 */ /* 0x000fe200078e0a4d */
[C---:B------:R-:W-:Y:S01]  /*3ab0*/  ISETP.GT.U32.AND P1, PT, R7.reuse, R72, PT ;  /* 0x000000480700720c */ /* 0x040fe20003f24070 */
[----:B------:R-:W-:Y:S01]  /*3ac0*/  @!P5 IMAD.IADD R70, R70, 0x1, -R7 ;  /* 0x000000014646d824 */ /* 0x000fe200078e0a07 */
[----:B------:R-:W-:Y:S01]  /*3ad0*/  ISETP.GT.U32.AND P2, PT, R7, R12, PT ;  /* 0x0000000c0700720c */ /* 0x000fe20003f44070 */
[----:B------:R-:W-:Y:S01]  /*3ae0*/  IMAD.HI.U32 R9, R8, R78, RZ ;  /* 0x0000004e08097227 */ /* 0x000fe200078e00ff */
[----:B------:R-:W-:-:S03]  /*3af0*/  ISETP.GE.AND P5, PT, R146, RZ, PT ;  /* 0x000000ff9200720c */ /* 0x000fc60003fa6270 */
[----:B------:R-:W-:Y:S01]  /*3b00*/  @!P6 IMAD.IADD R22, R22, 0x1, -R7 ;  /* 0x000000011616e824 */ /* 0x000fe200078e0a07 */
[C---:B------:R-:W-:Y:S01]  /*3b10*/  ISETP.GT.U32.AND P6, PT, R7.reuse, R74, PT ;  /* 0x0000004a0700720c */ /* 0x040fe20003fc4070 */
[----:B------:R-:W-:Y:S01]  /*3b20*/  @!P4 IMAD.MOV R70, RZ, RZ, -R70 ;  /* 0x000000ffff46c224 */ /* 0x000fe200078e0a46 */
[----:B------:R-:W-:Y:S01]  /*3b30*/  ISETP.GT.U32.AND P4, PT, R7, R62, PT ;  /* 0x0000003e0700720c */ /* 0x000fe20003f84070 */
[----:B------:R-:W-:-:S04]  /*3b40*/  IMAD.HI.U32 R13, R8, R80, RZ ;  /* 0x00000050080d7227 */ /* 0x000fc800078e00ff */
[----:B------:R-:W-:Y:S02]  /*3b50*/  IMAD.MOV R9, RZ, RZ, -R9 ;  /* 0x000000ffff097224 */ /* 0x000fe400078e0a09 */
[----:B------:R-:W-:Y:S02]  /*3b60*/  @!P1 IMAD.IADD R72, R72, 0x1, -R7 ;  /* 0x0000000148489824 */ /* 0x000fe400078e0a07 */
[----:B------:R-:W-:Y:S02]  /*3b70*/  IMAD.MOV R13, RZ, RZ, -R13 ;  /* 0x000000ffff0d7224 */ /* 0x000fe400078e0a0d */
[C---:B------:R-:W-:Y:S01]  /*3b80*/  IMAD R78, R7.reuse, R9, R78 ;  /* 0x00000009074e7224 */ /* 0x040fe200078e024e */
[C---:B------:R-:W-:Y:S01]  /*3b90*/  ISETP.GT.U32.AND P1, PT, R7.reuse, R72, PT ;  /* 0x000000480700720c */ /* 0x040fe20003f24070 */
[C---:B------:R-:W-:Y:S01]  /*3ba0*/  IMAD R80, R7.reuse, R13, R80 ;  /* 0x0000000d07507224 */ /* 0x040fe200078e0250 */
[----:B------:R-:W-:Y:S01]  /*3bb0*/  IABS R9, R197 ;  /* 0x000000c500097213 */ /* 0x000fe20000000000 */
[----:B------:R-:W-:Y:S01]  /*3bc0*/  @!P2 IMAD.IADD R12, R12, 0x1, -R7 ;  /* 0x000000010c0ca824 */ /* 0x000fe200078e0a07 */
[----:B------:R-:W-:Y:S01]  /*3bd0*/  ISETP.GT.U32.AND P2, PT, R7, R78, PT ;  /* 0x0000004e0700720c */ /* 0x000fe20003f44070 */
[----:B------:R-:W-:Y:S01]  /*3be0*/  IMAD.HI.U32 R14, R8, R82, RZ ;  /* 0x00000052080e7227 */ /* 0x000fe200078e00ff */
[----:B------:R-:W-:-:S03]  /*3bf0*/  LOP3.LUT R13, R0, 0x40, RZ, 0xc0, !PT ;  /* 0x00000040000d7812 */ /* 0x000fc600078ec0ff */
[--C-:B------:R-:W-:Y:S01]  /*3c00*/  @!P6 IMAD.IADD R74, R74, 0x1, -R7.reuse ;  /* 0x000000014a4ae824 */ /* 0x100fe200078e0a07 */
[C---:B------:R-:W-:Y:S01]  /*3c10*/  ISETP.GT.U32.AND P6, PT, R7.reuse, R80, PT ;  /* 0x000000500700720c */ /* 0x040fe20003fc4070 */
[--C-:B------:R-:W-:Y:S02]  /*3c20*/  @!P4 IMAD.IADD R62, R62, 0x1, -R7.reuse ;  /* 0x000000013e3ec824 */ /* 0x100fe400078e0a07 */
[----:B------:R-:W-:Y:S02]  /*3c30*/  IMAD.MOV R14, RZ, RZ, -R14 ;  /* 0x000000ffff0e7224 */ /* 0x000fe400078e0a0e */
[--C-:B------:R-:W-:Y:S01]  /*3c40*/  @!P1 IMAD.IADD R72, R72, 0x1, -R7.reuse ;  /* 0x0000000148489824 */ /* 0x100fe200078e0a07 */
[C---:B------:R-:W-:Y:S01]  /*3c50*/  ISETP.GT.U32.AND P4, PT, R7.reuse, R62, PT ;  /* 0x0000003e0700720c */ /* 0x040fe20003f84070 */
[C---:B------:R-:W-:Y:S01]  /*3c60*/  IMAD R82, R7.reuse, R14, R82 ;  /* 0x0000000e07527224 */ /* 0x040fe200078e0252 */
[----:B------:R-:W-:Y:S01]  /*3c70*/  SHF.R.U32.HI R14, RZ, 0x4, R248 ;  /* 0x00000004ff0e7819 */ /* 0x000fe200000116f8 */
[----:B------:R-:W-:Y:S01]  /*3c80*/  @!P2 IMAD.IADD R78, R78, 0x1, -R7 ;  /* 0x000000014e4ea824 */ /* 0x000fe200078e0a07 */
[----:B------:R-:W-:Y:S01]  /*3c90*/  ISETP.GE.AND P2, PT, R152, RZ, PT ;  /* 0x000000ff9800720c */ /* 0x000fe20003f46270 */
[----:B------:R-:W-:Y:S01]  /*3ca0*/  IMAD.HI.U32 R8, R8, R9, RZ ;  /* 0x0000000908087227 */ /* 0x000fe200078e00ff */
[----:B------:R-:W-:-:S02]  /*3cb0*/  ISETP.GT.U32.AND P1, PT, R7, R82, PT ;  /* 0x000000520700720c */ /* 0x000fc40003f24070 */
[----:B------:R-:W-:Y:S01]  /*3cc0*/  SGXT.U32 R84, R14, 0xe ;  /* 0x0000000e0e54781a */ /* 0x000fe20000000000 */
[--C-:B------:R-:W-:Y:S01]  /*3cd0*/  @!P6 IMAD.IADD R80, R80, 0x1, -R7.reuse ;  /* 0x000000015050e824 */ /* 0x100fe200078e0a07 */
[C---:B------:R-:W-:Y:S01]  /*3ce0*/  ISETP.GT.U32.AND P6, PT, R7.reuse, R78, PT ;  /* 0x0000004e0700720c */ /* 0x040fe20003fc4070 */
[----:B------:R-:W-:Y:S02]  /*3cf0*/  IMAD.MOV R8, RZ, RZ, -R8 ;  /* 0x000000ffff087224 */ /* 0x000fe400078e0a08 */
[----:B------:R-:W-:Y:S01]  /*3d00*/  @!P4 IMAD.IADD R62, R62, 0x1, -R7 ;  /* 0x000000013e3ec824 */ /* 0x000fe200078e0a07 */
[----:B------:R-:W-:Y:S01]  /*3d10*/  ISETP.GT.U32.AND P4, PT, R7, R76, PT ;  /* 0x0000004c0700720c */ /* 0x000fe20003f84070 */
[----:B------:R-:W-:Y:S01]  /*3d20*/  @!P3 IMAD.MOV R71, RZ, RZ, -R71 ;  /* 0x000000ffff47b224 */ /* 0x000fe200078e0a47 */
[----:B------:R-:W-:Y:S01]  /*3d30*/  ISETP.GE.AND P3, PT, R123, RZ, PT ;  /* 0x000000ff7b00720c */ /* 0x000fe20003f66270 */
[----:B------:R-:W-:Y:S01]  /*3d40*/  IMAD.MOV.U32 R81, RZ, RZ, R62 ;  /* 0x000000ffff517224 */ /* 0x000fe200078e003e */
[----:B------:R1:W-:Y:S01]  /*3d50*/  STL [R1+0x174c], R84 ;  /* 0x00174c5401007387 */ /* 0x0003e20000100800 */
[----:B------:R-:W-:Y:S01]  /*3d60*/  @!P1 IMAD.IADD R82, R82, 0x1, -R7 ;  /* 0x0000000152529824 */ /* 0x000fe200078e0a07 */
[----:B------:R-:W-:Y:S01]  /*3d70*/  CS2R R122, SRZ ;  /* 0x00000000007a7805 */ /* 0x000fe2000001ff00 */
[----:B------:R-:W-:-:S02]  /*3d80*/  IMAD R62, R7, R8, R9 ;  /* 0x00000008073e7224 */ /* 0x000fc400078e0209 */
[----:B------:R-:W-:Y:S01]  /*3d90*/  @!P0 IMAD.MOV R73, RZ, RZ, -R73 ;  /* 0x000000ffff498224 */ /* 0x000fe200078e0a49 */
[----:B------:R-:W-:Y:S01]  /*3da0*/  ISETP.GE.AND P0, PT, R145, RZ, PT ;  /* 0x000000ff9100720c */ /* 0x000fe20003f06270 */
[----:B------:R-:W-:Y:S01]  /*3db0*/  @!P6 IMAD.IADD R78, R78, 0x1, -R7 ;  /* 0x000000014e4ee824 */ /* 0x000fe200078e0a07 */
[C---:B------:R-:W-:Y:S01]  /*3dc0*/  ISETP.GT.U32.AND P1, PT, R7.reuse, R82, PT ;  /* 0x000000520700720c */ /* 0x040fe20003f24070 */
[----:B------:R-:W-:Y:S01]  /*3dd0*/  VIADD R9, R248, 0x20000 ;  /* 0x00020000f8097836 */ /* 0x000fe20000000000 */
[C---:B------:R-:W-:Y:S01]  /*3de0*/  ISETP.GT.U32.AND P6, PT, R7.reuse, R62, PT ;  /* 0x0000003e0700720c */ /* 0x040fe20003fc4070 */
[----:B------:R-:W-:Y:S01]  /*3df0*/  IMAD.SHL.U32 R8, R0, 0x2, RZ ;  /* 0x0000000200087824 */ /* 0x000fe200078e00ff */
[----:B------:R-:W-:Y:S01]  /*3e00*/  CS2R R144, SRZ ;  /* 0x0000000000907805 */ /* 0x000fe2000001ff00 */
[----:B------:R-:W-:Y:S01]  /*3e10*/  IMAD.MOV.U32 R79, RZ, RZ, R22 ;  /* 0x000000ffff4f7224 */ /* 0x000fe200078e0016 */
[----:B------:R-:W-:Y:S01]  /*3e20*/  SHF.R.U32.HI R0, RZ, 0x4, R9 ;  /* 0x00000004ff007819 */ /* 0x000fe20000011609 */
[----:B------:R-:W-:Y:S01]  /*3e30*/  @!P4 IMAD.IADD R76, R76, 0x1, -R7 ;  /* 0x000000014c4cc824 */ /* 0x000fe200078e0a07 */
[----:B------:R-:W-:Y:S01]  /*3e40*/  ISETP.GT.U32.AND P4, PT, R7, R74, PT ;  /* 0x0000004a0700720c */ /* 0x000fe20003f84070 */
[----:B------:R-:W-:Y:S01]  /*3e50*/  @!P3 IMAD.MOV R75, RZ, RZ, -R75 ;  /* 0x000000ffff4bb224 */ /* 0x000fe200078e0a4b */
[----:B------:R-:W-:Y:S01]  /*3e60*/  SGXT.U32 R0, R0, 0xe ;  /* 0x0000000e0000781a */ /* 0x000fe20000000000 */
[----:B------:R-:W-:Y:S01]  /*3e70*/  @!P0 IMAD.MOV R79, RZ, RZ, -R79 ;  /* 0x000000ffff4f8224 */ /* 0x000fe200078e0a4f */
[----:B------:R-:W-:Y:S01]  /*3e80*/  ISETP.GE.AND P3, PT, R147, RZ, PT ;  /* 0x000000ff9300720c */ /* 0x000fe20003f66270 */
[----:B------:R-:W-:Y:S01]  /*3e90*/  @!P5 IMAD.MOV R81, RZ, RZ, -R81 ;  /* 0x000000ffff51d224 */ /* 0x000fe200078e0a51 */
[C---:B------:R-:W-:Y:S01]  /*3ea0*/  ISETP.GT.U32.AND P0, PT, R7.reuse, R76, PT ;  /* 0x0000004c0700720c */ /* 0x040fe20003f04070 */
[----:B------:R-:W-:Y:S01]  /*3eb0*/  IMAD.MOV.U32 R83, RZ, RZ, R12 ;  /* 0x000000ffff537224 */ /* 0x000fe200078e000c */
[----:B------:R-:W-:Y:S01]  /*3ec0*/  ISETP.GT.U32.AND P5, PT, R7, R80, PT ;  /* 0x000000500700720c */ /* 0x000fe20003fa4070 */
[----:B------:R-:W-:Y:S01]  /*3ed0*/  IMAD.MOV.U32 R12, RZ, RZ, RZ ;  /* 0x000000ffff0c7224 */ /* 0x000fe200078e00ff */
[----:B------:R-:W-:Y:S01]  /*3ee0*/  LOP3.LUT R8, R8, 0x7e, RZ, 0xc0, !PT ;  /* 0x0000007e08087812 */ /* 0x000fe200078ec0ff */
[--C-:B------:R-:W-:Y:S01]  /*3ef0*/  @!P1 IMAD.IADD R82, R82, 0x1, -R7.reuse ;  /* 0x0000000152529824 */ /* 0x100fe200078e0a07 */
[----:B------:R-:W-:Y:S01]  /*3f00*/  IADD3 R23, P1, R84, 0x80, RZ ;  /* 0x0000008054177810 */ /* 0x000fe20007f3e0ff */
[--C-:B------:R-:W-:Y:S01]  /*3f10*/  @!P6 IMAD.IADD R62, R62, 0x1, -R7.reuse ;  /* 0x000000013e3ee824 */ /* 0x100fe200078e0a07 */
[----:B------:R-:W-:Y:S01]  /*3f20*/  IADD3 R61, P6, R0, 0x2, RZ ;  /* 0x00000002003d7810 */ /* 0x000fe20007fde0ff */
[----:B------:R-:W-:Y:S01]  /*3f30*/  IMAD.MOV.U32 R15, RZ, RZ, RZ ;  /* 0x000000ffff0f7224 */ /* 0x000fe200078e00ff */
[----:B------:R-:W-:Y:S01]  /*3f40*/  IADD3.X R14, R12, 0x40000040, RZ, P1, !PT ;  /* 0x400000400c0e7810 */ /* 0x000fe20000ffe4ff */
[----:B------:R-:W-:Y:S01]  /*3f50*/  IMAD R12, R13, 0x100, R8 ;  /* 0x000001000d0c7824 */ /* 0x000fe200078e0208 */
[----:B------:R-:W-:Y:S01]  /*3f60*/  ISETP.GT.U32.AND P1, PT, R7, R62, PT ;  /* 0x0000003e0700720c */ /* 0x000fe20003f24070 */
[--C-:B------:R-:W-:Y:S01]  /*3f70*/  @!P4 IMAD.IADD R74, R74, 0x1, -R7.reuse ;  /* 0x000000014a4ac824 */ /* 0x100fe200078e0a07 */
[----:B------:R-:W-:Y:S01]  /*3f80*/  IADD3.X R15, R15, 0x40000040, RZ, P6, !PT ;  /* 0x400000400f0f7810 */ /* 0x000fe200037fe4ff */
[----:B------:R-:W-:Y:S01]  /*3f90*/  @!P0 IMAD.IADD R76, R76, 0x1, -R7 ;  /* 0x000000014c4c8824 */ /* 0x000fe200078e0a07 */
[----:B------:R-:W-:Y:S01]  /*3fa0*/  SHF.R.S32.HI R9, RZ, 0x1f, R28 ;  /* 0x0000001fff097819 */ /* 0x000fe2000001141c */
[----:B------:R-:W-:Y:S01]  /*3fb0*/  @!P3 IMAD.MOV R83, RZ, RZ, -R83 ;  /* 0x000000ffff53b224 */ /* 0x000fe200078e0a53 */
[----:B------:R-:W-:Y:S01]  /*3fc0*/  R2UR UR4, R23 ;  /* 0x00000000170472ca */ /* 0x000fe200000e0000 */
[--C-:B------:R-:W-:Y:S01]  /*3fd0*/  @!P5 IMAD.IADD R80, R80, 0x1, -R7.reuse ;  /* 0x000000015050d824 */ /* 0x100fe200078e0a07 */
[----:B------:R-:W2:Y:S01]  /*3fe0*/  LDC R23, c[0x0][0x23c] ;  /* 0x00008f00ff177b82 */ /* 0x000ea20000000800 */
[----:B------:R-:W-:Y:S01]  /*3ff0*/  R2UR UR5, R14 ;  /* 0x000000000e0572ca */ /* 0x000fe200000e0000 */
[----:B------:R-:W-:Y:S01]  /*4000*/  IMAD R13, R13, 0x80, R8 ;  /* 0x000000800d0d7824 */ /* 0x000fe200078e0208 */
[----:B------:R-:W-:Y:S01]  /*4010*/  R2UR UR7, R15 ;  /* 0x000000000f0772ca */ /* 0x000fe200000e0000 */
[----:B------:R-:W-:Y:S01]  /*4020*/  @!P2 IMAD.MOV R72, RZ, RZ, -R72 ;  /* 0x000000ffff48a224 */ /* 0x000fe200078e0a48 */
[----:B------:R-:W-:Y:S01]  /*4030*/  LEA.HI R22, R9, R28, RZ, 0x7 ;  /* 0x0000001c09167211 */ /* 0x000fe200078f38ff */
[----:B------:R-:W-:Y:S01]  /*4040*/  @!P1 IMAD.IADD R62, R62, 0x1, -R7 ;  /* 0x000000013e3e9824 */ /* 0x000fe200078e0a07 */
[----:B------:R-:W-:Y:S01]  /*4050*/  ISETP.GE.AND P4, PT, R153, RZ, PT ;  /* 0x000000ff9900720c */ /* 0x000fe20003f86270 */
[----:B-1----:R-:W1:Y:S01]  /*4060*/  LDC R84, c[0x0][0x240] ;  /* 0x00009000ff547b82 */ /* 0x002e620000000800 */
[----:B------:R-:W-:Y:S01]  /*4070*/  ISETP.GE.AND P0, PT, R154, RZ, PT ;  /* 0x000000ff9a00720c */ /* 0x000fe20003f06270 */
[----:B------:R-:W-:Y:S01]  /*4080*/  IMAD.MOV.U32 R85, RZ, RZ, R62 ;  /* 0x000000ffff557224 */ /* 0x000fe200078e003e */
[----:B------:R-:W-:Y:S01]  /*4090*/  ISETP.GE.AND P3, PT, R155, RZ, PT ;  /* 0x000000ff9b00720c */ /* 0x000fe20003f66270 */
[-C--:B0-----:R-:W-:Y:S01]  /*40a0*/  IMAD R4, R4, R87.reuse, RZ ;  /* 0x0000005704047224 */ /* 0x081fe200078e02ff */
[----:B------:R-:W-:Y:S01]  /*40b0*/  ISETP.GE.AND P5, PT, R156, RZ, PT ;  /* 0x000000ff9c00720c */ /* 0x000fe20003fa6270 */
[-C--:B------:R-:W-:Y:S01]  /*40c0*/  IMAD R5, R5, R87.reuse, RZ ;  /* 0x0000005705057224 */ /* 0x080fe200078e02ff */
[----:B------:R-:W-:Y:S01]  /*40d0*/  ISETP.GE.AND P6, PT, R60, RZ, PT ;  /* 0x000000ff3c00720c */ /* 0x000fe20003fc6270 */
[----:B------:R-:W0:Y:S01]  /*40e0*/  LDC.64 R14, c[0x0][0x210] ;  /* 0x00008400ff0e7b82 */ /* 0x000e220000000a00 */
[----:B------:R-:W-:Y:S01]  /*40f0*/  ISETP.GE.AND P2, PT, R197, RZ, PT ;  /* 0x000000ffc500720c */ /* 0x000fe20003f46270 */
[----:B------:R-:W-:Y:S01]  /*4100*/  IMAD R2, R2, R87, RZ ;  /* 0x0000005702027224 */ /* 0x000fe200078e02ff */
[----:B------:R-:W-:Y:S01]  /*4110*/  R2UR UR34, R0 ;  /* 0x00000000002272ca */ /* 0x000fe200000e0000 */
[----:B------:R-:W-:Y:S01]  /*4120*/  @!P4 IMAD.MOV R74, RZ, RZ, -R74 ;  /* 0x000000ffff4ac224 */ /* 0x000fe200078e0a4a */
[----:B------:R-:W-:Y:S01]  /*4130*/  ISETP.NE.AND P1, PT, R3, RZ, PT ;  /* 0x000000ff0300720c */ /* 0x000fe20003f25270 */
[----:B------:R-:W-:Y:S01]  /*4140*/  @!P0 IMAD.MOV R76, RZ, RZ, -R76 ;  /* 0x000000ffff4c8224 */ /* 0x000fe200078e0a4c */
[----:B------:R-:W-:Y:S01]  /*4150*/  LOP3.LUT R0, RZ, R3, RZ, 0x33, !PT ;  /* 0x00000003ff007212 */ /* 0x000fe200078e33ff */
[----:B------:R-:W3:Y:S01]  /*4160*/  LDC.64 R8, c[0x0][0x218] ;  /* 0x00008600ff087b82 */ /* 0x000ee20000000a00 */
[----:B------:R-:W-:Y:S01]  /*4170*/  @!P3 IMAD.MOV R78, RZ, RZ, -R78 ;  /* 0x000000ffff4eb224 */ /* 0x000fe200078e0a4e */
[----:B------:R-:W-:Y:S01]  /*4180*/  R2UR UR6, R61 ;  /* 0x000000003d0672ca */ /* 0x000fe200000e0000 */
[----:B------:R-:W-:Y:S01]  /*4190*/  @!P5 IMAD.MOV R80, RZ, RZ, -R80 ;  /* 0x000000ffff50d224 */ /* 0x000fe200078e0a50 */
[C---:B------:R-:W-:Y:S01]  /*41a0*/  SEL R3, R0.reuse, R11, !P1 ;  /* 0x0000000b00037207 */ /* 0x040fe20004800000 */
[----:B------:R-:W-:Y:S01]  /*41b0*/  @!P6 IMAD.MOV R82, RZ, RZ, -R82 ;  /* 0x000000ffff52e224 */ /* 0x000fe200078e0a52 */
[C---:B------:R-:W-:Y:S01]  /*41c0*/  SEL R10, R0.reuse, R10, !P1 ;  /* 0x0000000a000a7207 */ /* 0x040fe20004800000 */
[----:B------:R-:W-:Y:S01]  /*41d0*/  @!P2 IMAD.MOV R85, RZ, RZ, -R85 ;  /* 0x000000ffff55a224 */ /* 0x000fe200078e0a55 */
[----:B------:R-:W-:Y:S01]  /*41e0*/  SEL R7, R0, R16, !P1 ;  /* 0x0000001000077207 */ /* 0x000fe20004800000 */
[----:B------:R-:W-:Y:S01]  /*41f0*/  IMAD R6, R6, R87, RZ ;  /* 0x0000005706067224 */ /* 0x000fe200078e02ff */
[C---:B------:R-:W-:Y:S01]  /*4200*/  SEL R28, R0.reuse, R17, !P1 ;  /* 0x00000011001c7207 */ /* 0x040fe20004800000 */
[----:B-1----:R-:W-:Y:S01]  /*4210*/  IMAD R3, R3, R84, RZ ;  /* 0x0000005403037224 */ /* 0x002fe200078e02ff */
[----:B------:R-:W-:Y:S01]  /*4220*/  SEL R60, R0, R18, !P1 ;  /* 0x00000012003c7207 */ /* 0x000fe20004800000 */
[-C--:B------:R-:W-:Y:S01]  /*4230*/  IMAD R10, R10, R84.reuse, RZ ;  /* 0x000000540a0a7224 */ /* 0x080fe200078e02ff */
[C---:B------:R-:W-:Y:S01]  /*4240*/  SEL R61, R0.reuse, R19, !P1 ;  /* 0x00000013003d7207 */ /* 0x040fe20004800000 */
[----:B------:R-:W-:Y:S01]  /*4250*/  IMAD R7, R7, R84, RZ ;  /* 0x0000005407077224 */ /* 0x000fe200078e02ff */
[----:B------:R-:W-:Y:S01]  /*4260*/  SEL R62, R0, R20, !P1 ;  /* 0x00000014003e7207 */ /* 0x000fe20004800000 */
[-C--:B------:R-:W-:Y:S01]  /*4270*/  IMAD R28, R28, R84.reuse, RZ ;  /* 0x000000541c1c7224 */ /* 0x080fe200078e02ff */
[----:B------:R-:W-:Y:S01]  /*4280*/  SEL R63, R0, R21, !P1 ;  /* 0x00000015003f7207 */ /* 0x000fe20004800000 */
[----:B------:R-:W-:Y:S01]  /*4290*/  IMAD R60, R60, R84, RZ ;  /* 0x000000543c3c7224 */ /* 0x000fe200078e02ff */
[C---:B------:R-:W-:Y:S01]  /*42a0*/  SEL R24, R0.reuse, R24, !P1 ;  /* 0x0000001800187207 */ /* 0x040fe20004800000 */
[-C--:B------:R-:W-:Y:S01]  /*42b0*/  IMAD R61, R61, R84.reuse, RZ ;  /* 0x000000543d3d7224 */ /* 0x080fe200078e02ff */
[----:B------:R-:W-:Y:S01]  /*42c0*/  SEL R25, R0, R25, !P1 ;  /* 0x0000001900197207 */ /* 0x000fe20004800000 */
[----:B------:R-:W-:Y:S01]  /*42d0*/  IMAD R62, R62, R84, RZ ;  /* 0x000000543e3e7224 */ /* 0x000fe200078e02ff */
[C---:B------:R-:W-:Y:S01]  /*42e0*/  SEL R26, R0.reuse, R26, !P1 ;  /* 0x0000001a001a7207 */ /* 0x040fe20004800000 */
[-C--:B------:R-:W-:Y:S01]  /*42f0*/  IMAD R63, R63, R84.reuse, RZ ;  /* 0x000000543f3f7224 */ /* 0x080fe200078e02ff */
[----:B------:R-:W-:Y:S01]  /*4300*/  SEL R27, R0, R27, !P1 ;  /* 0x0000001b001b7207 */ /* 0x000fe20004800000 */
[-C--:B------:R-:W-:Y:S01]  /*4310*/  IMAD R24, R24, R84.reuse, RZ ;  /* 0x0000005418187224 */ /* 0x080fe200078e02ff */
[C---:B------:R-:W-:Y:S01]  /*4320*/  SEL R31, R0.reuse, R31, !P1 ;  /* 0x0000001f001f7207 */ /* 0x040fe20004800000 */
[----:B------:R-:W-:Y:S01]  /*4330*/  IMAD R25, R25, R84, RZ ;  /* 0x0000005419197224 */ /* 0x000fe200078e02ff */
[----:B------:R-:W-:Y:S01]  /*4340*/  SEL R32, R0, R32, !P1 ;  /* 0x0000002000207207 */ /* 0x000fe20004800000 */
[-C--:B------:R-:W-:Y:S01]  /*4350*/  IMAD R26, R26, R84.reuse, RZ ;  /* 0x000000541a1a7224 */ /* 0x080fe200078e02ff */
[C---:B------:R-:W-:Y:S01]  /*4360*/  SEL R33, R0.reuse, R33, !P1 ;  /* 0x0000002100217207 */ /* 0x040fe20004800000 */
        /* <DEDUP_REMOVED lines=34> */
[----:B------:R-:W-:Y:S01]  /*4590*/  IMAD R45, R45, R84, RZ ;  /* 0x000000542d2d7224 */ /* 0x000fe200078e02ff */
[----:B------:R-:W-:Y:S01]  /*45a0*/  SEL R50, R0, R50, !P1 ;  /* 0x0000003200327207 */ /* 0x000fe20004800000 */
[-C--:B------:R-:W-:Y:S01]  /*45b0*/  IMAD R46, R46, R84.reuse, RZ ;  /* 0x000000542e2e7224 */ /* 0x080fe200078e02ff */
[C---:B------:R-:W-:Y:S01]  /*45c0*/  SEL R49, R0.reuse, R49, !P1 ;  /* 0x0000003100317207 */ /* 0x040fe20004800000 */
[-C--:B------:R-:W-:Y:S01]  /*45d0*/  IMAD R47, R47, R84.reuse, RZ ;  /* 0x000000542f2f7224 */ /* 0x080fe200078e02ff */
[----:B------:R-:W-:Y:S01]  /*45e0*/  SEL R51, R0, R51, !P1 ;  /* 0x0000003300337207 */ /* 0x000fe20004800000 */
        /* <DEDUP_REMOVED lines=20> */
[----:B------:R-:W-:Y:S01]  /*4730*/  IMAD R58, R58, R84, RZ ;  /* 0x000000543a3a7224 */ /* 0x000fe200078e02ff */
[C---:B------:R-:W-:Y:S01]  /*4740*/  SEL R66, R0.reuse, R66, !P1 ;  /* 0x0000004200427207 */ /* 0x040fe20004800000 */
[-C--:B------:R-:W-:Y:S01]  /*4750*/  IMAD R59, R59, R84.reuse, RZ ;  /* 0x000000543b3b7224 */ /* 0x080fe200078e02ff */
[C---:B------:R-:W-:Y:S01]  /*4760*/  SEL R67, R0.reuse, R67, !P1 ;  /* 0x0000004300437207 */ /* 0x040fe20004800000 */
[-C--:B------:R-:W-:Y:S01]  /*4770*/  IMAD R65, R65, R84.reuse, RZ ;  /* 0x0000005441417224 */ /* 0x080fe200078e02ff */
[----:B------:R-:W-:Y:S01]  /*4780*/  SEL R69, R0, R69, !P1 ;  /* 0x0000004500457207 */ /* 0x000fe20004800000 */
[-C--:B------:R-:W-:Y:S01]  /*4790*/  IMAD R64, R64, R84.reuse, RZ ;  /* 0x0000005440407224 */ /* 0x080fe200078e02ff */
[----:B------:R-:W-:Y:S01]  /*47a0*/  SEL R71, R0, R71, !P1 ;  /* 0x0000004700477207 */ /* 0x000fe20004800000 */
[-C--:B------:R-:W-:Y:S01]  /*47b0*/  IMAD R66, R66, R84.reuse, RZ ;  /* 0x0000005442427224 */ /* 0x080fe200078e02ff */
[C---:B------:R-:W-:Y:S01]  /*47c0*/  SEL R73, R0.reuse, R73, !P1 ;  /* 0x0000004900497207 */ /* 0x040fe20004800000 */
[----:B------:R-:W-:Y:S01]  /*47d0*/  IMAD R67, R67, R84, RZ ;  /* 0x0000005443437224 */ /* 0x000fe200078e02ff */
[C---:B------:R-:W-:Y:S01]  /*47e0*/  SEL R68, R0.reuse, R68, !P1 ;  /* 0x0000004400447207 */ /* 0x040fe20004800000 */
        /* <DEDUP_REMOVED lines=10> */
[-C--:B------:R-:W-:Y:S01]  /*4890*/  IMAD R75, R75, R84.reuse, RZ ;  /* 0x000000544b4b7224 */ /* 0x080fe200078e02ff */
[C---:B------:R-:W-:Y:S01]  /*48a0*/  SEL R83, R0.reuse, R83, !P1 ;  /* 0x0000005300537207 */ /* 0x040fe20004800000 */
[----:B------:R-:W-:Y:S01]  /*48b0*/  IMAD R77, R77, R84, RZ ;  /* 0x000000544d4d7224 */ /* 0x000fe200078e02ff */
[C---:B------:R-:W-:Y:S01]  /*48c0*/  SEL R72, R0.reuse, R72, !P1 ;  /* 0x0000004800487207 */ /* 0x040fe20004800000 */
[----:B------:R-:W-:Y:S01]  /*48d0*/  IMAD R79, R79, R84, RZ ;  /* 0x000000544f4f7224 */ /* 0x000fe200078e02ff */
[C---:B------:R-:W-:Y:S01]  /*48e0*/  SEL R74, R0.reuse, R74, !P1 ;  /* 0x0000004a004a7207 */ /* 0x040fe20004800000 */
[----:B------:R-:W-:Y:S01]  /*48f0*/  IMAD R81, R81, R84, RZ ;  /* 0x0000005451517224 */ /* 0x000fe200078e02ff */
[C---:B------:R-:W-:Y:S01]  /*4900*/  SEL R76, R0.reuse, R76, !P1 ;  /* 0x0000004c004c7207 */ /* 0x040fe20004800000 */
[----:B------:R-:W-:Y:S01]  /*4910*/  IMAD R83, R83, R84, RZ ;  /* 0x0000005453537224 */ /* 0x000fe200078e02ff */
[----:B------:R-:W-:Y:S01]  /*4920*/  SEL R78, R0, R78, !P1 ;  /* 0x0000004e004e7207 */ /* 0x000fe20004800000 */
[----:B------:R-:W-:Y:S01]  /*4930*/  IMAD R72, R72, R84, RZ ;  /* 0x0000005448487224 */ /* 0x000fe200078e02ff */
[----:B------:R-:W-:Y:S01]  /*4940*/  SEL R80, R0, R80, !P1 ;  /* 0x0000005000507207 */ /* 0x000fe20004800000 */
[----:B------:R-:W-:Y:S01]  /*4950*/  IMAD R74, R74, R84, RZ ;  /* 0x000000544a4a7224 */ /* 0x000fe200078e02ff */
[----:B------:R-:W-:Y:S01]  /*4960*/  SEL R82, R0, R82, !P1 ;  /* 0x0000005200527207 */ /* 0x000fe20004800000 */
[----:B------:R-:W-:Y:S01]  /*4970*/  IMAD R76, R76, R84, RZ ;  /* 0x000000544c4c7224 */ /* 0x000fe200078e02ff */
[----:B------:R-:W-:Y:S01]  /*4980*/  SEL R85, R0, R85, !P1 ;  /* 0x0000005500557207 */ /* 0x000fe20004800000 */
[----:B--2---:R-:W-:Y:S01]  /*4990*/  IMAD R0, R196, R23, RZ ;  /* 0x00000017c4007224 */ /* 0x004fe200078e02ff */
[----:B0-----:R-:W-:Y:S01]  /*49a0*/  LEA R18, P1, R4, R14, 0x1 ;  /* 0x0000000e04127211 */ /* 0x001fe200078208ff */
[----:B------:R-:W-:Y:S01]  /*49b0*/  IMAD R78, R78, R84, RZ ;  /* 0x000000544e4e7224 */ /* 0x000fe200078e02ff */
[----:B------:R-:W-:Y:S01]  /*49c0*/  LEA R20, P0, R5, R14, 0x1 ;  /* 0x0000000e05147211 */ /* 0x000fe200078008ff */
[----:B------:R-:W0:Y:S01]  /*49d0*/  LDC R11, c[0x0][0x238] ;  /* 0x00008e00ff0b7b82 */ /* 0x000e220000000800 */
[----:B---3--:R-:W-:Y:S01]  /*49e0*/  LEA R8, P4, R0, R8, 0x1 ;  /* 0x0000000800087211 */ /* 0x008fe200078808ff */
[----:B------:R-:W-:Y:S01]  /*49f0*/  IMAD R80, R80, R84, RZ ;  /* 0x0000005450507224 */ /* 0x000fe200078e02ff */
[----:B------:R-:W-:Y:S01]  /*4a00*/  LEA R16, P2, R2, R14, 0x1 ;  /* 0x0000000e02107211 */ /* 0x000fe200078408ff */
[----:B------:R-:W-:Y:S01]  /*4a10*/  IMAD R82, R82, R84, RZ ;  /* 0x0000005452527224 */ /* 0x000fe200078e02ff */
[----:B------:R-:W-:Y:S01]  /*4a20*/  LEA R14, P3, R6, R14, 0x1 ;  /* 0x0000000e060e7211 */ /* 0x000fe200078608ff */
[----:B------:R-:W-:Y:S01]  /*4a30*/  IMAD R85, R85, R84, RZ ;  /* 0x0000005455557224 */ /* 0x000fe200078e02ff */
[-C--:B------:R-:W-:Y:S01]  /*4a40*/  LEA.HI.X.SX32 R19, R4, R15.reuse, 0x1, P1 ;  /* 0x0000000f04137211 */ /* 0x080fe200008f0eff */
[----:B------:R-:W-:Y:S01]  /*4a50*/  UIADD3.64 UR10, UR4, 0x380, URZ ;  /* 0x00000380040a7897 */ /* 0x000fe2000fffe03f */
[-C--:B------:R-:W-:Y:S01]  /*4a60*/  LEA.HI.X.SX32 R21, R5, R15.reuse, 0x1, P0 ;  /* 0x0000000f05157211 */ /* 0x080fe200000f0eff */
[----:B------:R-:W-:Y:S01]  /*4a70*/  UIADD3.64 UR10, UR4, 0x480, URZ ;  /* 0x00000480040a7897 */ /* 0x000fe2000fffe03f */
[-C--:B------:R-:W-:Y:S01]  /*4a80*/  LEA.HI.X.SX32 R17, R2, R15.reuse, 0x1, P2 ;  /* 0x0000000f02117211 */ /* 0x080fe200010f0eff */
[----:B------:R-:W-:Y:S01]  /*4a90*/  UIADD3.64 UR14, UR4, 0x400, URZ ;  /* 0x00000400040e7897 */ /* 0x000fe2000fffe03f */
[-C--:B------:R-:W-:Y:S01]  /*4aa0*/  LEA R4, P6, R3, R8.reuse, 0x1 ;  /* 0x0000000803047211 */ /* 0x080fe200078c08ff */
[----:B------:R-:W-:Y:S01]  /*4ab0*/  UIADD3.64 UR10, UR4, 0x580, URZ ;  /* 0x00000580040a7897 */ /* 0x000fe2000fffe03f */
[----:B------:R-:W-:Y:S01]  /*4ac0*/  LEA.HI.X.SX32 R15, R6, R15, 0x1, P3 ;  /* 0x0000000f060f7211 */ /* 0x000fe200018f0eff */
[----:B------:R-:W-:Y:S01]  /*4ad0*/  UIADD3.64 UR14, UR4, 0x500, URZ ;  /* 0x00000500040e7897 */ /* 0x000fe2000fffe03f */
[----:B------:R-:W-:Y:S01]  /*4ae0*/  LEA.HI.X.SX32 R9, R0, R9, 0x1, P4 ;  /* 0x0000000900097211 */ /* 0x000fe200020f0eff */
[----:B------:R1:W-:Y:S01]  /*4af0*/  STL [R1+0x554], R4 ;  /* 0x0005540401007387 */ /* 0x0003e20000100800 */
[-C--:B------:R-:W-:Y:S01]  /*4b00*/  LEA R2, P5, R10, R8.reuse, 0x1 ;  /* 0x000000080a027211 */ /* 0x080fe200078a08ff */
[----:B------:R-:W-:Y:S01]  /*4b10*/  UIADD3.64 UR10, UR4, 0x680, URZ ;  /* 0x00000680040a7897 */ /* 0x000fe2000fffe03f */
[----:B------:R-:W-:Y:S01]  /*4b20*/  LEA R0, P3, R7, R8, 0x1 ;  /* 0x0000000807007211 */ /* 0x000fe200078608ff */
[----:B------:R-:W-:Y:S01]  /*4b30*/  UIADD3.64 UR14, UR4, 0x600, URZ ;  /* 0x00000600040e7897 */ /* 0x000fe2000fffe03f */
[----:B------:R-:W-:Y:S01]  /*4b40*/  CS2R R196, SRZ ;  /* 0x0000000000c47805 */ /* 0x000fe2000001ff00 */
[----:B------:R2:W-:Y:S01]  /*4b50*/  STL [R1+0x55c], R2 ;  /* 0x00055c0201007387 */ /* 0x0005e20000100800 */
[----:B0-----:R-:W-:Y:S01]  /*4b60*/  IMAD R87, R11, 0x7f, RZ ;  /* 0x0000007f0b577824 */ /* 0x001fe200078e02ff */
[----:B------:R-:W-:Y:S01]  /*4b70*/  UIADD3.64 UR10, UR4, 0x780, URZ ;  /* 0x00000780040a7897 */ /* 0x000fe2000fffe03f */
[----:B------:R-:W-:-:S02]  /*4b80*/  CS2R R152, SRZ ;  /* 0x0000000000987805 */ /* 0x000fc4000001ff00 */
[-C--:B-1----:R-:W-:Y:S01]  /*4b90*/  LEA R4, P2, R28, R8.reuse, 0x1 ;  /* 0x000000081c047211 */ /* 0x082fe200078408ff */
[----:B------:R0:W-:Y:S01]  /*4ba0*/  STL [R1+0x564], R0 ;  /* 0x0005640001007387 */ /* 0x0001e20000100800 */
[----:B------:R-:W-:Y:S01]  /*4bb0*/  UIADD3.64 UR14, UR4, 0x700, URZ ;  /* 0x00000700040e7897 */ /* 0x000fe2000fffe03f */
[----:B------:R-:W-:Y:S01]  /*4bc0*/  CS2R R154, SRZ ;  /* 0x00000000009a7805 */ /* 0x000fe2000001ff00 */
[----:B------:R-:W-:Y:S01]  /*4bd0*/  UIADD3.64 UR10, UR4, 0x880, URZ ;  /* 0x00000880040a7897 */ /* 0x000fe2000fffe03f */
[----:B------:R1:W-:Y:S01]  /*4be0*/  STL [R1+0x56c], R4 ;  /* 0x00056c0401007387 */ /* 0x0003e20000100800 */
[----:B--2---:R-:W-:Y:S01]  /*4bf0*/  LEA R2, P1, R60, R8, 0x1 ;  /* 0x000000083c027211 */ /* 0x004fe200078208ff */
[----:B------:R-:W-:Y:S01]  /*4c00*/  UIADD3.64 UR14, UR4, 0x800, URZ ;  /* 0x00000800040e7897 */ /* 0x000fe2000fffe03f */
[----:B------:R-:W-:Y:S01]  /*4c10*/  CS2R R156, SRZ ;  /* 0x00000000009c7805 */ /* 0x000fe2000001ff00 */
[----:B------:R-:W-:Y:S01]  /*4c20*/  UIADD3.64 UR10, UR4, 0x980, URZ ;  /* 0x00000980040a7897 */ /* 0x000fe2000fffe03f */
[----:B------:R-:W-:-:S02]  /*4c30*/  CS2R R146, SRZ ;  /* 0x0000000000927805 */ /* 0x000fc4000001ff00 */
[-C--:B0-----:R-:W-:Y:S01]  /*4c40*/  LEA R0, P0, R61, R8.reuse, 0x1 ;  /* 0x000000083d007211 */ /* 0x081fe200078008ff */
[----:B------:R0:W-:Y:S01]  /*4c50*/  STL [R1+0x574], R2 ;  /* 0x0005740201007387 */ /* 0x0001e20000100800 */
[----:B------:R-:W-:Y:S01]  /*4c60*/  UIADD3.64 UR14, UR4, 0x900, URZ ;  /* 0x00000900040e7897 */ /* 0x000fe2000fffe03f */
[-C--:B-1----:R-:W-:Y:S02]  /*4c70*/  LEA R4, P4, R62, R8.reuse, 0x1 ;  /* 0x000000083e047211 */ /* 0x082fe400078808ff */
[----:B------:R1:W-:Y:S01]  /*4c80*/  STL [R1+0x57c], R0 ;  /* 0x00057c0001007387 */ /* 0x0003e20000100800 */
[----:B------:R-:W-:Y:S02]  /*4c90*/  UIADD3.64 UR10, UR4, 0xa80, URZ ;  /* 0x00000a80040a7897 */ /* 0x000fe4000fffe03f */
[----:B------:R-:W-:Y:S01]  /*4ca0*/  UIADD3.64 UR14, UR4, 0xa00, URZ ;  /* 0x00000a00040e7897 */ /* 0x000fe2000fffe03f */
[----:B------:R-:W-:Y:S01]  /*4cb0*/  STL [R1+0x584], R4 ;  /* 0x0005840401007387 */ /* 0x000fe20000100800 */
[----:B------:R-:W-:Y:S01]  /*4cc0*/  UIADD3.64 UR10, UR4, 0xb80, URZ ;  /* 0x00000b80040a7897 */ /* 0x000fe2000fffe03f */
[-C--:B0-----:R-:W-:Y:S01]  /*4cd0*/  LEA.HI.X.SX32 R2, R3, R9.reuse, 0x1, P6 ;  /* 0x0000000903027211 */ /* 0x081fe200030f0eff */
[----:B------:R-:W-:Y:S01]  /*4ce0*/  UIADD3.64 UR14, UR4, 0xb00, URZ ;  /* 0x00000b00040e7897 */ /* 0x000fe2000fffe03f */
[----:B------:R-:W-:Y:S01]  /*4cf0*/  LEA.HI.X.SX32 R3, R10, R9, 0x1, P5 ;  /* 0x000000090a037211 */ /* 0x000fe200028f0eff */
[----:B------:R-:W-:Y:S01]  /*4d00*/  IMAD R10, R11, 0x74, RZ ;  /* 0x000000740b0a7824 */ /* 0x000fe200078e02ff */
[----:B-1----:R-:W-:Y:S01]  /*4d10*/  LEA R0, P6, R63, R8, 0x1 ;  /* 0x000000083f007211 */ /* 0x002fe200078c08ff */
[----:B------:R0:W-:Y:S01]  /*4d20*/  STL [R1+0x550], R2 ;  /* 0x0005500201007387 */ /* 0x0001e20000100800 */
[----:B------:R-:W-:-:S02]  /*4d30*/  UIADD3.64 UR10, UR4, 0xc80, URZ ;  /* 0x00000c80040a7897 */ /* 0x000fc4000fffe03f */
[----:B------:R-:W-:Y:S01]  /*4d40*/  UIADD3.64 UR14, UR4, 0xc00, URZ ;  /* 0x00000c00040e7897 */ /* 0x000fe2000fffe03f */
[----:B------:R1:W-:Y:S01]  /*4d50*/  STL [R1+0x58c], R0 ;  /* 0x00058c0001007387 */ /* 0x0003e20000100800 */
[----:B------:R-:W-:Y:S02]  /*4d60*/  UIADD3.64 UR10, UR4, 0xd00, URZ ;  /* 0x00000d00040a7897 */ /* 0x000fe4000fffe03f */
[----:B------:R-:W-:Y:S01]  /*4d70*/  UIADD3.64 UR18, UR4, 0xd80, URZ ;  /* 0x00000d8004127897 */ /* 0x000fe2000fffe03f */
[----:B------:R2:W-:Y:S01]  /*4d80*/  STL [R1+0x558], R3 ;  /* 0x0005580301007387 */ /* 0x0005e20000100800 */
[----:B------:R-:W-:Y:S01]  /*4d90*/  UIADD3.64 UR14, UR4, 0xe00, URZ ;  /* 0x00000e00040e7897 */ /* 0x000fe2000fffe03f */
[-C--:B0-----:R-:W-:Y:S01]  /*4da0*/  LEA R2, P5, R24, R8.reuse, 0x1 ;  /* 0x0000000818027211 */ /* 0x081fe200078a08ff */
[----:B------:R-:W-:Y:S02]  /*4db0*/  UIADD3.64 UR10, UR4, 0xe80, URZ ;  /* 0x00000e80040a7897 */ /* 0x000fe4000fffe03f */
[----:B------:R-:W-:Y:S01]  /*4dc0*/  UIADD3.64 UR18, UR4, 0xf00, URZ ;  /* 0x00000f0004127897 */ /* 0x000fe2000fffe03f */
[----:B-1----:R-:W-:Y:S01]  /*4dd0*/  LEA.HI.X.SX32 R0, R7, R9, 0x1, P3 ;  /* 0x0000000907007211 */ /* 0x002fe200018f0eff */
[----:B------:R0:W-:Y:S01]  /*4de0*/  STL [R1+0x594], R2 ;  /* 0x0005940201007387 */ /* 0x0001e20000100800 */
[----:B------:R-:W-:Y:S01]  /*4df0*/  IMAD.WIDE R6, R87, 0x2, R18 ;  /* 0x0000000257067825 */ /* 0x000fe200078e0212 */
[----:B------:R-:W-:Y:S01]  /*4e00*/  UIADD3.64 UR14, UR4, 0xf80, URZ ;  /* 0x00000f80040e7897 */ /* 0x000fe2000fffe03f */
[----:B--2---:R-:W-:Y:S01]  /*4e10*/  LEA R3, P3, R25, R8, 0x1 ;  /* 0x0000000819037211 */ /* 0x004fe200078608ff */
[----:B------:R1:W-:Y:S01]  /*4e20*/  STL [R1+0x560], R0 ;  /* 0x0005600001007387 */ /* 0x0003e20000100800 */
[----:B------:R-:W-:-:S02]  /*4e30*/  UIADD3.64 UR10, UR4, 0x1000, URZ ;  /* 0x00001000040a7897 */ /* 0x000fc4000fffe03f */
[----:B------:R-:W-:Y:S01]  /*4e40*/  UIADD3.64 UR18, UR4, 0x1080, URZ ;  /* 0x0000108004127897 */ /* 0x000fe2000fffe03f */
[----:B------:R2:W-:Y:S01]  /*4e50*/  STL [R1+0x59c], R3 ;  /* 0x00059c0301007387 */ /* 0x0005e20000100800 */
[----:B------:R-:W-:Y:S01]  /*4e60*/  UIADD3.64 UR14, UR4, 0x1100, URZ ;  /* 0x00001100040e7897 */ /* 0x000fe2000fffe03f */
[-C--:B0-----:R-:W-:Y:S01]  /*4e70*/  LEA.HI.X.SX32 R2, R28, R9.reuse, 0x1, P2 ;  /* 0x000000091c027211 */ /* 0x081fe200010f0eff */
[----:B------:R-:W-:Y:S02]  /*4e80*/  UIADD3.64 UR10, UR4, 0x1180, URZ ;  /* 0x00001180040a7897 */ /* 0x000fe4000fffe03f */
[----:B------:R-:W-:Y:S01]  /*4e90*/  UIADD3.64 UR18, UR4, 0x1200, URZ ;  /* 0x0000120004127897 */ /* 0x000fe2000fffe03f */
[----:B-1----:R-:W-:Y:S01]  /*4ea0*/  LEA R0, P2, R26, R8, 0x1 ;  /* 0x000000081a007211 */ /* 0x002fe200078408ff */
[----:B------:R0:W-:Y:S01]  /*4eb0*/  STL [R1+0x568], R2 ;  /* 0x0005680201007387 */ /* 0x0001e20000100800 */
[----:B------:R-:W-:Y:S01]  /*4ec0*/  UIADD3.64 UR14, UR4, 0x1280, URZ ;  /* 0x00001280040e7897 */ /* 0x000fe2000fffe03f */
[----:B--2---:R-:W-:-:S02]  /*4ed0*/  LEA.HI.X.SX32 R3, R60, R9, 0x1, P1 ;  /* 0x000000093c037211 */ /* 0x004fc400008f0eff */
[----:B------:R1:W-:Y:S01]  /*4ee0*/  STL [R1+0x5a4], R0 ;  /* 0x0005a40001007387 */ /* 0x0003e20000100800 */
[----:B------:R-:W-:Y:S02]  /*4ef0*/  UIADD3.64 UR10, UR4, 0x1300, URZ ;  /* 0x00001300040a7897 */ /* 0x000fe4000fffe03f */
[----:B------:R-:W-:Y:S01]  /*4f00*/  UIADD3.64 UR18, UR4, 0x1380, URZ ;  /* 0x0000138004127897 */ /* 0x000fe2000fffe03f */
[----:B------:R2:W-:Y:S01]  /*4f10*/  STL [R1+0x570], R3 ;  /* 0x0005700301007387 */ /* 0x0005e20000100800 */
[----:B------:R-:W-:Y:S01]  /*4f20*/  UIADD3.64 UR14, UR4, 0x1400, URZ ;  /* 0x00001400040e7897 */ /* 0x000fe2000fffe03f */
[----:B0-----:R-:W-:Y:S01]  /*4f30*/  LEA R2, P1, R27, R8, 0x1 ;  /* 0x000000081b027211 */ /* 0x001fe200078208ff */
[----:B------:R-:W-:Y:S02]  /*4f40*/  UIADD3.64 UR10, UR4, 0x1480, URZ ;  /* 0x00001480040a7897 */ /* 0x000fe4000fffe03f */
[----:B------:R-:W-:Y:S01]  /*4f50*/  UIADD3.64 UR18, UR4, 0x1500, URZ ;  /* 0x0000150004127897 */ /* 0x000fe2000fffe03f */
[----:B-1----:R-:W-:Y:S01]  /*4f60*/  LEA.HI.X.SX32 R0, R61, R9, 0x1, P0 ;  /* 0x000000093d007211 */ /* 0x002fe200000f0eff */
[----:B------:R0:W-:Y:S01]  /*4f70*/  STL [R1+0x5ac], R2 ;  /* 0x0005ac0201007387 */ /* 0x0001e20000100800 */
[----:B------:R-:W-:Y:S01]  /*4f80*/  UIADD3.64 UR14, UR4, 0x1580, URZ ;  /* 0x00001580040e7897 */ /* 0x000fe2000fffe03f */
[----:B------:R-:W-:-:S02]  /*4f90*/  CS2R R60, SRZ ;  /* 0x00000000003c7805 */ /* 0x000fc4000001ff00 */
[-C--:B--2---:R-:W-:Y:S01]  /*4fa0*/  LEA R3, P0, R31, R8.reuse, 0x1 ;  /* 0x000000081f037211 */ /* 0x084fe200078008ff */
[----:B------:R1:W-:Y:S01]  /*4fb0*/  STL [R1+0x578], R0 ;  /* 0x0005780001007387 */ /* 0x0003e20000100800 */
[----:B------:R-:W-:Y:S02]  /*4fc0*/  UIADD3.64 UR10, UR4, 0x1600, URZ ;  /* 0x00001600040a7897 */ /* 0x000fe4000fffe03f */
        /* <DEDUP_REMOVED lines=11> */
[----:B------:R-:W-:Y:S01]  /*5080*/  CS2R R62, SRZ ;  /* 0x00000000003e7805 */ /* 0x000fe2000001ff00 */
[----:B------:R-:W-:Y:S02]  /*5090*/  UIADD3.64 UR10, UR4, 0x1900, URZ ;  /* 0x00001900040a7897 */ /* 0x000fe4000fffe03f */
[----:B------:R2:W-:Y:S01]  /*50a0*/  STL [R1+0x588], R3 ;  /* 0x0005880301007387 */ /* 0x0005e20000100800 */
[----:B------:R-:W-:Y:S01]  /*50b0*/  UIADD3.64 UR18, UR4, 0x1980, URZ ;  /* 0x0000198004127897 */ /* 0x000fe2000fffe03f */
[-C--:B0-----:R-:W-:Y:S01]  /*50c0*/  LEA R2, P6, R33, R8.reuse, 0x1 ;  /* 0x0000000821027211 */ /* 0x081fe200078c08ff */
[----:B------:R-:W-:Y:S02]  /*50d0*/  UIADD3.64 UR14, UR4, 0x1a00, URZ ;  /* 0x00001a00040e7897 */ /* 0x000fe4000fffe03f */
[----:B------:R-:W-:Y:S01]  /*50e0*/  UIADD3.64 UR10, UR4, 0x1a80, URZ ;  /* 0x00001a80040a7897 */ /* 0x000fe2000fffe03f */
[----:B-1----:R-:W-:Y:S01]  /*50f0*/  LEA.HI.X.SX32 R0, R24, R9, 0x1, P5 ;  /* 0x0000000918007211 */ /* 0x002fe200028f0eff */
[----:B------:R0:W-:Y:S01]  /*5100*/  STL [R1+0x5c4], R2 ;  /* 0x0005c40201007387 */ /* 0x0001e20000100800 */
[----:B------:R-:W1:Y:S01]  /*5110*/  LDC R24, c[0x0][0x238] ;  /* 0x00008e00ff187b82 */ /* 0x000e620000000800 */
        /* <DEDUP_REMOVED lines=8> */
[----:B------:R-:W-:Y:S01]  /*51a0*/  IMAD R25, R11, 0x7d, RZ ;  /* 0x0000007d0b197824 */ /* 0x000fe200078e02ff */
[----:B------:R-:W-:Y:S01]  /*51b0*/  UIADD3.64 UR12, UR4, 0x100, URZ ;  /* 0x00000100040c7897 */ /* 0x000fe2000fffe03f */
[----:B--2---:R-:W-:Y:S02]  /*51c0*/  LEA R0, P3, R29, R8, 0x1 ;  /* 0x000000081d007211 */ /* 0x004fe400078608ff */
[----:B------:R0:W-:Y:S01]  /*51d0*/  STL [R1+0x598], R2 ;  /* 0x0005980201007387 */ /* 0x0001e20000100800 */
[----:B------:R-:W-:Y:S01]  /*51e0*/  UIADD3.64 UR16, UR4, 0x180, URZ ;  /* 0x0000018004107897 */ /* 0x000fe2000fffe03f */
[----:B---3--:R-:W-:-:S02]  /*51f0*/  LEA.HI.X.SX32 R3, R26, R9, 0x1, P2 ;  /* 0x000000091a037211 */ /* 0x008fc400010f0eff */
[----:B------:R2:W-:Y:S01]  /*5200*/  STL [R1+0x5d4], R0 ;  /* 0x0005d40001007387 */ /* 0x0005e20000100800 */
[----:B------:R-:W-:Y:S01]  /*5210*/  LOP3.LUT R26, R13, 0x60, RZ, 0x3c, !PT ;  /* 0x000000600d1a7812 */ /* 0x000fe200078e3cff */
[----:B------:R-:W-:Y:S02]  /*5220*/  UIADD3.64 UR20, UR4, 0x200, URZ ;  /* 0x0000020004147897 */ /* 0x000fe4000fffe03f */
[----:B------:R3:W-:Y:S01]  /*5230*/  STL [R1+0x5a0], R3 ;  /* 0x0005a00301007387 */ /* 0x0007e20000100800 */
[----:B------:R-:W-:Y:S01]  /*5240*/  UIADD3.64 UR24, UR4, 0x280, URZ ;  /* 0x0000028004187897 */ /* 0x000fe2000fffe03f */
[-C--:B0-----:R-:W-:Y:S01]  /*5250*/  LEA R2, P2, R30, R8.reuse, 0x1 ;  /* 0x000000081e027211 */ /* 0x081fe200078408ff */
[----:B------:R-:W-:Y:S02]  /*5260*/  UIADD3.64 UR28, UR4, 0x300, URZ ;  /* 0x00000300041c7897 */ /* 0x000fe4000fffe03f */
[----:B------:R-:W-:Y:S01]  /*5270*/  UIADD3.64 UR36, UR4, 0x1c80, URZ ;  /* 0x00001c8004247897 */ /* 0x000fe2000fffe03f */
[----:B--2---:R-:W-:Y:S01]  /*5280*/  LEA.HI.X.SX32 R0, R27, R9, 0x1, P1 ;  /* 0x000000091b007211 */ /* 0x004fe200008f0eff */
[----:B------:R0:W-:Y:S01]  /*5290*/  STL [R1+0x5dc], R2 ;  /* 0x0005dc0201007387 */ /* 0x0001e20000100800 */
[----:B------:R-:W-:Y:S01]  /*52a0*/  IMAD R27, R11, 0x76, RZ ;  /* 0x000000760b1b7824 */ /* 0x000fe200078e02ff */
[----:B------:R-:W-:Y:S01]  /*52b0*/  UIADD3.64 UR40, UR4, 0x1d00, URZ ;  /* 0x00001d0004287897 */ /* 0x000fe2000fffe03f */
[----:B---3--:R-:W-:Y:S01]  /*52c0*/  LEA R3, P1, R35, R8, 0x1 ;  /* 0x0000000823037211 */ /* 0x008fe200078208ff */
        /* <DEDUP_REMOVED lines=8> */
[----:B--2---:R-:W-:Y:S01]  /*5350*/  LEA R0, P0, R36, R8, 0x1 ;  /* 0x0000000824007211 */ /* 0x004fe200078008ff */
[----:B------:R0:W-:Y:S01]  /*5360*/  STL [R1+0x5b0], R2 ;  /* 0x0005b00201007387 */ /* 0x0001e20000100800 */
[----:B------:R-:W-:Y:S01]  /*5370*/  UIADD3.64 UR14, UR6, 0x4, URZ ;  /* 0x00000004060e7897 */ /* 0x000fe2000fffe03f */
[----:B---3--:R-:W-:-:S02]  /*5380*/  LEA.HI.X.SX32 R3, R32, R9, 0x1, P4 ;  /* 0x0000000920037211 */ /* 0x008fc400020f0eff */
[----:B------:R2:W-:Y:S01]  /*5390*/  STL [R1+0x5ec], R0 ;  /* 0x0005ec0001007387 */ /* 0x0005e20000100800 */
[----:B------:R-:W-:Y:S02]  /*53a0*/  UIADD3.64 UR18, UR6, 0x1fe, URZ ;  /* 0x000001fe06127897 */ /* 0x000fe4000fffe03f */
[----:B------:R-:W-:Y:S01]  /*53b0*/  UIADD3.64 UR22, UR6, 0x200, URZ ;  /* 0x0000020006167897 */ /* 0x000fe2000fffe03f */
[----:B------:R3:W-:Y:S01]  /*53c0*/  STL [R1+0x5b8], R3 ;  /* 0x0005b80301007387 */ /* 0x0007e20000100800 */
[----:B------:R-:W-:Y:S01]  /*53d0*/  UIADD3.64 UR26, UR6, 0x202, URZ ;  /* 0x00000202061a7897 */ /* 0x000fe2000fffe03f */
[----:B0-----:R-:W-:Y:S01]  /*53e0*/  LEA R2, P4, R37, R8, 0x1 ;  /* 0x0000000825027211 */ /* 0x001fe200078808ff */
[----:B------:R-:W-:Y:S01]  /*53f0*/  UIADD3.64 UR30, UR6, 0x204, URZ ;  /* 0x00000204061e7897 */ /* 0x000fe2000fffe03f */
[----:B--2---:R-:W-:-:S03]  /*5400*/  LEA.HI.X.SX32 R0, R33, R9, 0x1, P6 ;  /* 0x0000000921007211 */ /* 0x004fc600030f0eff */
[----:B------:R0:W-:Y:S01]  /*5410*/  STL [R1+0x5f4], R2 ;  /* 0x0005f40201007387 */ /* 0x0001e20000100800 */
[----:B------:R-:W-:Y:S02]  /*5420*/  CS2R R32, SRZ ;  /* 0x0000000000207805 */ /* 0x000fe4000001ff00 */
[-C--:B---3--:R-:W-:Y:S01]  /*5430*/  LEA R3, P6, R38, R8.reuse, 0x1 ;  /* 0x0000000826037211 */ /* 0x088fe200078c08ff */
[----:B------:R2:W-:Y:S04]  /*5440*/  STL [R1+0x5c0], R0 ;  /* 0x0005c00001007387 */ /* 0x0005e80000100800 */
[----:B------:R3:W-:Y:S01]  /*5450*/  STL [R1+0x5fc], R3 ;  /* 0x0005fc0301007387 */ /* 0x0007e20000100800 */
[----:B0-----:R-:W-:Y:S02]  /*5460*/  LEA.HI.X.SX32 R2, R34, R9, 0x1, P5 ;  /* 0x0000000922027211 */ /* 0x001fe400028f0eff */
[----:B--2---:R-:W-:-:S03]  /*5470*/  LEA R0, P5, R39, R8, 0x1 ;  /* 0x0000000827007211 */ /* 0x004fc600078a08ff */
[----:B------:R0:W-:Y:S01]  /*5480*/  STL [R1+0x5c8], R2 ;  /* 0x0005c80201007387 */ /* 0x0001e20000100800 */
[----:B---3--:R-:W-:-:S03]  /*5490*/  LEA.HI.X.SX32 R3, R29, R9, 0x1, P3 ;  /* 0x000000091d037211 */ /* 0x008fc600018f0eff */
[----:B------:R2:W-:Y:S01]  /*54a0*/  STL [R1+0x604], R0 ;  /* 0x0006040001007387 */ /* 0x0005e20000100800 */
[----:B------:R-:W-:-:S03]  /*54b0*/  CS2R R28, SRZ ;  /* 0x00000000001c7805 */ /* 0x000fc6000001ff00 */
[----:B------:R3:W-:Y:S01]  /*54c0*/  STL [R1+0x5d0], R3 ;  /* 0x0005d00301007387 */ /* 0x0007e20000100800 */
[----:B0-----:R-:W-:Y:S02]  /*54d0*/  LEA R2, P3, R40, R8, 0x1 ;  /* 0x0000000828027211 */ /* 0x001fe400078608ff */
[----:B--2---:R-:W-:-:S03]  /*54e0*/  LEA.HI.X.SX32 R0, R30, R9, 0x1, P2 ;  /* 0x000000091e007211 */ /* 0x004fc600010f0eff */
[----:B------:R0:W-:Y:S01]  /*54f0*/  STL [R1+0x60c], R2 ;  /* 0x00060c0201007387 */ /* 0x0001e20000100800 */
[----:B------:R-:W-:Y:S02]  /*5500*/  CS2R R30, SRZ ;  /* 0x00000000001e7805 */ /* 0x000fe4000001ff00 */
[----:B---3--:R-:W-:Y:S01]  /*5510*/  LEA R3, P2, R41, R8, 0x1 ;  /* 0x0000000829037211 */ /* 0x008fe200078408ff */
[----:B------:R2:W-:Y:S04]  /*5520*/  STL [R1+0x5d8], R0 ;  /* 0x0005d80001007387 */ /* 0x0005e80000100800 */
[----:B------:R3:W-:Y:S01]  /*5530*/  STL [R1+0x614], R3 ;  /* 0x0006140301007387 */ /* 0x0007e20000100800 */
[----:B0-----:R-:W-:Y:S02]  /*5540*/  LEA.HI.X.SX32 R2, R35, R9, 0x1, P1 ;  /* 0x0000000923027211 */ /* 0x001fe400008f0eff */
[----:B------:R-:W-:-:S02]  /*5550*/  CS2R R34, SRZ ;  /* 0x0000000000227805 */ /* 0x000fc4000001ff00 */
[----:B--2---:R-:W-:Y:S01]  /*5560*/  LEA R0, P1, R42, R8, 0x1 ;  /* 0x000000082a007211 */ /* 0x004fe200078208ff */
[----:B------:R0:W-:Y:S01]  /*5570*/  STL [R1+0x5e0], R2 ;  /* 0x0005e00201007387 */ /* 0x0001e20000100800 */
[----:B---3--:R-:W-:-:S03]  /*5580*/  LEA.HI.X.SX32 R3, R36, R9, 0x1, P0 ;  /* 0x0000000924037211 */ /* 0x008fc600000f0eff */
[----:B------:R2:W-:Y:S04]  /*5590*/  STL [R1+0x61c], R0 ;  /* 0x00061c0001007387 */ /* 0x0005e80000100800 */
[----:B------:R3:W-:Y:S01]  /*55a0*/  STL [R1+0x5e8], R3 ;  /* 0x0005e80301007387 */ /* 0x0007e20000100800 */
[----:B0-----:R-:W-:Y:S02]  /*55b0*/  LEA R2, P0, R43, R8, 0x1 ;  /* 0x000000082b027211 */ /* 0x001fe400078008ff */
        /* <DEDUP_REMOVED lines=16> */
[----:B---3--:R-:W-:-:S03]  /*56c0*/  LEA R3, P3, R47, R8, 0x1 ;  /* 0x000000082f037211 */ /* 0x008fc600078608ff */
[----:B------:R2:W-:Y:S04]  /*56d0*/  STL [R1+0x608], R0 ;  /* 0x0006080001007387 */ /* 0x0005e80000100800 */
[----:B------:R3:W-:Y:S01]  /*56e0*/  STL [R1+0x644], R3 ;  /* 0x0006440301007387 */ /* 0x0007e20000100800 */
[-C--:B0-----:R-:W-:Y:S02]  /*56f0*/  LEA.HI.X.SX32 R2, R41, R9.reuse, 0x1, P2 ;  /* 0x0000000929027211 */ /* 0x081fe400010f0eff */
[----:B------:R-:W-:Y:S02]  /*5700*/  CS2R R40, SRZ ;  /* 0x0000000000287805 */ /* 0x000fe4000001ff00 */
        /* <DEDUP_REMOVED lines=106> */
[----:B0-----:R-:W-:Y:S02]  /*5db0*/  LEA.HI.X.SX32 R2, R71, R9, 0x1, P4 ;  /* 0x0000000947027211 */ /* 0x001fe400020f0eff */
[----:B--2---:R-:W-:-:S03]  /*5dc0*/  LEA R0, P4, R81, R8, 0x1 ;  /* 0x0000000851007211 */ /* 0x004fc600078808ff */
        /* <DEDUP_REMOVED lines=21> */
[-C--:B------:R-:W-:Y:S02]  /*5f20*/  LEA.HI.X.SX32 R4, R76, R9.reuse, 0x1, P2 ;  /* 0x000000094c047211 */ /* 0x080fe400010f0eff */
[----:B------:R-:W-:Y:S02]  /*5f30*/  CS2R R76, SRZ ;  /* 0x00000000004c7805 */ /* 0x000fe4000001ff00 */
[----:B---3--:R-:W-:Y:S01]  /*5f40*/  LEA R3, P1, R78, R8, 0x1 ;  /* 0x000000084e037211 */ /* 0x008fe200078208ff */
[----:B------:R2:W-:Y:S04]  /*5f50*/  STL [R1+0x6f8], R0 ;  /* 0x0006f80001007387 */ /* 0x0005e80000100800 */
[----:B------:R3:W-:Y:S01]  /*5f60*/  STL [R1+0x1714], R3 ;  /* 0x0017140301007387 */ /* 0x0007e20000100800 */
[----:B0-----:R-:W-:-:S02]  /*5f70*/  LEA.HI.X.SX32 R2, R79, R9, 0x1, P0 ;  /* 0x000000094f027211 */ /* 0x001fc400000f0eff */
[----:B--2---:R-:W-:-:S03]  /*5f80*/  LEA R0, P0, R80, R8, 0x1 ;  /* 0x0000000850007211 */ /* 0x004fc600078008ff */
[----:B------:R0:W-:Y:S01]  /*5f90*/  STL [R1+0x700], R2 ;  /* 0x0007000201007387 */ /* 0x0001e20000100800 */
[----:B---3--:R-:W-:-:S03]  /*5fa0*/  LEA.HI.X.SX32 R3, R81, R9, 0x1, P4 ;  /* 0x0000000951037211 */ /* 0x008fc600020f0eff */
[----:B------:R2:W-:Y:S01]  /*5fb0*/  STL [R1+0x171c], R0 ;  /* 0x00171c0001007387 */ /* 0x0005e20000100800 */
[-C--:B------:R-:W-:Y:S02]  /*5fc0*/  LEA.HI.X.SX32 R5, R80, R9.reuse, 0x1, P0 ;  /* 0x0000000950057211 */ /* 0x080fe400000f0eff */
[----:B------:R-:W-:Y:S01]  /*5fd0*/  CS2R R80, SRZ ;  /* 0x0000000000507805 */ /* 0x000fe2000001ff00 */
[----:B------:R3:W-:Y:S01]  /*5fe0*/  STL [R1+0x708], R3 ;  /* 0x0007080301007387 */ /* 0x0007e20000100800 */
[----:B0-----:R-:W-:Y:S02]  /*5ff0*/  LEA R2, P4, R82, R8, 0x1 ;  /* 0x0000000852027211 */ /* 0x001fe400078808ff */
[----:B--2---:R-:W-:-:S03]  /*6000*/  LEA.HI.X.SX32 R0, R83, R9, 0x1, P6 ;  /* 0x0000000953007211 */ /* 0x004fc600030f0eff */
[----:B------:R0:W-:Y:S01]  /*6010*/  STL [R1+0x1724], R2 ;  /* 0x0017240201007387 */ /* 0x0001e20000100800 */
[----:B---3--:R-:W-:-:S03]  /*6020*/  LEA R3, P6, R85, R8, 0x1 ;  /* 0x0000000855037211 */ /* 0x008fc600078c08ff */
[----:B------:R2:W-:Y:S04]  /*6030*/  STL [R1+0x710], R0 ;  /* 0x0007100001007387 */ /* 0x0005e80000100800 */
[----:B------:R-:W-:Y:S01]  /*6040*/  STL [R1+0x172c], R3 ;  /* 0x00172c0301007387 */ /* 0x000fe20000100800 */
[-C--:B0-----:R-:W-:Y:S02]  /*6050*/  LEA.HI.X.SX32 R2, R72, R9.reuse, 0x1, P5 ;  /* 0x0000000948027211 */ /* 0x081fe400028f0eff */
[----:B------:R-:W-:Y:S02]  /*6060*/  CS2R R72, SRZ ;  /* 0x0000000000487805 */ /* 0x000fe4000001ff00 */
[----:B--2---:R-:W-:Y:S01]  /*6070*/  LEA.HI.X.SX32 R0, R74, R9, 0x1, P3 ;  /* 0x000000094a007211 */ /* 0x004fe200018f0eff */
[----:B------:R0:W-:Y:S01]  /*6080*/  STL [R1+0x16f0], R2 ;  /* 0x0016f00201007387 */ /* 0x0001e20000100800 */
[----:B------:R-:W-:-:S03]  /*6090*/  CS2R R74, SRZ ;  /* 0x00000000004a7805 */ /* 0x000fc6000001ff00 */
[----:B------:R2:W-:Y:S04]  /*60a0*/  STL [R1+0x1700], R0 ;  /* 0x0017000001007387 */ /* 0x0005e80000100800 */
[----:B------:R3:W-:Y:S01]  /*60b0*/  STL [R1+0x1708], R4 ;  /* 0x0017080401007387 */ /* 0x0007e20000100800 */
[----:B0-----:R-:W-:Y:S01]  /*60c0*/  IMAD.WIDE R2, R87, 0x2, R14 ;  /* 0x0000000257027825 */ /* 0x001fe200078e020e */
[-C--:B--2---:R-:W-:Y:S02]  /*60d0*/  LEA.HI.X.SX32 R0, R78, R9.reuse, 0x1, P1 ;  /* 0x000000094e007211 */ /* 0x084fe400008f0eff */
[----:B------:R-:W-:Y:S02]  /*60e0*/  CS2R R78, SRZ ;  /* 0x00000000004e7805 */ /* 0x000fe4000001ff00 */
[----:B---3--:R-:W-:Y:S01]  /*60f0*/  LEA.HI.X.SX32 R4, R82, R9, 0x1, P4 ;  /* 0x0000000952047211 */ /* 0x008fe200020f0eff */
[----:B------:R0:W-:Y:S01]  /*6100*/  STL [R1+0x1710], R0 ;  /* 0x0017100001007387 */ /* 0x0001e20000100800 */
[----:B------:R-:W-:-:S03]  /*6110*/  CS2R R82, SRZ ;  /* 0x0000000000527805 */ /* 0x000fc6000001ff00 */
[----:B------:R-:W-:Y:S04]  /*6120*/  STL [R1+0x1718], R5 ;  /* 0x0017180501007387 */ /* 0x000fe80000100800 */
[----:B------:R2:W-:Y:S01]  /*6130*/  STL [R1+0x1720], R4 ;  /* 0x0017200401007387 */ /* 0x0005e20000100800 */
[----:B0-----:R-:W-:Y:S01]  /*6140*/  LEA.HI.X.SX32 R0, R85, R9, 0x1, P6 ;  /* 0x0000000955007211 */ /* 0x001fe200030f0eff */
[----:B------:R-:W-:Y:S02]  /*6150*/  IMAD R9, R11, 0x7e, RZ ;  /* 0x0000007e0b097824 */ /* 0x000fe400078e02ff */
[----:B------:R-:W-:Y:S01]  /*6160*/  STL [R1+0x1730], R2 ;  /* 0x0017300201007387 */ /* 0x000fe20000100800 */
[----:B------:R-:W-:-:S03]  /*6170*/  CS2R R84, SRZ ;  /* 0x0000000000547805 */ /* 0x000fc6000001ff00 */
[----:B------:R0:W-:Y:S01]  /*6180*/  STL [R1+0x1728], R0 ;  /* 0x0017280001007387 */ /* 0x0001e20000100800 */
[----:B--2---:R-:W-:-:S03]  /*6190*/  IMAD.WIDE R4, R87, 0x2, R16 ;  /* 0x0000000257047825 */ /* 0x004fc600078e0210 */
[----:B------:R2:W-:Y:S04]  /*61a0*/  STL [R1+0x16f4], R3 ;  /* 0x0016f40301007387 */ /* 0x0005e80000100800 */
[----:B------:R-:W-:Y:S01]  /*61b0*/  STL [R1+0x16f8], R4 ;  /* 0x0016f80401007387 */ /* 0x000fe20000100800 */
[----:B0-----:R-:W-:-:S03]  /*61c0*/  IMAD R0, R11, 0x73, RZ ;  /* 0x000000730b007824 */ /* 0x001fc600078e02ff */
[----:B------:R0:W-:Y:S01]  /*61d0*/  STL [R1+0x16e4], R5 ;  /* 0x0016e40501007387 */ /* 0x0001e20000100800 */
[----:B--2---:R-:W-:Y:S01]  /*61e0*/  IMAD.WIDE R2, R87, 0x2, R20 ;  /* 0x0000000257027825 */ /* 0x004fe200078e0214 */
[----:B------:R-:W-:Y:S02]  /*61f0*/  CS2R R86, SRZ ;  /* 0x0000000000567805 */ /* 0x000fe4000001ff00 */
[----:B------:R-:W-:Y:S04]  /*6200*/  STL [R1+0x16e8], R6 ;  /* 0x0016e80601007387 */ /* 0x000fe80000100800 */
[----:B------:R2:W-:Y:S01]  /*6210*/  STL [R1+0x16cc], R7 ;  /* 0x0016cc0701007387 */ /* 0x0005e20000100800 */
[----:B0-----:R-:W-:-:S03]  /*6220*/  IMAD.WIDE R4, R9, 0x2, R14 ;  /* 0x0000000209047825 */ /* 0x001fc600078e020e */
[----:B------:R-:W-:Y:S04]  /*6230*/  STL [R1+0x16e0], R2 ;  /* 0x0016e00201007387 */ /* 0x000fe80000100800 */
[----:B------:R0:W-:Y:S01]  /*6240*/  STL [R1+0x16d8], R3 ;  /* 0x0016d80301007387 */ /* 0x0001e20000100800 */
[----:B--2---:R-:W-:-:S03]  /*6250*/  IMAD.WIDE R6, R9, 0x2, R18 ;  /* 0x0000000209067825 */ /* 0x004fc600078e0212 */
[----:B------:R-:W-:Y:S04]  /*6260*/  STL [R1+0x16dc], R4 ;  /* 0x0016dc0401007387 */ /* 0x000fe80000100800 */
[----:B------:R2:W-:Y:S01]  /*6270*/  STL [R1+0x16d0], R5 ;  /* 0x0016d00501007387 */ /* 0x0005e20000100800 */
[----:B0-----:R-:W-:-:S05]  /*6280*/  IMAD.WIDE R2, R9, 0x2, R16 ;  /* 0x0000000209027825 */ /* 0x001fca00078e0210 */
[----:B------:R-:W-:Y:S01]  /*6290*/  STL [R1+0x16d4], R2 ;  /* 0x0016d40201007387 */ /* 0x000fe20000100800 */
[----:B--2---:R-:W-:-:S03]  /*62a0*/  IMAD.WIDE R4, R9, 0x2, R20 ;  /* 0x0000000209047825 */ /* 0x004fc600078e0214 */
[----:B------:R0:W-:Y:S01]  /*62b0*/  STL [R1+0x16c4], R3 ;  /* 0x0016c40301007387 */ /* 0x0001e20000100800 */
[----:B------:R-:W-:-:S03]  /*62c0*/  IMAD R9, R11, 0x7c, RZ ;  /* 0x0000007c0b097824 */ /* 0x000fc600078e02ff */
        /* <DEDUP_REMOVED lines=60> */
[----:B0-----:R-:W-:-:S03]  /*6690*/  IMAD.WIDE R4, R25, 0x2, R18 ;  /* 0x0000000219047825 */ /* 0x001fc600078e0212 */
[----:B------:R-:W-:Y:S04]  /*66a0*/  STL [R1+0x1634], R6 ;  /* 0x0016340601007387 */ /* 0x000fe80000100800 */
[----:B------:R0:W-:Y:S01]  /*66b0*/  STL [R1+0x714], R7 ;  /* 0x0007140701007387 */ /* 0x0001e20000100800 */
[----:B--2---:R-:W-:-:S03]  /*66c0*/  IMAD.WIDE R2, R25, 0x2, R20 ;  /* 0x0000000219027825 */ /* 0x004fc600078e0214 */
[----:B------:R-:W-:Y:S01]  /*66d0*/  STL [R1+0x1628], R4 ;  /* 0x0016280401007387 */ /* 0x000fe20000100800 */
[----:B------:R-:W-:-:S03]  /*66e0*/  IMAD R25, R11, 0x77, RZ ;  /* 0x000000770b197824 */ /* 0x000fc600078e02ff */
        /* <DEDUP_REMOVED lines=11> */
[----:B------:R-:W-:-:S03]  /*67a0*/  IMAD.WIDE R8, R25, 0x2, R14 ;  /* 0x0000000219087825 */ /* 0x000fc600078e020e */
        /* <DEDUP_REMOVED lines=9> */
[----:B------:R-:W-:Y:S01]  /*6840*/  STL [R1+0x73c], R2 ;  /* 0x00073c0201007387 */ /* 0x000fe20000100800 */
[----:B------:R-:W-:-:S03]  /*6850*/  IMAD R25, R11, 0x75, RZ ;  /* 0x000000750b197824 */ /* 0x000fc600078e02ff */
        /* <DEDUP_REMOVED lines=12> */
[----:B------:R-:W0:Y:S03]  /*6920*/  LDC R27, c[0x0][0x238] ;  /* 0x00008e00ff1b7b82 */ /* 0x000e260000000800 */
[----:B------:R3:W-:Y:S01]  /*6930*/  STL [R1+0x758], R3 ;  /* 0x0007580301007387 */ /* 0x0007e20000100800 */
[----:B--2---:R-:W-:-:S03]  /*6940*/  IMAD.WIDE R8, R25, 0x2, R14 ;  /* 0x0000000219087825 */ /* 0x004fc600078e020e */
[----:B------:R-:W-:Y:S04]  /*6950*/  STL [R1+0x764], R4 ;  /* 0x0007640401007387 */ /* 0x000fe80000100800 */
[----:B------:R2:W-:Y:S01]  /*6960*/  STL [R1+0x760], R5 ;  /* 0x0007600501007387 */ /* 0x0005e20000100800 */
[----:B---3--:R-:W-:-:S03]  /*6970*/  IMAD.WIDE R2, R25, 0x2, R16 ;  /* 0x0000000219027825 */ /* 0x008fc600078e0210 */
[----:B------:R-:W-:Y:S04]  /*6980*/  STL [R1+0x76c], R6 ;  /* 0x00076c0601007387 */ /* 0x000fe80000100800 */
[----:B------:R3:W-:Y:S01]  /*6990*/  STL [R1+0x768], R7 ;  /* 0x0007680701007387 */ /* 0x0007e20000100800 */
[----:B--2---:R-:W-:-:S03]  /*69a0*/  IMAD.WIDE R4, R25, 0x2, R18 ;  /* 0x0000000219047825 */ /* 0x004fc600078e0212 */
[----:B------:R-:W-:Y:S04]  /*69b0*/  STL [R1+0x774], R8 ;  /* 0x0007740801007387 */ /* 0x000fe80000100800 */
[----:B------:R2:W-:Y:S01]  /*69c0*/  STL [R1+0x770], R9 ;  /* 0x0007700901007387 */ /* 0x0005e20000100800 */
[----:B---3--:R-:W-:-:S03]  /*69d0*/  IMAD.WIDE R6, R25, 0x2, R20 ;  /* 0x0000000219067825 */ /* 0x008fc600078e0214 */
[----:B------:R-:W-:Y:S01]  /*69e0*/  STL [R1+0x77c], R2 ;  /* 0x00077c0201007387 */ /* 0x000fe20000100800 */
[----:B------:R-:W3:Y:S03]  /*69f0*/  LDC R25, c[0x0][0x238] ;  /* 0x00008e00ff197b82 */ /* 0x000ee60000000800 */
[----:B------:R4:W-:Y:S01]  /*6a00*/  STL [R1+0x778], R3 ;  /* 0x0007780301007387 */ /* 0x0009e20000100800 */
[----:B--2---:R-:W-:-:S03]  /*6a10*/  IMAD.WIDE R8, R10, 0x2, R14 ;  /* 0x000000020a087825 */ /* 0x004fc600078e020e */
[----:B------:R-:W-:Y:S04]  /*6a20*/  STL [R1+0x784], R4 ;  /* 0x0007840401007387 */ /* 0x000fe80000100800 */
[----:B------:R2:W-:Y:S01]  /*6a30*/  STL [R1+0x780], R5 ;  /* 0x0007800501007387 */ /* 0x0005e20000100800 */
[----:B----4-:R-:W-:-:S03]  /*6a40*/  IMAD.WIDE R2, R10, 0x2, R16 ;  /* 0x000000020a027825 */ /* 0x010fc600078e0210 */
[----:B------:R-:W-:Y:S04]  /*6a50*/  STL [R1+0x78c], R6 ;  /* 0x00078c0601007387 */ /* 0x000fe80000100800 */
[----:B------:R4:W-:Y:S01]  /*6a60*/  STL [R1+0x788], R7 ;  /* 0x0007880701007387 */ /* 0x0009e20000100800 */
[----:B--2---:R-:W-:-:S03]  /*6a70*/  IMAD.WIDE R4, R10, 0x2, R18 ;  /* 0x000000020a047825 */ /* 0x004fc600078e0212 */
[----:B------:R-:W-:Y:S04]  /*6a80*/  STL [R1+0x794], R8 ;  /* 0x0007940801007387 */ /* 0x000fe80000100800 */
[----:B------:R2:W-:Y:S01]  /*6a90*/  STL [R1+0x790], R9 ;  /* 0x0007900901007387 */ /* 0x0005e20000100800 */
[----:B----4-:R-:W-:-:S03]  /*6aa0*/  IMAD.WIDE R6, R10, 0x2, R20 ;  /* 0x000000020a067825 */ /* 0x010fc600078e0214 */
[----:B------:R-:W-:Y:S01]  /*6ab0*/  STL [R1+0x79c], R2 ;  /* 0x00079c0201007387 */ /* 0x000fe20000100800 */
[----:B------:R-:W-:-:S03]  /*6ac0*/  IMAD R10, R11, 0x72, RZ ;  /* 0x000000720b0a7824 */ /* 0x000fc600078e02ff */
        /* <DEDUP_REMOVED lines=649> */
[----:B------:R-:W-:-:S03]  /*9360*/  IMAD.SHL.U32 R10, R11, 0x40, RZ ;  /* 0x000000400b0a7824 */ /* 0x000fc600078e00ff */
        /* <DEDUP_REMOVED lines=62> */
[----:B----4-:R-:W-:-:S04]  /*9750*/  IMAD.WIDE R6, R0, 0x2, R20 ;  /* 0x0000000200067825 */ /* 0x010fc800078e0214 */
[----:B--2---:R-:W-:-:S04]  /*9760*/  IMAD.WIDE R2, R0, 0x2, R16 ;  /* 0x0000000200027825 */ /* 0x004fc800078e0210 */
[C---:B------:R-:W-:Y:S01]  /*9770*/  IMAD R0, R11.reuse, 0x3b, RZ ;  /* 0x0000003b0b007824 */ /* 0x040fe200078e02ff */
[----:B------:R-:W-:Y:S01]  /*9780*/  STL [R1+0xe7c], R2 ;  /* 0x000e7c0201007387 */ /* 0x000fe20000100800 */
[----:B------:R-:W-:-:S03]  /*9790*/  IMAD.SHL.U32 R11, R11, 0x80, RZ ;  /* 0x000000800b0b7824 */ /* 0x000fc600078e00ff */
[----:B------:R2:W-:Y:S04]  /*97a0*/  STL [R1+0xe78], R3 ;  /* 0x000e780301007387 */ /* 0x0005e80000100800 */
[----:B------:R-:W-:Y:S04]  /*97b0*/  STL [R1+0xe84], R4 ;  /* 0x000e840401007387 */ /* 0x000fe80000100800 */
[----:B------:R4:W-:Y:S01]  /*97c0*/  STL [R1+0xe80], R5 ;  /* 0x000e800501007387 */ /* 0x0009e20000100800 */
[----:B--2---:R-:W-:-:S03]  /*97d0*/  IMAD.WIDE R2, R10, 0x2, R16 ;  /* 0x000000020a027825 */ /* 0x004fc600078e0210 */
[----:B------:R-:W-:Y:S04]  /*97e0*/  STL [R1+0xe8c], R6 ;  /* 0x000e8c0601007387 */ /* 0x000fe80000100800 */
[----:B------:R2:W-:Y:S01]  /*97f0*/  STL [R1+0xe88], R7 ;  /* 0x000e880701007387 */ /* 0x0005e20000100800 */
[----:B----4-:R-:W-:-:S03]  /*9800*/  IMAD.WIDE R4, R10, 0x2, R18 ;  /* 0x000000020a047825 */ /* 0x010fc600078e0212 */
[----:B------:R1:W-:Y:S04]  /*9810*/  STL [R1+0xe94], R8 ;  /* 0x000e940801007387 */ /* 0x0003e80000100800 */
[----:B------:R4:W-:Y:S01]  /*9820*/  STL [R1+0xe90], R9 ;  /* 0x000e900901007387 */ /* 0x0009e20000100800 */
[----:B--2---:R-:W-:-:S03]  /*9830*/  IMAD.WIDE R6, R0, 0x2, R14 ;  /* 0x0000000200067825 */ /* 0x004fc600078e020e */
[----:B------:R-:W-:Y:S04]  /*9840*/  STL [R1+0xe9c], R2 ;  /* 0x000e9c0201007387 */ /* 0x000fe80000100800 */
[----:B------:R2:W-:Y:S01]  /*9850*/  STL [R1+0xe98], R3 ;  /* 0x000e980301007387 */ /* 0x0005e20000100800 */
[----:B-1----:R-:W-:Y:S01]  /*9860*/  IMAD R8, R24, 0x3a, RZ ;  /* 0x0000003a18087824 */ /* 0x002fe200078e02ff */
[----:B----4-:R-:W1:Y:S02]  /*9870*/  LDC R9, c[0x0][0x238] ;  /* 0x00008e00ff097b82 */ /* 0x010e640000000800 */
[----:B------:R-:W-:Y:S04]  /*9880*/  STL [R1+0xea4], R4 ;  /* 0x000ea40401007387 */ /* 0x000fe80000100800 */
[----:B------:R4:W-:Y:S01]  /*9890*/  STL [R1+0xea0], R5 ;  /* 0x000ea00501007387 */ /* 0x0009e20000100800 */
[----:B--2---:R-:W-:Y:S01]  /*98a0*/  IMAD.WIDE R2, R10, 0x2, R20 ;  /* 0x000000020a027825 */ /* 0x004fe200078e0214 */
[----:B------:R-:W2:Y:S04]  /*98b0*/  LDC R24, c[0x0][0x238] ;  /* 0x00008e00ff187b82 */ /* 0x000ea80000000800 */
[----:B------:R-:W-:Y:S01]  /*98c0*/  STL [R1+0xeac], R2 ;  /* 0x000eac0201007387 */ /* 0x000fe20000100800 */
[----:B----4-:R-:W-:-:S03]  /*98d0*/  IMAD.WIDE R4, R0, 0x2, R18 ;  /* 0x0000000200047825 */ /* 0x010fc600078e0212 */
[----:B------:R4:W-:Y:S01]  /*98e0*/  STL [R1+0xea8], R3 ;  /* 0x000ea80301007387 */ /* 0x0009e20000100800 */
[----:B------:R-:W5:Y:S03]  /*98f0*/  LDC R10, c[0x0][0x238] ;  /* 0x00008e00ff0a7b82 */ /* 0x000f660000000800 */
[----:B------:R-:W-:Y:S04]  /*9900*/  STL [R1+0xeb4], R6 ;  /* 0x000eb40601007387 */ /* 0x000fe80000100800 */
[----:B------:R0:W-:Y:S01]  /*9910*/  STL [R1+0xeb0], R7 ;  /* 0x000eb00701007387 */ /* 0x0001e20000100800 */
[----:B----4-:R-:W-:-:S05]  /*9920*/  IMAD.WIDE R2, R0, 0x2, R16 ;  /* 0x0000000200027825 */ /* 0x010fca00078e0210 */
[----:B------:R-:W-:Y:S01]  /*9930*/  STL [R1+0xebc], R2 ;  /* 0x000ebc0201007387 */ /* 0x000fe20000100800 */
[----:B0-----:R-:W-:-:S03]  /*9940*/  IMAD.WIDE R6, R8, 0x2, R14 ;  /* 0x0000000208067825 */ /* 0x001fc600078e020e */
[----:B------:R0:W-:Y:S04]  /*9950*/  STL [R1+0xeb8], R3 ;  /* 0x000eb80301007387 */ /* 0x0001e80000100800 */
[----:B------:R-:W-:Y:S01]  /*9960*/  STL [R1+0xec4], R4 ;  /* 0x000ec40401007387 */ /* 0x000fe20000100800 */
[----:B-----5:R-:W-:-:S03]  /*9970*/  IMAD R10, R10, 0x38, RZ ;  /* 0x000000380a0a7824 */ /* 0x020fc600078e02ff */
[----:B------:R4:W-:Y:S01]  /*9980*/  STL [R1+0xec0], R5 ;  /* 0x000ec00501007387 */ /* 0x0009e20000100800 */
[----:B0-----:R-:W-:-:S04]  /*9990*/  IMAD.WIDE R2, R0, 0x2, R20 ;  /* 0x0000000200027825 */ /* 0x001fc800078e0214 */
[----:B-1----:R-:W-:Y:S01]  /*99a0*/  IMAD R0, R9, 0x39, RZ ;  /* 0x0000003909007824 */ /* 0x002fe200078e02ff */
[----:B------:R-:W-:Y:S01]  /*99b0*/  STL [R1+0xecc], R2 ;  /* 0x000ecc0201007387 */ /* 0x000fe20000100800 */
[----:B----4-:R-:W-:-:S03]  /*99c0*/  IMAD.WIDE R4, R8, 0x2, R18 ;  /* 0x0000000208047825 */ /* 0x010fc600078e0212 */
[----:B------:R0:W-:Y:S04]  /*99d0*/  STL [R1+0xec8], R3 ;  /* 0x000ec80301007387 */ /* 0x0001e80000100800 */
[----:B------:R-:W-:Y:S04]  /*99e0*/  STL [R1+0xed4], R6 ;  /* 0x000ed40601007387 */ /* 0x000fe80000100800 */
[----:B------:R1:W-:Y:S01]  /*99f0*/  STL [R1+0xed0], R7 ;  /* 0x000ed00701007387 */ /* 0x0003e20000100800 */
[----:B0-----:R-:W-:-:S05]  /*9a00*/  IMAD.WIDE R2, R8, 0x2, R16 ;  /* 0x0000000208027825 */ /* 0x001fca00078e0210 */
[----:B------:R-:W-:Y:S01]  /*9a10*/  STL [R1+0xedc], R2 ;  /* 0x000edc0201007387 */ /* 0x000fe20000100800 */
[----:B-1----:R-:W-:-:S03]  /*9a20*/  IMAD.WIDE R6, R8, 0x2, R20 ;  /* 0x0000000208067825 */ /* 0x002fc600078e0214 */
[----:B------:R0:W-:Y:S01]  /*9a30*/  STL [R1+0xed8], R3 ;  /* 0x000ed80301007387 */ /* 0x0001e20000100800 */
[----:B------:R-:W-:-:S03]  /*9a40*/  IMAD.WIDE R8, R10, 0x2, R14 ;  /* 0x000000020a087825 */ /* 0x000fc600078e020e */
[----:B------:R-:W-:Y:S04]  /*9a50*/  STL [R1+0xee4], R4 ;  /* 0x000ee40401007387 */ /* 0x000fe80000100800 */
[----:B------:R1:W-:Y:S01]  /*9a60*/  STL [R1+0xee0], R5 ;  /* 0x000ee00501007387 */ /* 0x0003e20000100800 */
[----:B0-----:R-:W-:-:S03]  /*9a70*/  IMAD.WIDE R2, R0, 0x2, R14 ;  /* 0x0000000200027825 */ /* 0x001fc600078e020e */
[----:B------:R-:W-:Y:S04]  /*9a80*/  STL [R1+0xeec], R6 ;  /* 0x000eec0601007387 */ /* 0x000fe80000100800 */
[----:B------:R0:W-:Y:S01]  /*9a90*/  STL [R1+0xee8], R7 ;  /* 0x000ee80701007387 */ /* 0x0001e20000100800 */
[----:B-1----:R-:W-:-:S03]  /*9aa0*/  IMAD.WIDE R4, R0, 0x2, R18 ;  /* 0x0000000200047825 */ /* 0x002fc600078e0212 */
[----:B------:R-:W-:Y:S04]  /*9ab0*/  STL [R1+0xef4], R2 ;  /* 0x000ef40201007387 */ /* 0x000fe80000100800 */
[----:B------:R1:W-:Y:S01]  /*9ac0*/  STL [R1+0xef0], R3 ;  /* 0x000ef00301007387 */ /* 0x0003e20000100800 */
[----:B0-----:R-:W-:-:S04]  /*9ad0*/  IMAD.WIDE R6, R0, 0x2, R20 ;  /* 0x0000000200067825 */ /* 0x001fc800078e0214 */
[----:B-1----:R-:W-:-:S04]  /*9ae0*/  IMAD.WIDE R2, R0, 0x2, R16 ;  /* 0x0000000200027825 */ /* 0x002fc800078e0210 */
[----:B--2---:R-:W-:Y:S01]  /*9af0*/  IMAD R0, R24, 0x37, RZ ;  /* 0x0000003718007824 */ /* 0x004fe200078e02ff */
[----:B------:R-:W-:Y:S01]  /*9b00*/  STL [R1+0xefc], R2 ;  /* 0x000efc0201007387 */ /* 0x000fe20000100800 */
[----:B------:R-:W0:Y:S03]  /*9b10*/  LDC R24, c[0x0][0x238] ;  /* 0x00008e00ff187b82 */ /* 0x000e260000000800 */
[----:B------:R1:W-:Y:S04]  /*9b20*/  STL [R1+0xef8], R3 ;  /* 0x000ef80301007387 */ /* 0x0003e80000100800 */
[----:B------:R-:W-:Y:S04]  /*9b30*/  STL [R1+0xf04], R4 ;  /* 0x000f040401007387 */ /* 0x000fe80000100800 */
[----:B------:R2:W-:Y:S01]  /*9b40*/  STL [R1+0xf00], R5 ;  /* 0x000f000501007387 */ /* 0x0005e20000100800 */
[----:B-1----:R-:W-:-:S03]  /*9b50*/  IMAD.WIDE R2, R10, 0x2, R16 ;  /* 0x000000020a027825 */ /* 0x002fc600078e0210 */
[----:B------:R-:W-:Y:S04]  /*9b60*/  STL [R1+0xf0c], R6 ;  /* 0x000f0c0601007387 */ /* 0x000fe80000100800 */
[----:B------:R1:W-:Y:S01]  /*9b70*/  STL [R1+0xf08], R7 ;  /* 0x000f080701007387 */ /* 0x0003e20000100800 */
[----:B--2---:R-:W-:-:S03]  /*9b80*/  IMAD.WIDE R4, R10, 0x2, R18 ;  /* 0x000000020a047825 */ /* 0x004fc600078e0212 */
[----:B------:R3:W-:Y:S04]  /*9b90*/  STL [R1+0xf14], R8 ;  /* 0x000f140801007387 */ /* 0x0007e80000100800 */
[----:B------:R2:W-:Y:S01]  /*9ba0*/  STL [R1+0xf10], R9 ;  /* 0x000f100901007387 */ /* 0x0005e20000100800 */
[----:B-1----:R-:W-:-:S03]  /*9bb0*/  IMAD.WIDE R6, R0, 0x2, R14 ;  /* 0x0000000200067825 */ /* 0x002fc600078e020e */
[----:B------:R-:W-:Y:S04]  /*9bc0*/  STL [R1+0xf1c], R2 ;  /* 0x000f1c0201007387 */ /* 0x000fe80000100800 */
[----:B------:R1:W-:Y:S01]  /*9bd0*/  STL [R1+0xf18], R3 ;  /* 0x000f180301007387 */ /* 0x0003e20000100800 */
[----:B---3--:R-:W-:Y:S01]  /*9be0*/  IMAD R8, R25, 0x36, RZ ;  /* 0x0000003619087824 */ /* 0x008fe200078e02ff */
[----:B--2---:R-:W2:Y:S02]  /*9bf0*/  LDC R9, c[0x0][0x238] ;  /* 0x00008e00ff097b82 */ /* 0x004ea40000000800 */
[----:B------:R-:W-:Y:S04]  /*9c00*/  STL [R1+0xf24], R4 ;  /* 0x000f240401007387 */ /* 0x000fe80000100800 */
[----:B------:R3:W-:Y:S01]  /*9c10*/  STL [R1+0xf20], R5 ;  /* 0x000f200501007387 */ /* 0x0007e20000100800 */
[----:B-1----:R-:W-:Y:S01]  /*9c20*/  IMAD.WIDE R2, R10, 0x2, R20 ;  /* 0x000000020a027825 */ /* 0x002fe200078e0214 */
[----:B------:R-:W1:Y:S04]  /*9c30*/  LDC R25, c[0x0][0x238] ;  /* 0x00008e00ff197b82 */ /* 0x000e680000000800 */
[----:B------:R-:W-:Y:S01]  /*9c40*/  STL [R1+0xf2c], R2 ;  /* 0x000f2c0201007387 */ /* 0x000fe20000100800 */
[----:B---3--:R-:W-:-:S03]  /*9c50*/  IMAD.WIDE R4, R0, 0x2, R18 ;  /* 0x0000000200047825 */ /* 0x008fc600078e0212 */
[----:B------:R3:W-:Y:S01]  /*9c60*/  STL [R1+0xf28], R3 ;  /* 0x000f280301007387 */ /* 0x0007e20000100800 */
[----:B------:R-:W4:Y:S03]  /*9c70*/  LDC R10, c[0x0][0x238] ;  /* 0x00008e00ff0a7b82 */ /* 0x000f260000000800 */
[----:B------:R-:W-:Y:S04]  /*9c80*/  STL [R1+0xf34], R6 ;  /* 0x000f340601007387 */ /* 0x000fe80000100800 */
[----:B------:R5:W-:Y:S01]  /*9c90*/  STL [R1+0xf30], R7 ;  /* 0x000f300701007387 */ /* 0x000be20000100800 */
[----:B---3--:R-:W-:-:S05]  /*9ca0*/  IMAD.WIDE R2, R0, 0x2, R16 ;  /* 0x0000000200027825 */ /* 0x008fca00078e0210 */
[----:B------:R-:W-:Y:S01]  /*9cb0*/  STL [R1+0xf3c], R2 ;  /* 0x000f3c0201007387 */ /* 0x000fe20000100800 */
[----:B-----5:R-:W-:-:S03]  /*9cc0*/  IMAD.WIDE R6, R8, 0x2, R14 ;  /* 0x0000000208067825 */ /* 0x020fc600078e020e */
[----:B------:R3:W-:Y:S04]  /*9cd0*/  STL [R1+0xf38], R3 ;  /* 0x000f380301007387 */ /* 0x0007e80000100800 */
[----:B------:R-:W-:Y:S01]  /*9ce0*/  STL [R1+0xf44], R4 ;  /* 0x000f440401007387 */ /* 0x000fe20000100800 */
[----:B----4-:R-:W-:-:S03]  /*9cf0*/  IMAD R10, R10, 0x34, RZ ;  /* 0x000000340a0a7824 */ /* 0x010fc600078e02ff */
[----:B------:R4:W-:Y:S01]  /*9d00*/  STL [R1+0xf40], R5 ;  /* 0x000f400501007387 */ /* 0x0009e20000100800 */
[----:B---3--:R-:W-:-:S04]  /*9d10*/  IMAD.WIDE R2, R0, 0x2, R20 ;  /* 0x0000000200027825 */ /* 0x008fc800078e0214 */
[----:B--2---:R-:W-:Y:S01]  /*9d20*/  IMAD R0, R9, 0x35, RZ ;  /* 0x0000003509007824 */ /* 0x004fe200078e02ff */
[----:B------:R-:W-:Y:S01]  /*9d30*/  STL [R1+0xf4c], R2 ;  /* 0x000f4c0201007387 */ /* 0x000fe20000100800 */
[----:B----4-:R-:W-:-:S03]  /*9d40*/  IMAD.WIDE R4, R8, 0x2, R18 ;  /* 0x0000000208047825 */ /* 0x010fc600078e0212 */
[----:B------:R2:W-:Y:S04]  /*9d50*/  STL [R1+0xf48], R3 ;  /* 0x000f480301007387 */ /* 0x0005e80000100800 */
[----:B------:R-:W-:Y:S04]  /*9d60*/  STL [R1+0xf54], R6 ;  /* 0x000f540601007387 */ /* 0x000fe80000100800 */
[----:B------:R3:W-:Y:S01]  /*9d70*/  STL [R1+0xf50], R7 ;  /* 0x000f500701007387 */ /* 0x0007e20000100800 */
[----:B--2---:R-:W-:-:S05]  /*9d80*/  IMAD.WIDE R2, R8, 0x2, R16 ;  /* 0x0000000208027825 */ /* 0x004fca00078e0210 */
[----:B------:R-:W-:Y:S01]  /*9d90*/  STL [R1+0xf5c], R2 ;  /* 0x000f5c0201007387 */ /* 0x000fe20000100800 */
[----:B---3--:R-:W-:-:S03]  /*9da0*/  IMAD.WIDE R6, R8, 0x2, R20 ;  /* 0x0000000208067825 */ /* 0x008fc600078e0214 */
[----:B------:R2:W-:Y:S01]  /*9db0*/  STL [R1+0xf58], R3 ;  /* 0x000f580301007387 */ /* 0x0005e20000100800 */
[----:B------:R-:W-:-:S03]  /*9dc0*/  IMAD.WIDE R8, R10, 0x2, R14 ;  /* 0x000000020a087825 */ /* 0x000fc600078e020e */
[----:B------:R-:W-:Y:S04]  /*9dd0*/  STL [R1+0xf64], R4 ;  /* 0x000f640401007387 */ /* 0x000fe80000100800 */
[----:B------:R3:W-:Y:S01]  /*9de0*/  STL [R1+0xf60], R5 ;  /* 0x000f600501007387 */ /* 0x0007e20000100800 */
[----:B--2---:R-:W-:-:S03]  /*9df0*/  IMAD.WIDE R2, R0, 0x2, R14 ;  /* 0x0000000200027825 */ /* 0x004fc600078e020e */
[----:B------:R-:W-:Y:S04]  /*9e00*/  STL [R1+0xf6c], R6 ;  /* 0x000f6c0601007387 */ /* 0x000fe80000100800 */
[----:B------:R2:W-:Y:S01]  /*9e10*/  STL [R1+0xf68], R7 ;  /* 0x000f680701007387 */ /* 0x0005e20000100800 */
[----:B---3--:R-:W-:-:S03]  /*9e20*/  IMAD.WIDE R4, R0, 0x2, R18 ;  /* 0x0000000200047825 */ /* 0x008fc600078e0212 */
[----:B------:R-:W-:Y:S04]  /*9e30*/  STL [R1+0xf74], R2 ;  /* 0x000f740201007387 */ /* 0x000fe80000100800 */
[----:B------:R3:W-:Y:S01]  /*9e40*/  STL [R1+0xf70], R3 ;  /* 0x000f700301007387 */ /* 0x0007e20000100800 */
[----:B--2---:R-:W-:-:S04]  /*9e50*/  IMAD.WIDE R6, R0, 0x2, R20 ;  /* 0x0000000200067825 */ /* 0x004fc800078e0214 */
[----:B---3--:R-:W-:-:S04]  /*9e60*/  IMAD.WIDE R2, R0, 0x2, R16 ;  /* 0x0000000200027825 */ /* 0x008fc800078e0210 */
[----:B0-----:R-:W-:Y:S01]  /*9e70*/  IMAD R0, R24, 0x33, RZ ;  /* 0x0000003318007824 */ /* 0x001fe200078e02ff */
[----:B------:R-:W-:Y:S01]  /*9e80*/  STL [R1+0xf7c], R2 ;  /* 0x000f7c0201007387 */ /* 0x000fe20000100800 */
[----:B------:R-:W0:Y:S03]  /*9e90*/  LDC R24, c[0x0][0x238] ;  /* 0x00008e00ff187b82 */ /* 0x000e260000000800 */
[----:B------:R2:W-:Y:S04]  /*9ea0*/  STL [R1+0xf78], R3 ;  /* 0x000f780301007387 */ /* 0x0005e80000100800 */
[----:B------:R-:W-:Y:S04]  /*9eb0*/  STL [R1+0xf84], R4 ;  /* 0x000f840401007387 */ /* 0x000fe80000100800 */
[----:B------:R3:W-:Y:S01]  /*9ec0*/  STL [R1+0xf80], R5 ;  /* 0x000f800501007387 */ /* 0x0007e20000100800 */
[----:B--2---:R-:W-:-:S03]  /*9ed0*/  IMAD.WIDE R2, R10, 0x2, R16 ;  /* 0x000000020a027825 */ /* 0x004fc600078e0210 */
[----:B------:R-:W-:Y:S04]  /*9ee0*/  STL [R1+0xf8c], R6 ;  /* 0x000f8c0601007387 */ /* 0x000fe80000100800 */
[----:B------:R2:W-:Y:S01]  /*9ef0*/  STL [R1+0xf88], R7 ;  /* 0x000f880701007387 */ /* 0x0005e20000100800 */
[----:B---3--:R-:W-:-:S03]  /*9f00*/  IMAD.WIDE R4, R10, 0x2, R18 ;  /* 0x000000020a047825 */ /* 0x008fc600078e0212 */
[----:B------:R1:W-:Y:S04]  /*9f10*/  STL [R1+0xf94], R8 ;  /* 0x000f940801007387 */ /* 0x0003e80000100800 */
[----:B------:R3:W-:Y:S01]  /*9f20*/  STL [R1+0xf90], R9 ;  /* 0x000f900901007387 */ /* 0x0007e20000100800 */
[----:B--2---:R-:W-:-:S03]  /*9f30*/  IMAD.WIDE R6, R0, 0x2, R14 ;  /* 0x0000000200067825 */ /* 0x004fc600078e020e */
[----:B------:R-:W-:Y:S04]  /*9f40*/  STL [R1+0xf9c], R2 ;  /* 0x000f9c0201007387 */ /* 0x000fe80000100800 */
[----:B------:R2:W-:Y:S01]  /*9f50*/  STL [R1+0xf98], R3 ;  /* 0x000f980301007387 */ /* 0x0005e20000100800 */
[----:B-1----:R-:W-:Y:S01]  /*9f60*/  IMAD R8, R25, 0x32, RZ ;  /* 0x0000003219087824 */ /* 0x002fe200078e02ff */
[----:B---3--:R-:W1:Y:S02]  /*9f70*/  LDC R9, c[0x0][0x238] ;  /* 0x00008e00ff097b82 */ /* 0x008e640000000800 */
[----:B------:R-:W-:Y:S04]  /*9f80*/  STL [R1+0xfa4], R4 ;  /* 0x000fa40401007387 */ /* 0x000fe80000100800 */
[----:B------:R3:W-:Y:S01]  /*9f90*/  STL [R1+0xfa0], R5 ;  /* 0x000fa00501007387 */ /* 0x0007e20000100800 */
[----:B--2---:R-:W-:Y:S01]  /*9fa0*/  IMAD.WIDE R2, R10, 0x2, R20 ;  /* 0x000000020a027825 */ /* 0x004fe200078e0214 */
[----:B------:R-:W2:Y:S04]  /*9fb0*/  LDC R25, c[0x0][0x238] ;  /* 0x00008e00ff197b82 */ /* 0x000ea80000000800 */
        /* <DEDUP_REMOVED lines=14> */
[----:B-1----:R-:W-:Y:S01]  /*a0a0*/  IMAD R0, R9, 0x31, RZ ;  /* 0x0000003109007824 */ /* 0x002fe200078e02ff */
[----:B------:R-:W-:Y:S01]  /*a0b0*/  STL [R1+0xfcc], R2 ;  /* 0x000fcc0201007387 */ /* 0x000fe20000100800 */
[----:B----4-:R-:W-:-:S03]  /*a0c0*/  IMAD.WIDE R4, R8, 0x2, R18 ;  /* 0x0000000208047825 */ /* 0x010fc600078e0212 */
[----:B------:R1:W-:Y:S04]  /*a0d0*/  STL [R1+0xfc8], R3 ;  /* 0x000fc80301007387 */ /* 0x0003e80000100800 */
[----:B------:R-:W-:Y:S04]  /*a0e0*/  STL [R1+0xfd4], R6 ;  /* 0x000fd40601007387 */ /* 0x000fe80000100800 */
[----:B------:R3:W-:Y:S01]  /*a0f0*/  STL [R1+0xfd0], R7 ;  /* 0x000fd00701007387 */ /* 0x0007e20000100800 */
[----:B-1----:R-:W-:-:S05]  /*a100*/  IMAD.WIDE R2, R8, 0x2, R16 ;  /* 0x0000000208027825 */ /* 0x002fca00078e0210 */
[----:B------:R-:W-:Y:S01]  /*a110*/  STL [R1+0xfdc], R2 ;  /* 0x000fdc0201007387 */ /* 0x000fe20000100800 */
[----:B---3--:R-:W-:-:S03]  /*a120*/  IMAD.WIDE R6, R8, 0x2, R20 ;  /* 0x0000000208067825 */ /* 0x008fc600078e0214 */
[----:B------:R1:W-:Y:S01]  /*a130*/  STL [R1+0xfd8], R3 ;  /* 0x000fd80301007387 */ /* 0x0003e20000100800 */
[----:B------:R-:W-:-:S03]  /*a140*/  IMAD.WIDE R8, R10, 0x2, R14 ;  /* 0x000000020a087825 */ /* 0x000fc600078e020e */
[----:B------:R-:W-:Y:S04]  /*a150*/  STL [R1+0xfe4], R4 ;  /* 0x000fe40401007387 */ /* 0x000fe80000100800 */
[----:B------:R3:W-:Y:S01]  /*a160*/  STL [R1+0xfe0], R5 ;  /* 0x000fe00501007387 */ /* 0x0007e20000100800 */
[----:B-1----:R-:W-:-:S03]  /*a170*/  IMAD.WIDE R2, R0, 0x2, R14 ;  /* 0x0000000200027825 */ /* 0x002fc600078e020e */
[----:B------:R-:W-:Y:S04]  /*a180*/  STL [R1+0xfec], R6 ;  /* 0x000fec0601007387 */ /* 0x000fe80000100800 */
[----:B------:R1:W-:Y:S01]  /*a190*/  STL [R1+0xfe8], R7 ;  /* 0x000fe80701007387 */ /* 0x0003e20000100800 */
[----:B---3--:R-:W-:-:S03]  /*a1a0*/  IMAD.WIDE R4, R0, 0x2, R18 ;  /* 0x0000000200047825 */ /* 0x008fc600078e0212 */
[----:B------:R-:W-:Y:S04]  /*a1b0*/  STL [R1+0xff4], R2 ;  /* 0x000ff40201007387 */ /* 0x000fe80000100800 */
[----:B------:R3:W-:Y:S01]  /*a1c0*/  STL [R1+0xff0], R3 ;  /* 0x000ff00301007387 */ /* 0x0007e20000100800 */
[----:B-1----:R-:W-:-:S04]  /*a1d0*/  IMAD.WIDE R6, R0, 0x2, R20 ;  /* 0x0000000200067825 */ /* 0x002fc800078e0214 */
[----:B---3--:R-:W-:-:S04]  /*a1e0*/  IMAD.WIDE R2, R0, 0x2, R16 ;  /* 0x0000000200027825 */ /* 0x008fc800078e0210 */
[----:B0-----:R-:W-:Y:S01]  /*a1f0*/  IMAD R0, R24, 0x2f, RZ ;  /* 0x0000002f18007824 */ /* 0x001fe200078e02ff */
        /* <DEDUP_REMOVED lines=8> */
[----:B---3--:R-:W-:-:S03]  /*a280*/  IMAD.WIDE R4, R10, 0x2, R18 ;  /* 0x000000020a047825 */ /* 0x008fc600078e0212 */
[----:B------:R2:W-:Y:S04]  /*a290*/  STL [R1+0x1014], R8 ;  /* 0x0010140801007387 */ /* 0x0005e80000100800 */
[----:B------:R3:W-:Y:S01]  /*a2a0*/  STL [R1+0x1010], R9 ;  /* 0x0010100901007387 */ /* 0x0007e20000100800 */
[----:B-1----:R-:W-:-:S03]  /*a2b0*/  IMAD.WIDE R6, R0, 0x2, R14 ;  /* 0x0000000200067825 */ /* 0x002fc600078e020e */
[----:B------:R-:W-:Y:S04]  /*a2c0*/  STL [R1+0x101c], R2 ;  /* 0x00101c0201007387 */ /* 0x000fe80000100800 */
[----:B------:R1:W-:Y:S01]  /*a2d0*/  STL [R1+0x1018], R3 ;  /* 0x0010180301007387 */ /* 0x0003e20000100800 */
[----:B--2---:R-:W-:Y:S01]  /*a2e0*/  IMAD R8, R25, 0x2e, RZ ;  /* 0x0000002e19087824 */ /* 0x004fe200078e02ff */
[----:B---3--:R-:W2:Y:S02]  /*a2f0*/  LDC R9, c[0x0][0x238] ;  /* 0x00008e00ff097b82 */ /* 0x008ea40000000800 */
        /* <DEDUP_REMOVED lines=183> */
[----:B----4-:R-:W-:-:S03]  /*ae70*/  IMAD.SHL.U32 R10, R10, 0x20, RZ ;  /* 0x000000200a0a7824 */ /* 0x010fc600078e00ff */
        /* <DEDUP_REMOVED lines=390> */
[----:B------:R-:W-:Y:S04]  /*c6e0*/  STL [R1+0x1544], R4 ;  /* 0x0015440401007387 */ /* 0x000fe80000100800 */
[----:B------:R5:W-:Y:S01]  /*c6f0*/  STL [R1+0x1540], R5 ;  /* 0x0015400501007387 */ /* 0x000be20000100800 */
[----:B---3--:R-:W-:-:S04]  /*c700*/  IMAD.WIDE R2, R0, 0x2, R20 ;  /* 0x0000000200027825 */ /* 0x008fc800078e0214 */
[----:B--2---:R-:W-:Y:S01]  /*c710*/  IMAD R0, R9, 0x5, RZ ;  /* 0x0000000509007824 */ /* 0x004fe200078e02ff */
[----:B------:R-:W-:Y:S01]  /*c720*/  STL [R1+0x154c], R2 ;  /* 0x00154c0201007387 */ /* 0x000fe20000100800 */
[----:B-----5:R-:W-:-:S03]  /*c730*/  IMAD.WIDE R4, R8, 0x2, R18 ;  /* 0x0000000208047825 */ /* 0x020fc600078e0212 */
        /* <DEDUP_REMOVED lines=11> */
[----:B------:R4:W-:Y:S04]  /*c7f0*/  STL [R1+0x156c], R6 ;  /* 0x00156c0601007387 */ /* 0x0009e80000100800 */
[----:B------:R-:W-:Y:S01]  /*c800*/  STL [R1+0x1568], R7 ;  /* 0x0015680701007387 */ /* 0x000fe20000100800 */
[----:B---3--:R-:W-:-:S03]  /*c810*/  IMAD.WIDE R4, R0, 0x2, R18 ;  /* 0x0000000200047825 */ /* 0x008fc600078e0212 */
[----:B------:R2:W-:Y:S04]  /*c820*/  STL [R1+0x1574], R8 ;  /* 0x0015740801007387 */ /* 0x0005e80000100800 */
[----:B------:R-:W-:Y:S01]  /*c830*/  STL [R1+0x1570], R9 ;  /* 0x0015700901007387 */ /* 0x000fe20000100800 */
[----:B----4-:R-:W-:Y:S02]  /*c840*/  IMAD.SHL.U32 R6, R10, 0x4, RZ ;  /* 0x000000040a067824 */ /* 0x010fe400078e00ff */
[----:B------:R-:W3:Y:S01]  /*c850*/  LDC R10, c[0x0][0x238] ;  /* 0x00008e00ff0a7b82 */ /* 0x000ee20000000800 */
[----:B------:R-:W-:Y:S04]  /*c860*/  STL [R1+0x157c], R2 ;  /* 0x00157c0201007387 */ /* 0x000fe80000100800 */
[----:B------:R4:W-:Y:S03]  /*c870*/  STL [R1+0x1578], R3 ;  /* 0x0015780301007387 */ /* 0x0009e60000100800 */
[----:B--2---:R-:W2:Y:S01]  /*c880*/  LDC R8, c[0x0][0x238] ;  /* 0x00008e00ff087b82 */ /* 0x004ea20000000800 */
[----:B------:R-:W-:Y:S04]  /*c890*/  STL [R1+0x1584], R4 ;  /* 0x0015840401007387 */ /* 0x000fe80000100800 */
[----:B------:R5:W-:Y:S01]  /*c8a0*/  STL [R1+0x1580], R5 ;  /* 0x0015800501007387 */ /* 0x000be20000100800 */
[----:B----4-:R-:W-:-:S04]  /*c8b0*/  IMAD.WIDE R2, R0, 0x2, R20 ;  /* 0x0000000200027825 */ /* 0x010fc800078e0214 */
[----:B0-----:R-:W-:Y:S01]  /*c8c0*/  IMAD R0, R24, 0x3, RZ ;  /* 0x0000000318007824 */ /* 0x001fe200078e02ff */
[----:B------:R-:W-:Y:S01]  /*c8d0*/  STL [R1+0x158c], R2 ;  /* 0x00158c0201007387 */ /* 0x000fe20000100800 */
[----:B------:R-:W0:Y:S01]  /*c8e0*/  LDC R24, c[0x0][0x238] ;  /* 0x00008e00ff187b82 */ /* 0x000e220000000800 */
[----:B-----5:R-:W-:Y:S02]  /*c8f0*/  IMAD.WIDE R4, R6, 0x2, R14 ;  /* 0x0000000206047825 */ /* 0x020fe400078e020e */
[----:B------:R4:W-:Y:S04]  /*c900*/  STL [R1+0x1588], R3 ;  /* 0x0015880301007387 */ /* 0x0009e80000100800 */
[----:B------:R-:W-:Y:S04]  /*c910*/  STL [R1+0x1594], R4 ;  /* 0x0015940401007387 */ /* 0x000fe80000100800 */
[----:B------:R5:W-:Y:S01]  /*c920*/  STL [R1+0x1590], R5 ;  /* 0x0015900501007387 */ /* 0x000be20000100800 */
[----:B--2---:R-:W-:-:S02]  /*c930*/  IMAD.SHL.U32 R8, R8, 0x2, RZ ;  /* 0x0000000208087824 */ /* 0x004fc400078e00ff */
[----:B----4-:R-:W-:-:S05]  /*c940*/  IMAD.WIDE R2, R6, 0x2, R16 ;  /* 0x0000000206027825 */ /* 0x010fca00078e0210 */
[----:B------:R-:W-:Y:S01]  /*c950*/  STL [R1+0x159c], R2 ;  /* 0x00159c0201007387 */ /* 0x000fe20000100800 */
[----:B-----5:R-:W-:-:S03]  /*c960*/  IMAD.WIDE R4, R6, 0x2, R18 ;  /* 0x0000000206047825 */ /* 0x020fc600078e0212 */
[----:B------:R2:W-:Y:S01]  /*c970*/  STL [R1+0x1598], R3 ;  /* 0x0015980301007387 */ /* 0x0005e20000100800 */
[----:B------:R-:W-:-:S03]  /*c980*/  IMAD.WIDE R6, R6, 0x2, R20 ;  /* 0x0000000206067825 */ /* 0x000fc600078e0214 */
[----:B------:R-:W-:Y:S04]  /*c990*/  STL [R1+0x15a4], R4 ;  /* 0x0015a40401007387 */ /* 0x000fe80000100800 */
[----:B------:R4:W-:Y:S01]  /*c9a0*/  STL [R1+0x15a0], R5 ;  /* 0x0015a00501007387 */ /* 0x0009e20000100800 */
[----:B--2---:R-:W-:-:S03]  /*c9b0*/  IMAD.WIDE R2, R0, 0x2, R14 ;  /* 0x0000000200027825 */ /* 0x004fc600078e020e */
[----:B------:R-:W-:Y:S04]  /*c9c0*/  STL [R1+0x15ac], R6 ;  /* 0x0015ac0601007387 */ /* 0x000fe80000100800 */
[----:B------:R2:W-:Y:S01]  /*c9d0*/  STL [R1+0x15a8], R7 ;  /* 0x0015a80701007387 */ /* 0x0005e20000100800 */
[----:B----4-:R-:W-:-:S03]  /*c9e0*/  IMAD.WIDE R4, R0, 0x2, R18 ;  /* 0x0000000200047825 */ /* 0x010fc600078e0212 */
[----:B------:R-:W-:Y:S04]  /*c9f0*/  STL [R1+0x15b4], R2 ;  /* 0x0015b40201007387 */ /* 0x000fe80000100800 */
[----:B------:R4:W-:Y:S01]  /*ca00*/  STL [R1+0x15b0], R3 ;  /* 0x0015b00301007387 */ /* 0x0009e20000100800 */
[----:B--2---:R-:W-:-:S04]  /*ca10*/  IMAD.WIDE R6, R0, 0x2, R20 ;  /* 0x0000000200067825 */ /* 0x004fc800078e0214 */
[----:B----4-:R-:W-:-:S04]  /*ca20*/  IMAD.WIDE R2, R0, 0x2, R16 ;  /* 0x0000000200027825 */ /* 0x010fc800078e0210 */
[----:B------:R-:W-:Y:S01]  /*ca30*/  IMAD.SHL.U32 R0, R23, 0x80, RZ ;  /* 0x0000008017007824 */ /* 0x000fe200078e00ff */
[----:B------:R-:W-:Y:S01]  /*ca40*/  STL [R1+0x15bc], R2 ;  /* 0x0015bc0201007387 */ /* 0x000fe20000100800 */
[----:B------:R-:W-:-:S03]  /*ca50*/  LOP3.LUT R23, R13, 0x30, RZ, 0x3c, !PT ;  /* 0x000000300d177812 */ /* 0x000fc600078e3cff */
[----:B------:R2:W-:Y:S04]  /*ca60*/  STL [R1+0x15b8], R3 ;  /* 0x0015b80301007387 */ /* 0x0005e80000100800 */
        /* <DEDUP_REMOVED lines=9> */
[----:B------:R-:W-:Y:S01]  /*cb00*/  STL [R1+0x15dc], R4 ;  /* 0x0015dc0401007387 */ /* 0x000fe20000100800 */
[----:B------:R-:W-:-:S03]  /*cb10*/  IMAD.WIDE R8, R8, 0x2, R20 ;  /* 0x0000000208087825 */ /* 0x000fc600078e0214 */
[----:B------:R0:W-:Y:S01]  /*cb20*/  STL [R1+0x15d8], R5 ;  /* 0x0015d80501007387 */ /* 0x0001e20000100800 */
[----:B---3--:R-:W-:-:S03]  /*cb30*/  IMAD.WIDE R2, R10, 0x2, R14 ;  /* 0x000000020a027825 */ /* 0x008fc600078e020e */
[----:B------:R-:W-:Y:S01]  /*cb40*/  STL [R1+0x15e4], R6 ;  /* 0x0015e40601007387 */ /* 0x000fe20000100800 */
[----:B------:R-:W-:-:S03]  /*cb50*/  IMAD.IADD R10, R248, 0x1, R12 ;  /* 0x00000001f80a7824 */ /* 0x000fc600078e020c */
[----:B------:R1:W-:Y:S01]  /*cb60*/  STL [R1+0x15e0], R7 ;  /* 0x0015e00701007387 */ /* 0x0003e20000100800 */
[----:B0-----:R-:W-:Y:S01]  /*cb70*/  IMAD.WIDE R4, R24, 0x2, R16 ;  /* 0x0000000218047825 */ /* 0x001fe200078e0210 */
[----:B------:R-:W-:Y:S02]  /*cb80*/  LOP3.LUT R24, R13, 0x40, RZ, 0x3c, !PT ;  /* 0x000000400d187812 */ /* 0x000fe400078e3cff */
[----:B------:R0:W-:Y:S04]  /*cb90*/  STL [R1+0x15ec], R8 ;  /* 0x0015ec0801007387 */ /* 0x0001e80000100800 */
[----:B------:R2:W-:Y:S01]  /*cba0*/  STL [R1+0x15e8], R9 ;  /* 0x0015e80901007387 */ /* 0x0005e20000100800 */
[----:B-1----:R-:W-:Y:S01]  /*cbb0*/  IMAD.WIDE R6, R25, 0x2, R18 ;  /* 0x0000000219067825 */ /* 0x002fe200078e0212 */
[----:B------:R-:W-:-:S02]  /*cbc0*/  LOP3.LUT R25, R13, 0x50, RZ, 0x3c, !PT ;  /* 0x000000500d197812 */ /* 0x000fc400078e3cff */
[----:B------:R-:W-:Y:S04]  /*cbd0*/  STL [R1+0x15f4], R2 ;  /* 0x0015f40201007387 */ /* 0x000fe80000100800 */
[----:B------:R1:W-:Y:S01]  /*cbe0*/  STL [R1+0x15f0], R3 ;  /* 0x0015f00301007387 */ /* 0x0003e20000100800 */
[C---:B0-----:R-:W-:Y:S02]  /*cbf0*/  LOP3.LUT R8, R12.reuse, 0x20, RZ, 0x3c, !PT ;  /* 0x000000200c087812 */ /* 0x041fe400078e3cff */
[----:B--2---:R-:W-:Y:S01]  /*cc00*/  LOP3.LUT R9, R12, 0x10, RZ, 0x3c, !PT ;  /* 0x000000100c097812 */ /* 0x004fe200078e3cff */
[----:B------:R0:W-:Y:S02]  /*cc10*/  STL [R1+0x15fc], R4 ;  /* 0x0015fc0401007387 */ /* 0x0001e40000100800 */
[----:B------:R-:W-:-:S02]  /*cc20*/  IMAD.IADD R8, R248, 0x1, R8 ;  /* 0x00000001f8087824 */ /* 0x000fc400078e0208 */
[----:B------:R2:W-:Y:S01]  /*cc30*/  STL [R1+0x15f8], R5 ;  /* 0x0015f80501007387 */ /* 0x0005e20000100800 */
[C---:B------:R-:W-:Y:S02]  /*cc40*/  IMAD.IADD R9, R248.reuse, 0x1, R9 ;  /* 0x00000001f8097824 */ /* 0x040fe400078e0209 */
[----:B-1----:R-:W-:Y:S01]  /*cc50*/  IMAD.WIDE R2, R27, 0x2, R20 ;  /* 0x000000021b027825 */ /* 0x002fe200078e0214 */
[----:B------:R1:W-:Y:S03]  /*cc60*/  STL [R1+0x1604], R6 ;  /* 0x0016040601007387 */ /* 0x0003e60000100800 */
[----:B------:R-:W-:Y:S01]  /*cc70*/  IMAD.IADD R27, R248, 0x1, R13 ;  /* 0x00000001f81b7824 */ /* 0x000fe200078e020d */
[----:B------:R3:W-:Y:S01]  /*cc80*/  STL [R1+0x1600], R7 ;  /* 0x0016000701007387 */ /* 0x0007e20000100800 */
[----:B0-----:R-:W-:Y:S02]  /*cc90*/  SHF.R.S32.HI R4, RZ, 0x7, R22 ;  /* 0x00000007ff047819 */ /* 0x001fe40000011416 */
[----:B--2---:R-:W-:Y:S01]  /*cca0*/  LOP3.LUT R5, R12, 0x50, RZ, 0x3c, !PT ;  /* 0x000000500c057812 */ /* 0x004fe200078e3cff */
[----:B------:R0:W-:Y:S01]  /*ccb0*/  STL [R1+0x160c], R2 ;  /* 0x00160c0201007387 */ /* 0x0001e20000100800 */
[----:B------:R-:W-:-:S03]  /*ccc0*/  LOP3.LUT R22, R13, 0x20, RZ, 0x3c, !PT ;  /* 0x000000200d167812 */ /* 0x000fc600078e3cff */
[----:B------:R2:W-:Y:S01]  /*ccd0*/  STL [R1+0x1608], R3 ;  /* 0x0016080301007387 */ /* 0x0005e20000100800 */
[----:B-1----:R-:W-:Y:S01]  /*cce0*/  LOP3.LUT R6, R12, 0x40, RZ, 0x3c, !PT ;  /* 0x000000400c067812 */ /* 0x002fe200078e3cff */
[----:B------:R-:W-:Y:S01]  /*ccf0*/  IMAD.IADD R22, R248, 0x1, R22 ;  /* 0x00000001f8167824 */ /* 0x000fe200078e0216 */
[----:B---3--:R-:W-:Y:S01]  /*cd00*/  LOP3.LUT R7, R12, 0x30, RZ, 0x3c, !PT ;  /* 0x000000300c077812 */ /* 0x008fe200078e3cff */
[----:B------:R-:W-:Y:S01]  /*cd10*/  STL [R1+0x284], RZ ;  /* 0x000284ff01007387 */ /* 0x000fe20000100800 */
[C---:B------:R-:W-:Y:S02]  /*cd20*/  IMAD.IADD R5, R248.reuse, 0x1, R5 ;  /* 0x00000001f8057824 */ /* 0x040fe400078e0205 */
[C---:B------:R-:W-:Y:S01]  /*cd30*/  IMAD.IADD R6, R248.reuse, 0x1, R6 ;  /* 0x00000001f8067824 */ /* 0x040fe200078e0206 */
[----:B------:R-:W-:Y:S01]  /*cd40*/  STL [R1], RZ ;  /* 0x000000ff01007387 */ /* 0x000fe20000100800 */
[----:B0-----:R-:W-:Y:S01]  /*cd50*/  SHF.R.S32.HI R2, RZ, 0x1f, R0 ;  /* 0x0000001fff027819 */ /* 0x001fe20000011400 */
[----:B------:R-:W-:Y:S01]  /*cd60*/  IMAD.IADD R7, R248, 0x1, R7 ;  /* 0x00000001f8077824 */ /* 0x000fe200078e0207 */
[----:B--2---:R-:W-:Y:S01]  /*cd70*/  SHF.R.S32.HI R3, RZ, 0x1f, R11 ;  /* 0x0000001fff037819 */ /* 0x004fe2000001140b */
[----:B------:R-:W-:Y:S01]  /*cd80*/  STL [R1+0x4], RZ ;  /* 0x000004ff01007387 */ /* 0x000fe20000100800 */
[----:B------:R-:W-:-:S02]  /*cd90*/  SHF.L.U64.HI R2, R0, 0x1, R2 ;  /* 0x0000000100027819 */ /* 0x000fc40000010202 */
[C---:B------:R-:W-:Y:S01]  /*cda0*/  SHF.L.U64.HI R0, R11.reuse, 0x1, R3 ;  /* 0x000000010b007819 */ /* 0x040fe20000010203 */
[----:B------:R-:W-:Y:S01]  /*cdb0*/  STL [R1+0x8], RZ ;  /* 0x000008ff01007387 */ /* 0x000fe20000100800 */
[----:B------:R-:W-:Y:S01]  /*cdc0*/  LOP3.LUT R3, R12, 0x70, RZ, 0x3c, !PT ;  /* 0x000000700c037812 */ /* 0x000fe200078e3cff */
[----:B------:R-:W-:Y:S02]  /*cdd0*/  IMAD.SHL.U32 R11, R11, 0x2, RZ ;  /* 0x000000020b0b7824 */ /* 0x000fe400078e00ff */
[----:B------:R-:W-:Y:S02]  /*cde0*/  STL [R1+0xc], RZ ;  /* 0x00000cff01007387 */ /* 0x000fe40000100800 */
[----:B------:R-:W-:Y:S02]  /*cdf0*/  IMAD.IADD R3, R248, 0x1, R3 ;  /* 0x00000001f8037824 */ /* 0x000fe400078e0203 */
[----:B------:R-:W-:Y:S04]  /*ce00*/  STL [R1+0x10], RZ ;  /* 0x000010ff01007387 */ /* 0x000fe80000100800 */
        /* <DEDUP_REMOVED lines=27> */
[----:B------:R0:W-:Y:S04]  /*cfc0*/  STL [R1+0x1750], R4 ;  /* 0x0017500401007387 */ /* 0x0001e80000100800 */
[----:B------:R-:W-:Y:S01]  /*cfd0*/  STL [R1+0xa0], R27 ;  /* 0x0000a01b01007387 */ /* 0x000fe20000100800 */
[----:B0-----:R-:W-:-:S02]  /*cfe0*/  LOP3.LUT R4, R12, 0x60, RZ, 0x3c, !PT ;  /* 0x000000600c047812 */ /* 0x001fc400078e3cff */
[C---:B------:R-:W-:Y:S02]  /*cff0*/  LOP3.LUT R12, R13.reuse, 0x10, RZ, 0x3c, !PT ;  /* 0x000000100d0c7812 */ /* 0x040fe400078e3cff */
[----:B------:R-:W-:Y:S01]  /*d000*/  LOP3.LUT R13, R13, 0x70, RZ, 0x3c, !PT ;  /* 0x000000700d0d7812 */ /* 0x000fe200078e3cff */
[C---:B------:R-:W-:Y:S02]  /*d010*/  IMAD.IADD R4, R248.reuse, 0x1, R4 ;  /* 0x00000001f8047824 */ /* 0x040fe400078e0204 */
[----:B------:R-:W-:-:S05]  /*d020*/  IMAD.IADD R12, R248, 0x1, R12 ;  /* 0x00000001f80c7824 */ /* 0x000fca00078e020c */
[----:B------:R0:W-:Y:S04]  /*d030*/  STL [R1+0x9c], R12 ;  /* 0x00009c0c01007387 */ /* 0x0001e80000100800 */
[----:B------:R1:W-:Y:S01]  /*d040*/  STL [R1+0x98], R22 ;  /* 0x0000981601007387 */ /* 0x0003e20000100800 */
[C---:B0-----:R-:W-:Y:S02]  /*d050*/  IMAD.IADD R12, R248.reuse, 0x1, R23 ;  /* 0x00000001f80c7824 */ /* 0x041fe400078e0217 */
[----:B-1----:R-:W-:-:S03]  /*d060*/  IMAD.IADD R22, R248, 0x1, R24 ;  /* 0x00000001f8167824 */ /* 0x002fc600078e0218 */
[----:B------:R0:W-:Y:S04]  /*d070*/  STL [R1+0x94], R12 ;  /* 0x0000940c01007387 */ /* 0x0001e80000100800 */
[----:B------:R1:W-:Y:S01]  /*d080*/  STL [R1+0x90], R22 ;  /* 0x0000901601007387 */ /* 0x0003e20000100800 */
[C---:B0-----:R-:W-:Y:S01]  /*d090*/  IMAD.IADD R12, R248.reuse, 0x1, R25 ;  /* 0x00000001f80c7824 */ /* 0x041fe200078e0219 */
[----:B------:R-:W-:Y:S01]  /*d0a0*/  CS2R R24, SRZ ;  /* 0x0000000000187805 */ /* 0x000fe2000001ff00 */
[----:B-1----:R-:W-:-:S03]  /*d0b0*/  IMAD.IADD R22, R248, 0x1, R26 ;  /* 0x00000001f8167824 */ /* 0x002fc600078e021a */
[----:B------:R0:W-:Y:S01]  /*d0c0*/  STL [R1+0x8c], R12 ;  /* 0x00008c0c01007387 */ /* 0x0001e20000100800 */
[----:B------:R-:W-:-:S03]  /*d0d0*/  CS2R R26, SRZ ;  /* 0x00000000001a7805 */ /* 0x000fc6000001ff00 */
[----:B------:R1:W-:Y:S01]  /*d0e0*/  STL [R1+0x88], R22 ;  /* 0x0000881601007387 */ /* 0x0003e20000100800 */
[----:B0-----:R-:W-:-:S05]  /*d0f0*/  IMAD.IADD R12, R248, 0x1, R13 ;  /* 0x00000001f80c7824 */ /* 0x001fca00078e020d */
[----:B------:R1:W-:Y:S02]  /*d100*/  STL [R1+0x84], R12 ;  /* 0x0000840c01007387 */ /* 0x0003e40000100800 */
.L_x_1:
[----:B------:R-:W2:Y:S04]  /*d110*/  LDL R23, [R1+0x284] ;  /* 0x0002840001177983 */ /* 0x000ea80000100800 */
[----:B------:R-:W-:Y:S04]  /*d120*/  STL [R1+0x2130], R14 ;  /* 0x0021300e01007387 */ /* 0x000fe80000100800 */
[----:B------:R-:W-:Y:S04]  /*d130*/  STL [R1+0x212c], R15 ;  /* 0x00212c0f01007387 */ /* 0x000fe80000100800 */
[----:B-----5:R-:W-:Y:S04]  /*d140*/  STL [R1+0x1f94], R252 ;  /* 0x001f94fc01007387 */ /* 0x020fe80000100800 */
[----:B------:R-:W-:Y:S04]  /*d150*/  STL [R1+0x1f9c], R252 ;  /* 0x001f9cfc01007387 */ /* 0x000fe80000100800 */
        /* <DEDUP_REMOVED lines=334> */
[----:B------:R-:W-:Y:S04]  /*e640*/  STL.64 [R1+0x1880], R86 ;  /* 0x0018805601007387 */ /* 0x000fe80000100a00 */
        /* <DEDUP_REMOVED lines=33> */
[----:B------:R-:W-:Y:S04]  /*e860*/  STL.64 [R1+0x1820], R62 ;  /* 0x0018203e01007387 */ /* 0x000fe80000100a00 */
[----:B------:R-:W-:Y:S04]  /*e870*/  STL.64 [R1+0x1818], R60 ;  /* 0x0018183c01007387 */ /* 0x000fe80000100a00 */
[----:B------:R-:W-:Y:S04]  /*e880*/  STL [R1+0x1c60], R60 ;  /* 0x001c603c01007387 */ /* 0x000fe80000100800 */
[----:B------:R-:W-:Y:S04]  /*e890*/  STL.64 [R1+0x1810], R58 ;  /* 0x0018103a01007387 */ /* 0x000fe80000100a00 */
[----:B------:R-:W-:Y:S04]  /*e8a0*/  STL [R1+0x1c68], R58 ;  /* 0x001c683a01007387 */ /* 0x000fe80000100800 */
[----:B------:R-:W-:Y:S04]  /*e8b0*/  STL [R1+0x1c64], R59 ;  /* 0x001c643b01007387 */ /* 0x000fe80000100800 */
[----:B------:R-:W-:Y:S01]  /*e8c0*/  STL.64 [R1+0x1808], R56 ;  /* 0x0018083801007387 */ /* 0x000fe20000100a00 */
[----:B------:R-:W-:-:S03]  /*e8d0*/  MOV R11, UR49 ;  /* 0x00000031000b7c02 */ /* 0x000fc60008000f00 */
[----:B------:R-:W-:Y:S04]  /*e8e0*/  STL [R1+0x1800], R53 ;  /* 0x0018003501007387 */ /* 0x000fe80000100800 */
[----:B------:R-:W-:Y:S01]  /*e8f0*/  STL [R1+0x17fc], R54 ;  /* 0x0017fc3601007387 */ /* 0x000fe20000100800 */
[----:B-1----:R-:W-:-:S03]  /*e900*/  MOV R12, UR53 ;  /* 0x00000035000c7c02 */ /* 0x002fc60008000f00 */
[----:B------:R-:W-:Y:S04]  /*e910*/  STL [R1+0x17f8], R55 ;  /* 0x0017f83701007387 */ /* 0x000fe80000100800 */
[----:B------:R0:W-:Y:S04]  /*e920*/  STL [R1+0x17f4], R0 ;  /* 0x0017f40001007387 */ /* 0x0001e80000100800 */
[----:B------:R1:W-:Y:S01]  /*e930*/  STL [R1+0x17ec], R2 ;  /* 0x0017ec0201007387 */ /* 0x0003e20000100800 */
[----:B0-----:R-:W-:-:S03]  /*e940*/  MOV R0, UR48 ;  /* 0x0000003000007c02 */ /* 0x001fc60008000f00 */
[----:B-1----:R-:W3:Y:S01]  /*e950*/  LDL.LU R2, [R1+0x16cc] ;  /* 0x0016cc0001027983 */ /* 0x002ee20000300800 */
[----:B------:R-:W-:Y:S02]  /*e960*/  PRMT R22, RZ, 0x7610, R22 ;  /* 0x00007610ff167816 */ /* 0x000fe40000000016 */
[----:B------:R-:W-:Y:S01]  /*e970*/  PRMT R14, RZ, 0x7610, R14 ;  /* 0x00007610ff0e7816 */ /* 0x000fe2000000000e */
[----:B------:R0:W-:Y:S04]  /*e980*/  STL [R1+0x1748], R11 ;  /* 0x0017480b01007387 */ /* 0x0001e80000100800 */
[----:B------:R1:W-:Y:S04]  /*e990*/  STL [R1+0x1744], R0 ;  /* 0x0017440001007387 */ /* 0x0003e80000100800 */
[----:B------:R4:W-:Y:S01]  /*e9a0*/  STL [R1+0x1740], R12 ;  /* 0x0017400c01007387 */ /* 0x0009e20000100800 */
[----:B------:R-:W-:-:S02]  /*e9b0*/  PRMT R15, RZ, 0x7610, R15 ;  /* 0x00007610ff0f7816 */ /* 0x000fc4000000000f */
[----:B0-----:R-:W-:Y:S02]  /*e9c0*/  MOV R11, UR52 ;  /* 0x00000034000b7c02 */ /* 0x001fe40008000f00 */
[----:B-1----:R-:W-:Y:S01]  /*e9d0*/  MOV R0, UR57 ;  /* 0x0000003900007c02 */ /* 0x002fe20008000f00 */
[----:B----4-:R-:W2:Y:S04]  /*e9e0*/  LDC R12, c[0x0][0x230] ;  /* 0x00008c00ff0c7b82 */ /* 0x010ea80000000800 */
[----:B------:R-:W-:Y:S04]  /*e9f0*/  STL [R1+0x1c6c], R0 ;  /* 0x001c6c0001007387 */ /* 0x000fe80000100800 */
[----:B------:R0:W-:Y:S02]  /*ea00*/  STL [R1+0x173c], R11 ;  /* 0x00173c0b01007387 */ /* 0x0001e40000100800 */
[----:B0-----:R-:W-:-:S05]  /*ea10*/  MOV R11, UR56 ;  /* 0x00000038000b7c02 */ /* 0x001fca0008000f00 */
[----:B------:R-:W-:Y:S01]  /*ea20*/  STL [R1+0x1c70], R11 ;  /* 0x001c700b01007387 */ /* 0x000fe20000100800 */
[----:B--2---:R-:W-:-:S03]  /*ea30*/  IMAD R12, R23, -0x80, R12 ;  /* 0xffffff80170c7824 */ /* 0x004fc600078e020c */
[----:B------:R-:W2:Y:S02]  /*ea40*/  LDL R23, [R1+0x1608] ;  /* 0x0016080001177983 */ /* 0x000ea40000100800 */
[C---:B------:R-:W-:Y:S02]  /*ea50*/  ISETP.GT.AND P0, PT, R12.reuse, RZ, PT ;  /* 0x000000ff0c00720c */ /* 0x040fe40003f04270 */
[----:B------:R-:W-:-:S11]  /*ea60*/  ISETP.GT.AND P1, PT, R12, 0x1, PT ;  /* 0x000000010c00780c */ /* 0x000fd60003f24270 */
[----:B------:R-:W4:Y:S04]  /*ea70*/  @P0 LDG.E.U16 R22, desc[UR60][R20.64] ;  /* 0x0000003c14160981 */ /* 0x000f28000c1e1500 */
[----:B------:R-:W3:Y:S04]  /*ea80*/  @P0 LDG.E.U16 R14, desc[UR60][R18.64] ;  /* 0x0000003c120e0981 */ /* 0x000ee8000c1e1500 */
[----:B------:R-:W2:Y:S04]  /*ea90*/  @P0 LDG.E.U16 R15, desc[UR60][R16.64] ;  /* 0x0000003c100f0981 */ /* 0x000ea8000c1e1500 */
[----:B----4-:R0:W-:Y:S04]  /*eaa0*/  STL [R1+0x520], R22 ;  /* 0x0005201601007387 */ /* 0x0101e80000100800 */
[----:B0-----:R-:W4:Y:S04]  /*eab0*/  LDL R22, [R1+0x160c] ;  /* 0x00160c0001167983 */ /* 0x001f280000100800 */
[----:B------:R-:W-:Y:S04]  /*eac0*/  STL [R1+0x1c78], R20 ;  /* 0x001c781401007387 */ /* 0x000fe80000100800 */
[----:B------:R-:W-:Y:S04]  /*ead0*/  STL [R1+0x1c74], R21 ;  /* 0x001c741501007387 */ /* 0x000fe80000100800 */
[----:B---3--:R0:W-:Y:S04]  /*eae0*/  STL [R1+0x51c], R14 ;  /* 0x00051c0e01007387 */ /* 0x0081e80000100800 */
[----:B0-----:R-:W3:Y:S04]  /*eaf0*/  LDL.LU R14, [R1+0x2130] ;  /* 0x00213000010e7983 */ /* 0x001ee80000300800 */
[----:B------:R-:W-:Y:S04]  /*eb00*/  STL [R1+0x1c80], R18 ;  /* 0x001c801201007387 */ /* 0x000fe80000100800 */
[----:B------:R-:W-:Y:S04]  /*eb10*/  STL [R1+0x1c7c], R19 ;  /* 0x001c7c1301007387 */ /* 0x000fe80000100800 */
[----:B--2---:R0:W-:Y:S04]  /*eb20*/  STL [R1+0x518], R15 ;  /* 0x0005180f01007387 */ /* 0x0041e80000100800 */
[----:B0-----:R-:W3:Y:S01]  /*eb30*/  LDL.LU R15, [R1+0x212c] ;  /* 0x00212c00010f7983 */ /* 0x001ee20000300800 */
[----:B------:R-:W-:-:S02]  /*eb40*/  PRMT R252, RZ, 0x7610, R252 ;  /* 0x00007610fffc7816 */ /* 0x000fc400000000fc */
[----:B------:R-:W-:-:S06]  /*eb50*/  PRMT R251, RZ, 0x7610, R251 ;  /* 0x00007610fffb7816 */ /* 0x000fcc00000000fb */
[----:B----4-:R-:W2:Y:S04]  /*eb60*/  @P1 LDG.E.U16 R251, desc[UR60][R22.64] ;  /* 0x0000003c16fb1981 */ /* 0x010ea8000c1e1500 */
[----:B---3--:R-:W3:Y:S04]  /*eb70*/  @P0 LDG.E.U16 R252, desc[UR60][R14.64] ;  /* 0x0000003c0efc0981 */ /* 0x008ee8000c1e1500 */
[----:B------:R-:W-:Y:S04]  /*eb80*/  STL [R1+0x1c88], R16 ;  /* 0x001c881001007387 */ /* 0x000fe80000100800 */
[----:B------:R-:W-:Y:S04]  /*eb90*/  STL [R1+0x1c84], R17 ;  /* 0x001c841101007387 */ /* 0x000fe80000100800 */
[----:B---3--:R0:W-:Y:S04]  /*eba0*/  STL [R1+0x514], R252 ;  /* 0x000514fc01007387 */ /* 0x0081e80000100800 */
[----:B0-----:R-:W3:Y:S04]  /*ebb0*/  LDL.LU R252, [R1+0x2128] ;  /* 0x0021280001fc7983 */ /* 0x001ee80000300800 */
[----:B------:R-:W-:Y:S04]  /*ebc0*/  STL [R1+0x1c90], R14 ;  /* 0x001c900e01007387 */ /* 0x000fe80000100800 */
[----:B------:R-:W-:Y:S04]  /*ebd0*/  STL [R1+0x1c8c], R15 ;  /* 0x001c8c0f01007387 */ /* 0x000fe80000100800 */
[----:B--2---:R0:W-:Y:S04]  /*ebe0*/  STL [R1+0x510], R251 ;  /* 0x000510fb01007387 */ /* 0x0041e80000100800 */
[----:B0-----:R-:W2:Y:S04]  /*ebf0*/  LDL.LU R251, [R1+0x2124] ;  /* 0x0021240001fb7983 */ /* 0x001ea80000300800 */
[----:B------:R-:W4:Y:S04]  /*ec00*/  LDL R22, [R1+0x1600] ;  /* 0x0016000001167983 */ /* 0x000f280000100800 */
[----:B------:R-:W4:Y:S01]  /*ec10*/  LDL R23, [R1+0x1604] ;  /* 0x0016040001177983 */ /* 0x000f220000100800 */
[----:B---3--:R-:W-:-:S02]  /*ec20*/  PRMT R252, RZ, 0x7610, R252 ;  /* 0x00007610fffc7816 */ /* 0x008fc400000000fc */
[----:B----4-:R-:W-:-:S04]  /*ec30*/  @P1 LOP3.LUT R23, R23, R22, RZ, 0x3c, !PT ;  /* 0x0000001617171212 */ /* 0x010fc800078e3cff */
[----:B------:R-:W-:-:S04]  /*ec40*/  @P1 LOP3.LUT R22, R23, R22, RZ, 0x3c, !PT ;  /* 0x0000001617161212 */ /* 0x000fc800078e3cff */
[----:B------:R-:W-:-:S05]  /*ec50*/  @P1 LOP3.LUT R23, R23, R22, RZ, 0x3c, !PT ;  /* 0x0000001617171212 */ /* 0x000fca00078e3cff */
[----:B------:R-:W3:Y:S04]  /*ec60*/  @P1 LDG.E.U16 R252, desc[UR60][R22.64] ;  /* 0x0000003c16fc1981 */ /* 0x000ee8000c1e1500 */
[----:B---3--:R0:W-:Y:S04]  /*ec70*/  STL [R1+0x50c], R252 ;  /* 0x00050cfc01007387 */ /* 0x0081e80000100800 */
[----:B0-----:R-:W3:Y:S04]  /*ec80*/  LDL.LU R252, [R1+0x2120] ;  /* 0x0021200001fc7983 */ /* 0x001ee80000300800 */
[----:B------:R-:W4:Y:S04]  /*ec90*/  LDL R22, [R1+0x15f8] ;  /* 0x0015f80001167983 */ /* 0x000f280000100800 */
[----:B------:R-:W4:Y:S01]  /*eca0*/  LDL R23, [R1+0x15fc] ;  /* 0x0015fc0001177983 */ /* 0x000f220000100800 */
[----:B--2---:R-:W-:-:S02]  /*ecb0*/  PRMT R251, RZ, 0x7610, R251 ;  /* 0x00007610fffb7816 */ /* 0x004fc400000000fb */
[----:B----4-:R-:W-:-:S04]  /*ecc0*/  @P1 LOP3.LUT R23, R23, R22, RZ, 0x3c, !PT ;  /* 0x0000001617171212 */ /* 0x010fc800078e3cff */
[----:B------:R-:W-:-:S04]  /*ecd0*/  @P1 LOP3.LUT R22, R23, R22, RZ, 0x3c, !PT ;  /* 0x0000001617161212 */ /* 0x000fc800078e3cff */
[----:B------:R-:W-:-:S05]  /*ece0*/  @P1 LOP3.LUT R23, R23, R22, RZ, 0x3c, !PT ;  /* 0x0000001617171212 */ /* 0x000fca00078e3cff */
[----:B------:R-:W2:Y:S04]  /*ecf0*/  @P1 LDG.E.U16 R251, desc[UR60][R22.64] ;  /* 0x0000003c16fb1981 */ /* 0x000ea8000c1e1500 */
        /* <DEDUP_REMOVED lines=8> */
[----:B------:R-:W3:Y:S01]  /*ed80*/  @P1 LDG.E.U16 R252, desc[UR60][R22.64] ;  /* 0x0000003c16fc1981 */ /* 0x000ee2000c1e1500 */
[----:B------:R-:W-:-:S03]  /*ed90*/  ISETP.GT.AND P0, PT, R12, 0x2, PT ;  /* 0x000000020c00780c */ /* 0x000fc60003f04270 */
        /* <DEDUP_REMOVED lines=115> */
[----:B------:R-:W-:-:S02]  /*f4d0*/  PRMT R36, RZ, 0x7610, R36 ;  /* 0x00007610ff247816 */ /* 0x000fc40000000024 */
[----:B----4-:R-:W-:-:S04]  /*f4e0*/  @P1 LOP3.LUT R23, R23, R22, RZ, 0x3c, !PT ;  /* 0x0000001617171212 */ /* 0x010fc800078e3cff */
[----:B------:R-:W-:-:S04]  /*f4f0*/  @P1 LOP3.LUT R22, R23, R22, RZ, 0x3c, !PT ;  /* 0x0000001617161212 */ /* 0x000fc800078e3cff */
[----:B------:R-:W-:-:S05]  /*f500*/  @P1 LOP3.LUT R23, R23, R22, RZ, 0x3c, !PT ;  /* 0x0000001617171212 */ /* 0x000fca00078e3cff */
[----:B------:R-:W4:Y:S04]  /*f510*/  @P1 LDG.E.U16 R36, desc[UR60][R22.64] ;  /* 0x0000003c16241981 */ /* 0x000f28000c1e1500 */
[----:B------:R-:W2:Y:S04]  /*f520*/  LDL R22, [R1+0x1580] ;  /* 0x0015800001167983 */ /* 0x000ea80000100800 */
[----:B------:R-:W2:Y:S01]  /*f530*/  LDL R23, [R1+0x1584] ;  /* 0x0015840001177983 */ /* 0x000ea20000100800 */
[----:B------:R-:W-:-:S03]  /*f540*/  PRMT R35, RZ, 0x7610, R35 ;  /* 0x00007610ff237816 */ /* 0x000fc60000000023 */
[----:B----4-:R-:W-:Y:S01]  /*f550*/  STL [R1+0x1c94], R36 ;  /* 0x001c942401007387 */ /* 0x010fe20000100800 */
[----:B--2---:R-:W-:-:S04]  /*f560*/  @P1 LOP3.LUT R23, R23, R22, RZ, 0x3c, !PT ;  /* 0x0000001617171212 */ /* 0x004fc800078e3cff */
[----:B------:R-:W-:-:S04]  /*f570*/  @P1 LOP3.LUT R22, R23, R22, RZ, 0x3c, !PT ;  /* 0x0000001617161212 */ /* 0x000fc800078e3cff */
[----:B------:R-:W-:-:S05]  /*f580*/  @P1 LOP3.LUT R23, R23, R22, RZ, 0x3c, !PT ;  /* 0x0000001617171212 */ /* 0x000fca00078e3cff */
[----:B------:R-:W2:Y:S04]  /*f590*/  @P1 LDG.E.U16 R35, desc[UR60][R22.64] ;  /* 0x0000003c16231981 */ /* 0x000ea8000c1e1500 */
[----:B------:R-:W4:Y:S04]  /*f5a0*/  LDL R22, [R1+0x1578] ;  /* 0x0015780001167983 */ /* 0x000f280000100800 */
[----:B------:R-:W4:Y:S01]  /*f5b0*/  LDL R23, [R1+0x157c] ;  /* 0x00157c0001177983 */ /* 0x000f220000100800 */
[----:B------:R-:W-:-:S03]  /*f5c0*/  PRMT R34, RZ, 0x7610, R34 ;  /* 0x00007610ff227816 */ /* 0x000fc60000000022 */
[----:B--2---:R-:W-:Y:S01]  /*f5d0*/  STL [R1+0x1c98], R35 ;  /* 0x001c982301007387 */ /* 0x004fe20000100800 */
[----:B----4-:R-:W-:-:S04]  /*f5e0*/  @P1 LOP3.LUT R23, R23, R22, RZ, 0x3c, !PT ;  /* 0x0000001617171212 */ /* 0x010fc800078e3cff */
        /* <DEDUP_REMOVED lines=13> */
[----:B------:R-:W-:Y:S02]  /*f6c0*/  ISETP.GT.AND P0, PT, R12, 0x6, PT ;  /* 0x000000060c00780c */ /* 0x000fe40003f04270 */
[----:B------:R-:W-:Y:S01]  /*f6d0*/  PRMT R191, RZ, 0x7610, R191 ;  /* 0x00007610ffbf7816 */ /* 0x000fe200000000bf */
[----:B--2---:R-:W-:Y:S10]  /*f6e0*/  STL [R1+0x1ca0], R33 ;  /* 0x001ca02101007387 */ /* 0x004ff40000100800 */
        /* <DEDUP_REMOVED lines=60> */
[----:B------:R0:W2:Y:S04]  /*fab0*/  @P1 LDG.E.U16 R181, desc[UR60][R22.64] ;  /* 0x0000003c16b51981 */ /* 0x0000a8000c1e1500 */
[----:B------:R-:W0:Y:S04]  /*fac0*/  LDL R22, [R1+0x1528] ;  /* 0x0015280001167983 */ /* 0x000e280000100800 */
[----:B------:R-:W0:Y:S01]  /*fad0*/  LDL R23, [R1+0x152c] ;  /* 0x00152c0001177983 */ /* 0x000e220000100800 */
[----:B------:R-:W-:Y:S02]  /*fae0*/  ISETP.GT.AND P0, PT, R12, 0x8, PT ;  /* 0x000000080c00780c */ /* 0x000fe40003f04270 */
[----:B------:R-:W-:-:S11]  /*faf0*/  PRMT R251, RZ, 0x7610, R251 ;  /* 0x00007610fffb7816 */ /* 0x000fd600000000fb */
[----:B0-----:R-:W-:-:S04]  /*fb00*/  @P0 LOP3.LUT R23, R23, R22, RZ, 0x3c, !PT ;  /* 0x0000001617170212 */ /* 0x001fc800078e3cff */
[----:B------:R-:W-:-:S04]  /*fb10*/  @P0 LOP3.LUT R22, R23, R22, RZ, 0x3c, !PT ;  /* 0x0000001617160212 */ /* 0x000fc800078e3cff */
[----:B------:R-:W-:-:S05]  /*fb20*/  @P0 LOP3.LUT R23, R23, R22, RZ, 0x3c, !PT ;  /* 0x0000001617170212 */ /* 0x000fca00078e3cff */
[----:B------:R-:W4:Y:S04]  /*fb30*/  @P0 LDG.E.U16 R251, desc[UR60][R22.64] ;  /* 0x0000003c16fb0981 */ /* 0x000f28000c1e1500 */
[----:B--2---:R-:W-:Y:S04]  /*fb40*/  STL [R1+0x1cc0], R181 ;  /* 0x001cc0b501007387 */ /* 0x004fe80000100800 */
[----:B----4-:R0:W-:Y:S04]  /*fb50*/  STL [R1+0x4a0], R251 ;  /* 0x0004a0fb01007387 */ /* 0x0101e80000100800 */
        /* <DEDUP_REMOVED lines=1582> */
[----:B------:R-:W-:Y:S02]  /*15e40*/  PRMT R222, RZ, 0x7610, R222 ;  /* 0x00007610ffde7816 */ /* 0x000fe400000000de */
[----:B0-----:R-:W-:-:S04]  /*15e50*/  @P1 LOP3.LUT R23, R23, R22, RZ, 0x3c, !PT ;  /* 0x0000001617171212 */ /* 0x001fc800078e3cff */
[----:B------:R-:W-:-:S04]  /*15e60*/  @P1 LOP3.LUT R22, R23, R22, RZ, 0x3c, !PT ;  /* 0x0000001617161212 */ /* 0x000fc800078e3cff */
[----:B------:R-:W-:Y:S01]  /*15e70*/  @P1 LOP3.LUT R23, R23, R22, RZ, 0x3c, !PT ;  /* 0x0000001617171212 */ /* 0x000fe200078e3cff */
[----:B--2---:R-:W-:Y:S04]  /*15e80*/  STL [R1+0x1e64], R221 ;  /* 0x001e64dd01007387 */ /* 0x004fe80000100800 */
[----:B------:R0:W2:Y:S04]  /*15e90*/  @P1 LDG.E.U16 R222, desc[UR60][R22.64] ;  /* 0x0000003c16de1981 */ /* 0x0000a8000c1e1500 */
[----:B------:R-:W0:Y:S04]  /*15ea0*/  LDL R22, [R1+0xf68] ;  /* 0x000f680001167983 */ /* 0x000e280000100800 */
[----:B------:R-:W0:Y:S01]  /*15eb0*/  LDL R23, [R1+0xf6c] ;  /* 0x000f6c0001177983 */ /* 0x000e220000100800 */
[----:B------:R-:W-:-:S02]  /*15ec0*/  ISETP.GT.AND P0, PT, R12, 0x36, PT ;  /* 0x000000360c00780c */ /* 0x000fc40003f04270 */
[----:B------:R-:W-:-:S11]  /*15ed0*/  PRMT R202, RZ, 0x7610, R202 ;  /* 0x00007610ffca7816 */ /* 0x000fd600000000ca */
[----:B0-----:R-:W-:-:S04]  /*15ee0*/  @P0 LOP3.LUT R23, R23, R22, RZ, 0x3c, !PT ;  /* 0x0000001617170212 */ /* 0x001fc800078e3cff */
[----:B------:R-:W-:-:S04]  /*15ef0*/  @P0 LOP3.LUT R22, R23, R22, RZ, 0x3c, !PT ;  /* 0x0000001617160212 */ /* 0x000fc800078e3cff */
[----:B------:R-:W-:Y:S01]  /*15f00*/  @P0 LOP3.LUT R23, R23, R22, RZ, 0x3c, !PT ;  /* 0x0000001617170212 */ /* 0x000fe200078e3cff */
[----:B--2---:R-:W-:Y:S04]  /*15f10*/  STL [R1+0x1e6c], R222 ;  /* 0x001e6cde01007387 */ /* 0x004fe80000100800 */
[----:B------:R0:W2:Y:S04]  /*15f20*/  @P0 LDG.E.U16 R202, desc[UR60][R22.64] ;  /* 0x0000003c16ca0981 */ /* 0x0000a8000c1e1500 */
[----:B------:R-:W0:Y:S04]  /*15f30*/  LDL R22, [R1+0xf60] ;  /* 0x000f600001167983 */ /* 0x000e280000100800 */
[----:B------:R-:W0:Y:S01]  /*15f40*/  LDL R23, [R1+0xf64] ;  /* 0x000f640001177983 */ /* 0x000e220000100800 */
[----:B------:R-:W-:-:S02]  /*15f50*/  PRMT R203, RZ, 0x7610, R203 ;  /* 0x00007610ffcb7816 */ /* 0x000fc400000000cb */
        /* <DEDUP_REMOVED lines=57> */
[----:B---3--:R-:W-:-:S11]  /*162f0*/  PRMT R252, RZ, 0x7610, R252 ;  /* 0x00007610fffc7816 */ /* 0x008fd600000000fc */
[----:B0-----:R-:W-:-:S04]  /*16300*/  @P0 LOP3.LUT R23, R23, R22, RZ, 0x3c, !PT ;  /* 0x0000001617170212 */ /* 0x001fc800078e3cff */
[----:B------:R-:W-:-:S04]  /*16310*/  @P0 LOP3.LUT R22, R23, R22, RZ, 0x3c, !PT ;  /* 0x0000001617160212 */ /* 0x000fc800078e3cff */
[----:B------:R-:W-:-:S05]  /*16320*/  @P0 LOP3.LUT R23, R23, R22, RZ, 0x3c, !PT ;  /* 0x0000001617170212 */ /* 0x000fca00078e3cff */
[----:B------:R-:W3:Y:S04]  /*16330*/  @P0 LDG.E.U16 R252, desc[UR60][R22.64] ;  /* 0x0000003c16fc0981 */ /* 0x000ee8000c1e1500 */
[----:B--2---:R-:W-:Y:S04]  /*16340*/  STL [R1+0x1e8c], R141 ;  /* 0x001e8c8d01007387 */ /* 0x004fe80000100800 */
[----:B---3--:R0:W-:Y:S04]  /*16350*/  STL [R1+0x15c], R252 ;  /* 0x00015cfc01007387 */ /* 0x0081e80000100800 */
[----:B0-----:R-:W2:Y:S04]  /*16360*/  LDL.LU R252, [R1+0x1fa4] ;  /* 0x001fa40001fc7983 */ /* 0x001ea80000300800 */
[----:B------:R-:W3:Y:S04]  /*16370*/  LDL R22, [R1+0xf20] ;  /* 0x000f200001167983 */ /* 0x000ee80000100800 */
[----:B------:R-:W3:Y:S01]  /*16380*/  LDL R23, [R1+0xf24] ;  /* 0x000f240001177983 */ /* 0x000ee20000100800 */
[----:B------:R-:W-:-:S02]  /*16390*/  PRMT R251, RZ, 0x7610, R251 ;  /* 0x00007610fffb7816 */ /* 0x000fc400000000fb */
[----:B---3--:R-:W-:-:S04]  /*163a0*/  @P0 LOP3.LUT R23, R23, R22, RZ, 0x3c, !PT ;  /* 0x0000001617170212 */ /* 0x008fc800078e3cff */
        /* <DEDUP_REMOVED lines=49> */
[----:B----4-:R0:W-:Y:S04]  /*166c0*/  STL [R1+0x144], R250 ;  /* 0x000144fa01007387 */ /* 0x0101e80000100800 */
[----:B0-----:R-:W4:Y:S04]  /*166d0*/  LDL.LU R250, [R1+0x1f8c] ;  /* 0x001f8c0001fa7983 */ /* 0x001f280000300800 */
[----:B------:R-:W2:Y:S04]  /*166e0*/  LDL R22, [R1+0xef0] ;  /* 0x000ef00001167983 */ /* 0x000ea80000100800 */
[----:B------:R-:W2:Y:S01]  /*166f0*/  LDL R23, [R1+0xef4] ;  /* 0x000ef40001177983 */ /* 0x000ea20000100800 */
[----:B------:R-:W-:-:S02]  /*16700*/  PRMT R249, RZ, 0x7610, R249 ;  /* 0x00007610fff97816 */ /* 0x000fc400000000f9 */
[----:B--2---:R-:W-:-:S04]  /*16710*/  @P1 LOP3.LUT R23, R23, R22, RZ, 0x3c, !PT ;  /* 0x0000001617171212 */ /* 0x004fc800078e3cff */
[----:B------:R-:W-:-:S04]  /*16720*/  @P1 LOP3.LUT R22, R23, R22, RZ, 0x3c, !PT ;  /* 0x0000001617161212 */ /* 0x000fc800078e3cff */
[----:B------:R-:W-:-:S05]  /*16730*/  @P1 LOP3.LUT R23, R23, R22, RZ, 0x3c, !PT ;  /* 0x0000001617171212 */ /* 0x000fca00078e3cff */
[----:B------:R-:W2:Y:S01]  /*16740*/  @P1 LDG.E.U16 R249, desc[UR60][R22.64] ;  /* 0x0000003c16f91981 */ /* 0x000ea2000c1e1500 */
[----:B------:R-:W-:-:S03]  /*16750*/  ISETP.GT.AND P0, PT, R12, 0x3a, PT ;  /* 0x0000003a0c00780c */ /* 0x000fc60003f04270 */
[----:B--2---:R0:W-:Y:S04]  /*16760*/  STL [R1+0x140], R249 ;  /* 0x000140f901007387 */ /* 0x0041e80000100800 */
[----:B0-----:R-:W2:Y:S04]  /*16770*/  LDL.LU R249, [R1+0x1f88] ;  /* 0x001f880001f97983 */ /* 0x001ea80000300800 */
[----:B------:R-:W3:Y:S04]  /*16780*/  LDL R22, [R1+0xee8] ;  /* 0x000ee80001167983 */ /* 0x000ee80000100800 */
[----:B------:R-:W3:Y:S01]  /*16790*/  LDL R23, [R1+0xeec] ;  /* 0x000eec0001177983 */ /* 0x000ee20000100800 */
[----:B------:R-:W-:-:S02]  /*167a0*/  PRMT R217, RZ, 0x7610, R217 ;  /* 0x00007610ffd97816 */ /* 0x000fc400000000d9 */
[----:B---3--:R-:W-:-:S04]  /*167b0*/  @P0 LOP3.LUT R23, R23, R22, RZ, 0x3c, !PT ;  /* 0x0000001617170212 */ /* 0x008fc800078e3cff */
[----:B------:R-:W-:-:S04]  /*167c0*/  @P0 LOP3.LUT R22, R23, R22, RZ, 0x3c, !PT ;  /* 0x0000001617160212 */ /* 0x000fc800078e3cff */
[----:B------:R-:W-:-:S05]  /*167d0*/  @P0 LOP3.LUT R23, R23, R22, RZ, 0x3c, !PT ;  /* 0x0000001617170212 */ /* 0x000fca00078e3cff */
[----:B------:R0:W3:Y:S04]  /*167e0*/  @P0 LDG.E.U16 R217, desc[UR60][R22.64] ;  /* 0x0000003c16d90981 */ /* 0x0000e8000c1e1500 */
[----:B------:R-:W0:Y:S04]  /*167f0*/  LDL R22, [R1+0xee0] ;  /* 0x000ee00001167983 */ /* 0x000e280000100800 */
[----:B------:R-:W0:Y:S01]  /*16800*/  LDL R23, [R1+0xee4] ;  /* 0x000ee40001177983 */ /* 0x000e220000100800 */
[----:B------:R-:W-:Y:S02]  /*16810*/  PRMT R216, RZ, 0x7610, R216 ;  /* 0x00007610ffd87816 */ /* 0x000fe400000000d8 */
[----:B0-----:R-:W-:-:S04]  /*16820*/  @P0 LOP3.LUT R23, R23, R22, RZ, 0x3c, !PT ;  /* 0x0000001617170212 */ /* 0x001fc800078e3cff */
[----:B------:R-:W-:-:S04]  /*16830*/  @P0 LOP3.LUT R22, R23, R22, RZ, 0x3c, !PT ;  /* 0x0000001617160212 */ /* 0x000fc800078e3cff */
[----:B------:R-:W-:Y:S01]  /*16840*/  @P0 LOP3.LUT R23, R23, R22, RZ, 0x3c, !PT ;  /* 0x0000001617170212 */ /* 0x000fe200078e3cff */
[----:B---3--:R-:W-:Y:S04]  /*16850*/  STL [R1+0x1e90], R217 ;  /* 0x001e90d901007387 */ /* 0x008fe80000100800 */
[----:B------:R0:W3:Y:S04]  /*16860*/  @P0 LDG.E.U16 R216, desc[UR60][R22.64] ;  /* 0x0000003c16d80981 */ /* 0x0000e8000c1e1500 */
[----:B------:R-:W0:Y:S04]  /*16870*/  LDL R22, [R1+0xed8] ;  /* 0x000ed80001167983 */ /* 0x000e280000100800 */
[----:B------:R-:W0:Y:S01]  /*16880*/  LDL R23, [R1+0xedc] ;  /* 0x000edc0001177983 */ /* 0x000e220000100800 */
[----:B------:R-:W-:-:S02]  /*16890*/  PRMT R3, RZ, 0x7610, R3 ;  /* 0x00007610ff037816 */ /* 0x000fc40000000003 */
        /* <DEDUP_REMOVED lines=15> */
[----:B------:R-:W-:-:S02]  /*16990*/  ISETP.GT.AND P1, PT, R12, 0x3b, PT ;  /* 0x0000003b0c00780c */ /* 0x000fc40003f24270 */
[----:B------:R-:W-:-:S11]  /*169a0*/  PRMT R125, RZ, 0x7610, R125 ;  /* 0x00007610ff7d7816 */ /* 0x000fd6000000007d */
        /* <DEDUP_REMOVED lines=167> */
[----:B------:R-:W-:-:S05]  /*17420*/  @P0 LOP3.LUT R23, R23, R22, RZ, 0x3c, !PT ;  /* 0x0000001617170212 */ /* 0x000fca00078e3cff */
[----:B------:R-:W4:Y:S04]  /*17430*/  @P0 LDG.E.U16 R248, desc[UR60][R22.64] ;  /* 0x0000003c16f80981 */ /* 0x000f28000c1e1500 */
[----:B---3--:R-:W-:Y:S04]  /*17440*/  STL [R1+0x1eec], R145 ;  /* 0x001eec9101007387 */ /* 0x008fe80000100800 */
[----:B----4-:R0:W-:Y:S04]  /*17450*/  STL [R1+0xdc], R248 ;  /* 0x0000dcf801007387 */ /* 0x0101e80000100800 */
        /* <DEDUP_REMOVED lines=22> */
[----:B------:R-:W-:-:S05]  /*175c0*/  @P0 LOP3.LUT R23, R23, R22, RZ, 0x3c, !PT ;  /* 0x0000001617170212 */ /* 0x000fca00078e3cff */
[----:B------:R-:W3:Y:S04]  /*175d0*/  @P0 LDG.E.U16 R10, desc[UR60][R22.64] ;  /* 0x0000003c160a0981 */ /* 0x000ee8000c1e1500 */
[----:B--2---:R0:W-:Y:S04]  /*175e0*/  STL [R1+0x1f0c], R3 ;  /* 0x001f0c0301007387 */ /* 0x0041e80000100800 */
[----:B0-----:R-:W2:Y:S04]  /*175f0*/  LDL R3, [R1+0xdf4] ;  /* 0x000df40001037983 */ /* 0x001ea80000100800 */
[----:B---3--:R0:W-:Y:S04]  /*17600*/  STL [R1+0xd0], R10 ;  /* 0x0000d00a01007387 */ /* 0x0081e80000100800 */
[----:B0-----:R-:W3:Y:S04]  /*17610*/  LDL.LU R10, [R1+0x1f7c] ;  /* 0x001f7c00010a7983 */ /* 0x001ee80000300800 */
[----:B------:R-:W4:Y:S04]  /*17620*/  LDL R22, [R1+0xe08] ;  /* 0x000e080001167983 */ /* 0x000f280000100800 */
[----:B------:R-:W4:Y:S01]  /*17630*/  LDL R23, [R1+0xe0c] ;  /* 0x000e0c0001177983 */ /* 0x000f220000100800 */
[----:B------:R-:W-:-:S02]  /*17640*/  ISETP.GT.AND P1, PT, R12, 0x41, PT ;  /* 0x000000410c00780c */ /* 0x000fc40003f24270 */
[----:B------:R-:W-:-:S11]  /*17650*/  PRMT R216, RZ, 0x7610, R216 ;  /* 0x00007610ffd87816 */ /* 0x000fd600000000d8 */
[----:B----4-:R-:W-:-:S04]  /*17660*/  @P1 LOP3.LUT R23, R23, R22, RZ, 0x3c, !PT ;  /* 0x0000001617171212 */ /* 0x010fc800078e3cff */
[----:B------:R-:W-:-:S04]  /*17670*/  @P1 LOP3.LUT R22, R23, R22, RZ, 0x3c, !PT ;  /* 0x0000001617161212 */ /* 0x000fc800078e3cff */
[----:B------:R-:W-:-:S05]  /*17680*/  @P1 LOP3.LUT R23, R23, R22, RZ, 0x3c, !PT ;  /* 0x0000001617171212 */ /* 0x000fca00078e3cff */
[----:B------:R0:W4:Y:S04]  /*17690*/  @P1 LDG.E.U16 R216, desc[UR60][R22.64] ;  /* 0x0000003c16d81981 */ /* 0x000128000c1e1500 */
[----:B------:R-:W0:Y:S04]  /*176a0*/  LDL R22, [R1+0xe00] ;  /* 0x000e000001167983 */ /* 0x000e280000100800 */
[----:B------:R-:W0:Y:S01]  /*176b0*/  LDL R23, [R1+0xe04] ;  /* 0x000e040001177983 */ /* 0x000e220000100800 */
[----:B------:R-:W-:Y:S02]  /*176c0*/  PRMT R217, RZ, 0x7610, R217 ;  /* 0x00007610ffd97816 */ /* 0x000fe400000000d9 */
[----:B0-----:R-:W-:-:S04]  /*176d0*/  @P1 LOP3.LUT R23, R23, R22, RZ, 0x3c, !PT ;  /* 0x0000001617171212 */ /* 0x001fc800078e3cff */
[----:B------:R-:W-:-:S04]  /*176e0*/  @P1 LOP3.LUT R22, R23, R22, RZ, 0x3c, !PT ;  /* 0x0000001617161212 */ /* 0x000fc800078e3cff */
[----:B------:R-:W-:Y:S01]  /*176f0*/  @P1 LOP3.LUT R23, R23, R22, RZ, 0x3c, !PT ;  /* 0x0000001617171212 */ /* 0x000fe200078e3cff */
[----:B----4-:R-:W-:Y:S04]  /*17700*/  STL [R1+0x1ef0], R216 ;  /* 0x001ef0d801007387 */ /* 0x010fe80000100800 */
[----:B------:R0:W4:Y:S04]  /*17710*/  @P1 LDG.E.U16 R217, desc[UR60][R22.64] ;  /* 0x0000003c16d91981 */ /* 0x000128000c1e1500 */
[----:B------:R-:W0:Y:S04]  /*17720*/  LDL R22, [R1+0xdf8] ;  /* 0x000df80001167983 */ /* 0x000e280000100800 */
[----:B------:R-:W0:Y:S01]  /*17730*/  LDL R23, [R1+0xdfc] ;  /* 0x000dfc0001177983 */ /* 0x000e220000100800 */
[----:B------:R-:W-:-:S02]  /*17740*/  PRMT R141, RZ, 0x7610, R141 ;  /* 0x00007610ff8d7816 */ /* 0x000fc4000000008d */
[----:B0-----:R-:W-:-:S04]  /*17750*/  @P1 LOP3.LUT R23, R23, R22, RZ, 0x3c, !PT ;  /* 0x0000001617171212 */ /* 0x001fc800078e3cff */
[----:B------:R-:W-:-:S04]  /*17760*/  @P1 LOP3.LUT R22, R23, R22, RZ, 0x3c, !PT ;  /* 0x0000001617161212 */ /* 0x000fc800078e3cff */
[----:B------:R-:W-:Y:S01]  /*17770*/  @P1 LOP3.LUT R23, R23, R22, RZ, 0x3c, !PT ;  /* 0x0000001617171212 */ /* 0x000fe200078e3cff */
[----:B----4-:R-:W-:Y:S04]  /*17780*/  STL [R1+0x1ef4], R217 ;  /* 0x001ef4d901007387 */ /* 0x010fe80000100800 */
[----:B------:R2:W4:Y:S04]  /*17790*/  @P1 LDG.E.U16 R141, desc[UR60][R22.64] ;  /* 0x0000003c168d1981 */ /* 0x000528000c1e1500 */
[----:B------:R-:W3:Y:S01]  /*177a0*/  LDL R23, [R1+0xdf0] ;  /* 0x000df00001177983 */ /* 0x000ee20000100800 */
[----:B------:R-:W-:Y:S01]  /*177b0*/  PRMT R140, RZ, 0x7610, R140 ;  /* 0x00007610ff8c7816 */ /* 0x000fe2000000008c */
[----:B--2---:R-:W-:-:S02]  /*177c0*/  @P1 IMAD.MOV.U32 R22, RZ, RZ, R3 ;  /* 0x000000ffff161224 */ /* 0x004fc400078e0003 */
[----:B----4-:R-:W-:Y:S01]  /*177d0*/  STL [R1+0x1ef8], R141 ;  /* 0x001ef88d01007387 */ /* 0x010fe20000100800 */
[----:B------:R-:W-:Y:S02]  /*177e0*/  ISETP.GT.AND P0, PT, R12, 0x42, PT ;  /* 0x000000420c00780c */ /* 0x000fe40003f04270 */
[----:B------:R-:W-:Y:S01]  /*177f0*/  PRMT R0, RZ, 0x7610, R0 ;  /* 0x00007610ff007816 */ /* 0x000fe20000000000 */
[----:B------:R-:W2:Y:S04]  /*17800*/  LDL R3, [R1+0xdd4] ;  /* 0x000dd40001037983 */ /* 0x000ea80000100800 */
[----:B---3--:R0:W3:Y:S04]  /*17810*/  @P1 LDG.E.U16 R140, desc[UR60][R22.64] ;  /* 0x0000003c168c1981 */ /* 0x0080e8000c1e1500 */
[----:B------:R-:W0:Y:S04]  /*17820*/  LDL R22, [R1+0xde8] ;  /* 0x000de80001167983 */ /* 0x000e280000100800 */
[----:B------:R-:W0:Y:S02]  /*17830*/  LDL R23, [R1+0xdec] ;  /* 0x000dec0001177983 */ /* 0x000e240000100800 */
        /* <DEDUP_REMOVED lines=21> */
[----:B------:R-:W4:Y:S01]  /*17990*/  LDL R23, [R1+0xdd0] ;  /* 0x000dd00001177983 */ /* 0x000f220000100800 */
[----:B------:R-:W-:Y:S01]  /*179a0*/  PRMT R24, RZ, 0x7610, R24 ;  /* 0x00007610ff187816 */ /* 0x000fe20000000018 */
[----:B--2---:R-:W-:-:S02]  /*179b0*/  @P0 IMAD.MOV.U32 R22, RZ, RZ, R3 ;  /* 0x000000ffff160224 */ /* 0x004fc400078e0003 */
[----:B---3--:R0:W-:Y:S01]  /*179c0*/  STL [R1+0x1f10], R21 ;  /* 0x001f101501007387 */ /* 0x0081e20000100800 */
[----:B------:R-:W-:Y:S02]  /*179d0*/  ISETP.GT.AND P1, PT, R12, 0x43, PT ;  /* 0x000000430c00780c */ /* 0x000fe40003f24270 */
[----:B------:R-:W-:Y:S01]  /*179e0*/  PRMT R55, RZ, 0x7610, R55 ;  /* 0x00007610ff377816 */ /* 0x000fe20000000037 */
[----:B------:R-:W2:Y:S04]  /*179f0*/  LDL R3, [R1+0xdb4] ;  /* 0x000db40001037983 */ /* 0x000ea80000100800 */
[----:B----4-:R1:W3:Y:S04]  /*17a00*/  @P0 LDG.E.U16 R24, desc[UR60][R22.64] ;  /* 0x0000003c16180981 */ /* 0x0102e8000c1e1500 */
[----:B0-----:R-:W4:Y:S04]  /*17a10*/  LDL R21, [R1+0xdb0] ;  /* 0x000db00001157983 */ /* 0x001f280000100800 */
[----:B------:R-:W1:Y:S04]  /*17a20*/  LDL R22, [R1+0xdc8] ;  /* 0x000dc80001167983 */ /* 0x000e680000100800 */
[----:B------:R-:W1:Y:S02]  /*17a30*/  LDL R23, [R1+0xdcc] ;  /* 0x000dcc0001177983 */ /* 0x000e640000100800 */
[----:B-1----:R-:W-:-:S04]  /*17a40*/  @P1 LOP3.LUT R23, R23, R22, RZ, 0x3c, !PT ;  /* 0x0000001617171212 */ /* 0x002fc800078e3cff */
[----:B------:R-:W-:-:S04]  /*17a50*/  @P1 LOP3.LUT R22, R23, R22, RZ, 0x3c, !PT ;  /* 0x0000001617161212 */ /* 0x000fc800078e3cff */
[----:B------:R-:W-:-:S05]  /*17a60*/  @P1 LOP3.LUT R23, R23, R22, RZ, 0x3c, !PT ;  /* 0x0000001617171212 */ /* 0x000fca00078e3cff */
[----:B------:R-:W2:Y:S04]  /*17a70*/  @P1 LDG.E.U16 R55, desc[UR60][R22.64] ;  /* 0x0000003c16371981 */ /* 0x000ea8000c1e1500 */
[----:B---3--:R0:W-:Y:S04]  /*17a80*/  STL [R1+0x1f14], R24 ;  /* 0x001f141801007387 */ /* 0x0081e80000100800 */
[----:B------:R-:W3:Y:S04]  /*17a90*/  LDL R22, [R1+0xdc0] ;  /* 0x000dc00001167983 */ /* 0x000ee80000100800 */
[----:B------:R-:W3:Y:S04]  /*17aa0*/  LDL R23, [R1+0xdc4] ;  /* 0x000dc40001177983 */ /* 0x000ee80000100800 */
[----:B0-----:R-:W4:Y:S04]  /*17ab0*/  LDL R24, [R1+0xdbc] ;  /* 0x000dbc0001187983 */ /* 0x001f280000100800 */
[----:B--2---:R0:W-:Y:S04]  /*17ac0*/  STL [R1+0x1f18], R55 ;  /* 0x001f183701007387 */ /* 0x0041e80000100800 */
[----:B0-----:R-:W2:Y:S01]  /*17ad0*/  LDL R55, [R1+0xdb8] ;  /* 0x000db80001377983 */ /* 0x001ea20000100800 */
[----:B---3--:R-:W-:-:S02]  /*17ae0*/  @P1 LOP3.LUT R23, R23, R22, RZ, 0x3c, !PT ;  /* 0x0000001617171212 */ /* 0x008fc400078e3cff */
[----:B------:R-:W-:Y:S02]  /*17af0*/  PRMT R56, RZ, 0x7610, R56 ;  /* 0x00007610ff387816 */ /* 0x000fe40000000038 */
[----:B------:R-:W-:-:S04]  /*17b00*/  @P1 LOP3.LUT R22, R23, R22, RZ, 0x3c, !PT ;  /* 0x0000001617161212 */ /* 0x000fc800078e3cff */
[----:B------:R-:W-:Y:S02]  /*17b10*/  @P1 LOP3.LUT R23, R23, R22, RZ, 0x3c, !PT ;  /* 0x0000001617171212 */ /* 0x000fe400078e3cff */
[----:B------:R-:W-:-:S03]  /*17b20*/  PRMT R57, RZ, 0x7610, R57 ;  /* 0x00007610ff397816 */ /* 0x000fc60000000039 */
[----:B------:R4:W3:Y:S02]  /*17b30*/  @P1 LDG.E.U16 R56, desc[UR60][R22.64] ;  /* 0x0000003c16381981 */ /* 0x0008e4000c1e1500 */
[----:B----4-:R-:W-:Y:S02]  /*17b40*/  @P1 IMAD.MOV.U32 R22, RZ, RZ, R24 ;  /* 0x000000ffff161224 */ /* 0x010fe400078e0018 */
[----:B--2---:R-:W-:-:S05]  /*17b50*/  @P1 IMAD.MOV.U32 R23, RZ, RZ, R55 ;  /* 0x000000ffff171224 */ /* 0x004fca00078e0037 */
[----:B------:R0:W2:Y:S01]  /*17b60*/  @P1 LDG.E.U16 R57, desc[UR60][R22.64] ;  /* 0x0000003c16391981 */ /* 0x0000a2000c1e1500 */
[----:B------:R-:W-:Y:S01]  /*17b70*/  PRMT R61, RZ, 0x7610, R61 ;  /* 0x00007610ff3d7816 */ /* 0x000fe2000000003d */
[----:B0-----:R-:W-:Y:S02]  /*17b80*/  @P1 IMAD.MOV.U32 R22, RZ, RZ, R3 ;  /* 0x000000ffff161224 */ /* 0x001fe400078e0003 */
[----:B------:R-:W-:Y:S01]  /*17b90*/  @P1 IMAD.MOV.U32 R23, RZ, RZ, R21 ;  /* 0x000000ffff171224 */ /* 0x000fe200078e0015 */
[----:B---3--:R0:W-:Y:S04]  /*17ba0*/  STL [R1+0x1f1c], R56 ;  /* 0x001f1c3801007387 */ /* 0x0081e80000100800 */
[----:B------:R1:W3:Y:S04]  /*17bb0*/  @P1 LDG.E.U16 R61, desc[UR60][R22.64] ;  /* 0x0000003c163d1981 */ /* 0x0002e8000c1e1500 */
[----:B0-----:R-:W4:Y:S04]  /*17bc0*/  LDL R56, [R1+0xda4] ;  /* 0x000da40001387983 */ /* 0x001f280000100800 */
[----:B--2---:R0:W-:Y:S04]  /*17bd0*/  STL [R1+0x1f20], R57 ;  /* 0x001f203901007387 */ /* 0x0041e80000100800 */
[----:B------:R-:W1:Y:S04]  /*17be0*/  LDL R22, [R1+0xda8] ;  /* 0x000da80001167983 */ /* 0x000e680000100800 */
[----:B------:R-:W1:Y:S01]  /*17bf0*/  LDL R23, [R1+0xdac] ;  /* 0x000dac0001177983 */ /* 0x000e620000100800 */
[----:B------:R-:W-:-:S03]  /*17c00*/  ISETP.GT.AND P0, PT, R12, 0x44, PT ;  /* 0x000000440c00780c */ /* 0x000fc60003f04270 */
[----:B------:R-:W2:Y:S04]  /*17c10*/  LDL R55, [R1+0xd98] ;  /* 0x000d980001377983 */ /* 0x000ea80000100800 */
[----:B------:R-:W2:Y:S01]  /*17c20*/  LDL R24, [R1+0xd9c] ;  /* 0x000d9c0001187983 */ /* 0x000ea20000100800 */
[----:B------:R-:W-:Y:S02]  /*17c30*/  PRMT R72, RZ, 0x7610, R72 ;  /* 0x00007610ff487816 */ /* 0x000fe40000000048 */
[----:B------:R-:W-:Y:S02]  /*17c40*/  PRMT R73, RZ, 0x7610, R73 ;  /* 0x00007610ff497816 */ /* 0x000fe40000000049 */
[----:B------:R-:W-:Y:S01]  /*17c50*/  PRMT R74, RZ, 0x7610, R74 ;  /* 0x00007610ff4a7816 */ /* 0x000fe2000000004a */
[----:B------:R-:W2:Y:S04]  /*17c60*/  LDL R21, [R1+0xd90] ;  /* 0x000d900001157983 */ /* 0x000ea80000100800 */
[----:B0-----:R-:W3:Y:S04]  /*17c70*/  LDL R57, [R1+0xda0] ;  /* 0x000da00001397983 */ /* 0x001ee80000100800 */
[----:B------:R-:W2:Y:S01]  /*17c80*/  LDL R3, [R1+0xd94] ;  /* 0x000d940001037983 */ /* 0x000ea20000100800 */
[----:B-1----:R-:W-:-:S04]  /*17c90*/  @P0 LOP3.LUT R23, R23, R22, RZ, 0x3c, !PT ;  /* 0x0000001617170212 */ /* 0x002fc800078e3cff */
[----:B------:R-:W-:-:S04]  /*17ca0*/  @P0 LOP3.LUT R22, R23, R22, RZ, 0x3c, !PT ;  /* 0x0000001617160212 */ /* 0x000fc800078e3cff */
[----:B------:R-:W-:-:S05]  /*17cb0*/  @P0 LOP3.LUT R23, R23, R22, RZ, 0x3c, !PT ;  /* 0x0000001617170212 */ /* 0x000fca00078e3cff */
[----:B------:R4:W2:Y:S02]  /*17cc0*/  @P0 LDG.E.U16 R72, desc[UR60][R22.64] ;  /* 0x0000003c16480981 */ /* 0x0008a4000c1e1500 */
[----:B----4-:R-:W-:Y:S02]  /*17cd0*/  @P0 IMAD.MOV.U32 R22, RZ, RZ, R56 ;  /* 0x000000ffff160224 */ /* 0x010fe400078e0038 */
[----:B---3--:R-:W-:-:S05]  /*17ce0*/  @P0 IMAD.MOV.U32 R23, RZ, RZ, R57 ;  /* 0x000000ffff170224 */ /* 0x008fca00078e0039 */
[----:B------:R2:W3:Y:S04]  /*17cf0*/  @P0 LDG.E.U16 R73, desc[UR60][R22.64] ;  /* 0x0000003c16490981 */ /* 0x0004e8000c1e1500 */
[----:B------:R0:W-:Y:S01]  /*17d00*/  STL [R1+0x1f24], R61 ;  /* 0x001f243d01007387 */ /* 0x0001e20000100800 */
[----:B--2---:R-:W-:Y:S02]  /*17d10*/  @P0 IMAD.MOV.U32 R22, RZ, RZ, R24 ;  /* 0x000000ffff160224 */ /* 0x004fe400078e0018 */
[----:B------:R-:W-:-:S05]  /*17d20*/  @P0 IMAD.MOV.U32 R23, RZ, RZ, R55 ;  /* 0x000000ffff170224 */ /* 0x000fca00078e0037 */
[----:B------:R1:W2:Y:S04]  /*17d30*/  @P0 LDG.E.U16 R74, desc[UR60][R22.64] ;  /* 0x0000003c164a0981 */ /* 0x0002a8000c1e1500 */
[----:B------:R4:W-:Y:S04]  /*17d40*/  STL [R1+0x1f28], R72 ;  /* 0x001f284801007387 */ /* 0x0009e80000100800 */
[----:B0-----:R-:W2:Y:S04]  /*17d50*/  LDL R61, [R1+0xd8c] ;  /* 0x000d8c00013d7983 */ /* 0x001ea80000100800 */
[----:B----4-:R-:W4:Y:S04]  /*17d60*/  LDL R72, [R1+0xd88] ;  /* 0x000d880001487983 */ /* 0x010f280000100800 */
[----:B---3--:R0:W-:Y:S04]  /*17d70*/  STL [R1+0x1f2c], R73 ;  /* 0x001f2c4901007387 */ /* 0x0081e80000100800 */
[----:B------:R-:W3:Y:S04]  /*17d80*/  LDL R57, [R1+0xd80] ;  /* 0x000d800001397983 */ /* 0x000ee80000100800 */
[----:B------:R-:W3:Y:S01]  /*17d90*/  LDL R56, [R1+0xd84] ;  /* 0x000d840001387983 */ /* 0x000ee20000100800 */
[----:B------:R-:W-:-:S02]  /*17da0*/  ISETP.GT.AND P1, PT, R12, 0x45, PT ;  /* 0x000000450c00780c */ /* 0x000fc40003f24270 */
[----:B------:R-:W-:Y:S01]  /*17db0*/  PRMT R75, RZ, 0x7610, R75 ;  /* 0x00007610ff4b7816 */ /* 0x000fe2000000004b */
[----:B-1----:R-:W-:Y:S02]  /*17dc0*/  @P0 IMAD.MOV.U32 R22, RZ, RZ, R3 ;  /* 0x000000ffff160224 */ /* 0x002fe400078e0003 */
[----:B------:R-:W-:Y:S01]  /*17dd0*/  @P0 IMAD.MOV.U32 R23, RZ, RZ, R21 ;  /* 0x000000ffff170224 */ /* 0x000fe200078e0015 */
[----:B------:R-:W-:-:S04]  /*17de0*/  PRMT R227, RZ, 0x7610, R227 ;  /* 0x00007610ffe37816 */ /* 0x000fc800000000e3 */
[----:B------:R1:W3:Y:S04]  /*17df0*/  @P0 LDG.E.U16 R75, desc[UR60][R22.64] ;  /* 0x0000003c164b0981 */ /* 0x0002e8000c1e1500 */
[----:B--2---:R-:W-:Y:S04]  /*17e00*/  STL [R1+0x1f30], R74 ;  /* 0x001f304a01007387 */ /* 0x004fe80000100800 */
[----:B------:R-:W2:Y:S04]  /*17e10*/  LDL R55, [R1+0xd78] ;  /* 0x000d780001377983 */ /* 0x000ea80000100800 */
[----:B------:R-:W2:Y:S01]  /*17e20*/  LDL R21, [R1+0xd7c] ;  /* 0x000d7c0001157983 */ /* 0x000ea20000100800 */
[----:B------:R-:W-:-:S02]  /*17e30*/  PRMT R228, RZ, 0x7610, R228 ;  /* 0x00007610ffe47816 */ /* 0x000fc400000000e4 */
[----:B------:R-:W-:Y:S01]  /*17e40*/  PRMT R229, RZ, 0x7610, R229 ;  /* 0x00007610ffe57816 */ /* 0x000fe200000000e5 */
[----:B------:R-:W2:Y:S04]  /*17e50*/  LDL R24, [R1+0xd70] ;  /* 0x000d700001187983 */ /* 0x000ea80000100800 */
[----:B------:R-:W2:Y:S01]  /*17e60*/  LDL R3, [R1+0xd74] ;  /* 0x000d740001037983 */ /* 0x000ea20000100800 */
[----:B-1----:R-:W-:Y:S02]  /*17e70*/  @P1 IMAD.MOV.U32 R22, RZ, RZ, R61 ;  /* 0x000000ffff161224 */ /* 0x002fe400078e003d */
[----:B----4-:R-:W-:-:S05]  /*17e80*/  @P1 IMAD.MOV.U32 R23, RZ, RZ, R72 ;  /* 0x000000ffff171224 */ /* 0x010fca00078e0048 */
[----:B------:R3:W4:Y:S02]  /*17e90*/  @P1 LDG.E.U16 R227, desc[UR60][R22.64] ;  /* 0x0000003c16e31981 */ /* 0x000724000c1e1500 */
[----:B---3--:R-:W-:Y:S02]  /*17ea0*/  @P1 IMAD.MOV.U32 R22, RZ, RZ, R56 ;  /* 0x000000ffff161224 */ /* 0x008fe400078e0038 */
[----:B------:R-:W-:-:S05]  /*17eb0*/  @P1 IMAD.MOV.U32 R23, RZ, RZ, R57 ;  /* 0x000000ffff171224 */ /* 0x000fca00078e0039 */
[----:B------:R2:W3:Y:S04]  /*17ec0*/  @P1 LDG.E.U16 R228, desc[UR60][R22.64] ;  /* 0x0000003c16e41981 */ /* 0x0004e8000c1e1500 */
[----:B------:R-:W-:Y:S01]  /*17ed0*/  STL [R1+0x1f34], R75 ;  /* 0x001f344b01007387 */ /* 0x000fe20000100800 */
[----:B--2---:R-:W-:Y:S02]  /*17ee0*/  @P1 IMAD.MOV.U32 R22, RZ, RZ, R21 ;  /* 0x000000ffff161224 */ /* 0x004fe400078e0015 */
[----:B------:R-:W-:-:S05]  /*17ef0*/  @P1 IMAD.MOV.U32 R23, RZ, RZ, R55 ;  /* 0x000000ffff171224 */ /* 0x000fca00078e0037 */
[----:B------:R1:W2:Y:S04]  /*17f00*/  @P1 LDG.E.U16 R229, desc[UR60][R22.64] ;  /* 0x0000003c16e51981 */ /* 0x0002a8000c1e1500 */
[----:B----4-:R-:W-:Y:S04]  /*17f10*/  STL [R1+0x1f38], R227 ;  /* 0x001f38e301007387 */ /* 0x010fe80000100800 */
[----:B------:R-:W4:Y:S04]  /*17f20*/  LDL R72, [R1+0xd68] ;  /* 0x000d680001487983 */ /* 0x000f280000100800 */
[----:B------:R-:W4:Y:S01]  /*17f30*/  LDL R61, [R1+0xd6c] ;  /* 0x000d6c00013d7983 */ /* 0x000f220000100800 */
[----:B------:R-:W-:-:S02]  /*17f40*/  ISETP.GT.AND P0, PT, R12, 0x46, PT ;  /* 0x000000460c00780c */ /* 0x000fc40003f04270 */
[----:B------:R-:W-:Y:S01]  /*17f50*/  PRMT R230, RZ, 0x7610, R230 ;  /* 0x00007610ffe67816 */ /* 0x000fe200000000e6 */
[----:B---3--:R-:W-:Y:S04]  /*17f60*/  STL [R1+0x1f3c], R228 ;  /* 0x001f3ce401007387 */ /* 0x008fe80000100800 */
[----:B------:R-:W3:Y:S04]  /*17f70*/  LDL R56, [R1+0xd60] ;  /* 0x000d600001387983 */ /* 0x000ee80000100800 */
[----:B------:R-:W3:Y:S01]  /*17f80*/  LDL R21, [R1+0xd64] ;  /* 0x000d640001157983 */ /* 0x000ee20000100800 */
[----:B-1----:R-:W-:-:S02]  /*17f90*/  @P1 IMAD.MOV.U32 R22, RZ, RZ, R3 ;  /* 0x000000ffff161224 */ /* 0x002fc400078e0003 */
[----:B------:R-:W-:Y:S01]  /*17fa0*/  @P1 IMAD.MOV.U32 R23, RZ, RZ, R24 ;  /* 0x000000ffff171224 */ /* 0x000fe200078e0018 */
[----:B------:R-:W-:-:S04]  /*17fb0*/  PRMT R210, RZ, 0x7610, R210 ;  /* 0x00007610ffd27816 */ /* 0x000fc800000000d2 */
[----:B------:R4:W3:Y:S04]  /*17fc0*/  @P1 LDG.E.U16 R230, desc[UR60][R22.64] ;  /* 0x0000003c16e61981 */ /* 0x0008e8000c1e1500 */
[----:B--2---:R-:W-:Y:S04]  /*17fd0*/  STL [R1+0x1f40], R229 ;  /* 0x001f40e501007387 */ /* 0x004fe80000100800 */
[----:B------:R-:W2:Y:S04]  /*17fe0*/  LDL R24, [R1+0xd58] ;  /* 0x000d580001187983 */ /* 0x000ea80000100800 */
[----:B------:R-:W2:Y:S04]  /*17ff0*/  LDL R3, [R1+0xd5c] ;  /* 0x000d5c0001037983 */ /* 0x000ea80000100800 */
[----:B------:R-:W2:Y:S04]  /*18000*/  LDL R57, [R1+0xd50] ;  /* 0x000d500001397983 */ /* 0x000ea80000100800 */
[----:B------:R-:W2:Y:S01]  /*18010*/  LDL R55, [R1+0xd54] ;  /* 0x000d540001377983 */ /* 0x000ea20000100800 */
[----:B----4-:R-:W-:-:S02]  /*18020*/  @P0 IMAD.MOV.U32 R23, RZ, RZ, R72 ;  /* 0x000000ffff170224 */ /* 0x010fc400078e0048 */
[----:B------:R-:W-:-:S05]  /*18030*/  @P0 IMAD.MOV.U32 R22, RZ, RZ, R61 ;  /* 0x000000ffff160224 */ /* 0x000fca00078e003d */
[----:B------:R3:W4:Y:S01]  /*18040*/  @P0 LDG.E.U16 R210, desc[UR60][R22.64] ;  /* 0x0000003c16d20981 */ /* 0x000722000c1e1500 */
[----:B------:R-:W-:Y:S01]  /*18050*/  PRMT R211, RZ, 0x7610, R211 ;  /* 0x00007610ffd37816 */ /* 0x000fe200000000d3 */
[----:B---3--:R-:W-:Y:S02]  /*18060*/  @P0 IMAD.MOV.U32 R23, RZ, RZ, R56 ;  /* 0x000000ffff170224 */ /* 0x008fe400078e0038 */
[----:B------:R-:W-:-:S05]  /*18070*/  @P0 IMAD.MOV.U32 R22, RZ, RZ, R21 ;  /* 0x000000ffff160224 */ /* 0x000fca00078e0015 */
[----:B------:R2:W3:Y:S01]  /*18080*/  @P0 LDG.E.U16 R211, desc[UR60][R22.64] ;  /* 0x0000003c16d30981 */ /* 0x0004e2000c1e1500 */
[----:B------:R-:W-:Y:S02]  /*18090*/  PRMT R212, RZ, 0x7610, R212 ;  /* 0x00007610ffd47816 */ /* 0x000fe400000000d4 */
[----:B------:R-:W-:Y:S01]  /*180a0*/  PRMT R213, RZ, 0x7610, R213 ;  /* 0x00007610ffd57816 */ /* 0x000fe200000000d5 */
[----:B--2---:R-:W-:Y:S02]  /*180b0*/  @P0 IMAD.MOV.U32 R23, RZ, RZ, R24 ;  /* 0x000000ffff170224 */ /* 0x004fe400078e0018 */
[----:B------:R-:W-:Y:S01]  /*180c0*/  @P0 IMAD.MOV.U32 R22, RZ, RZ, R3 ;  /* 0x000000ffff160224 */ /* 0x000fe200078e0003 */
[----:B------:R-:W-:Y:S04]  /*180d0*/  STL [R1+0x1f44], R230 ;  /* 0x001f44e601007387 */ /* 0x000fe80000100800 */
[----:B------:R1:W2:Y:S02]  /*180e0*/  @P0 LDG.E.U16 R212, desc[UR60][R22.64] ;  /* 0x0000003c16d40981 */ /* 0x0002a4000c1e1500 */
[----:B-1----:R-:W-:-:S02]  /*180f0*/  @P0 IMAD.MOV.U32 R22, RZ, RZ, R55 ;  /* 0x000000ffff160224 */ /* 0x002fc400078e0037 */
[----:B------:R-:W-:-:S05]  /*18100*/  @P0 IMAD.MOV.U32 R23, RZ, RZ, R57 ;  /* 0x000000ffff170224 */ /* 0x000fca00078e0039 */
[----:B------:R-:W2:Y:S04]  /*18110*/  @P0 LDG.E.U16 R213, desc[UR60][R22.64] ;  /* 0x0000003c16d50981 */ /* 0x000ea8000c1e1500 */
[----:B----4-:R-:W-:Y:S04]  /*18120*/  STL [R1+0x1f48], R210 ;  /* 0x001f48d201007387 */ /* 0x010fe80000100800 */
[----:B------:R-:W4:Y:S04]  /*18130*/  LDL R56, [R1+0xd48] ;  /* 0x000d480001387983 */ /* 0x000f280000100800 */
[----:B------:R-:W4:Y:S01]  /*18140*/  LDL R21, [R1+0xd4c] ;  /* 0x000d4c0001157983 */ /* 0x000f220000100800 */
[----:B------:R-:W-:-:S03]  /*18150*/  ISETP.GT.AND P1, PT, R12, 0x47, PT ;  /* 0x000000470c00780c */ /* 0x000fc60003f24270 */
[----:B---3--:R-:W-:Y:S04]  /*18160*/  STL [R1+0x1f4c], R211 ;  /* 0x001f4cd301007387 */ /* 0x008fe80000100800 */
[----:B------:R-:W3:Y:S04]  /*18170*/  LDL R24, [R1+0xd40] ;  /* 0x000d400001187983 */ /* 0x000ee80000100800 */
[----:B------:R-:W3:Y:S04]  /*18180*/  LDL R3, [R1+0xd44] ;  /* 0x000d440001037983 */ /* 0x000ee80000100800 */
[----:B--2---:R-:W-:Y:S04]  /*18190*/  STL [R1+0x1f50], R212 ;  /* 0x001f50d401007387 */ /* 0x004fe80000100800 */
[----:B------:R-:W2:Y:S04]  /*181a0*/  LDL R61, [R1+0xd38] ;  /* 0x000d3800013d7983 */ /* 0x000ea80000100800 */
[----:B------:R-:W2:Y:S04]  /*181b0*/  LDL R57, [R1+0xd3c] ;  /* 0x000d3c0001397983 */ /* 0x000ea80000100800 */
[----:B------:R-:W2:Y:S01]  /*181c0*/  LDL R55, [R1+0xd34] ;  /* 0x000d340001377983 */ /* 0x000ea20000100800 */
[----:B------:R-:W-:-:S03]  /*181d0*/  PRMT R146, RZ, 0x7610, R146 ;  /* 0x00007610ff927816 */ /* 0x000fc60000000092 */
[----:B------:R-:W-:Y:S01]  /*181e0*/  STL [R1+0x1f54], R213 ;  /* 0x001f54d501007387 */ /* 0x000fe20000100800 */
[----:B------:R-:W-:Y:S02]  /*181f0*/  PRMT R147, RZ, 0x7610, R147 ;  /* 0x00007610ff937816 */ /* 0x000fe40000000093 */
[----:B------:R-:W-:Y:S02]  /*18200*/  PRMT R148, RZ, 0x7610, R148 ;  /* 0x00007610ff947816 */ /* 0x000fe40000000094 */
[----:B------:R-:W-:Y:S01]  /*18210*/  PRMT R149, RZ, 0x7610, R149 ;  /* 0x00007610ff957816 */ /* 0x000fe20000000095 */
[----:B------:R-:W2:Y:S01]  /*18220*/  LDL R72, [R1+0xd28] ;  /* 0x000d280001487983 */ /* 0x000ea20000100800 */
[----:B----4-:R-:W-:-:S03]  /*18230*/  @P1 IMAD.MOV.U32 R23, RZ, RZ, R56 ;  /* 0x000000ffff171224 */ /* 0x010fc600078e0038 */
[----:B------:R-:W4:Y:S01]  /*18240*/  LDL R56, [R1+0xd30] ;  /* 0x000d300001387983 */ /* 0x000f220000100800 */
[----:B------:R-:W-:-:S03]  /*18250*/  @P1 IMAD.MOV.U32 R22, RZ, RZ, R21 ;  /* 0x000000ffff161224 */ /* 0x000fc600078e0015 */
[----:B------:R-:W4:Y:S04]  /*18260*/  LDL R21, [R1+0xd2c] ;  /* 0x000d2c0001157983 */ /* 0x000f280000100800 */
[----:B------:R3:W4:Y:S02]  /*18270*/  @P1 LDG.E.U16 R146, desc[UR60][R22.64] ;  /* 0x0000003c16921981 */ /* 0x000724000c1e1500 */
[----:B---3--:R-:W-:Y:S02]  /*18280*/  @P1 IMAD.MOV.U32 R22, RZ, RZ, R3 ;  /* 0x000000ffff161224 */ /* 0x008fe400078e0003 */
[----:B------:R-:W-:-:S05]  /*18290*/  @P1 IMAD.MOV.U32 R23, RZ, RZ, R24 ;  /* 0x000000ffff171224 */ /* 0x000fca00078e0018 */
[----:B------:R2:W3:Y:S02]  /*182a0*/  @P1 LDG.E.U16 R147, desc[UR60][R22.64] ;  /* 0x0000003c16931981 */ /* 0x0004e4000c1e1500 */
[----:B--2---:R-:W-:Y:S02]  /*182b0*/  @P1 IMAD.MOV.U32 R22, RZ, RZ, R57 ;  /* 0x000000ffff161224 */ /* 0x004fe400078e0039 */
[----:B------:R-:W-:-:S05]  /*182c0*/  @P1 IMAD.MOV.U32 R23, RZ, RZ, R61 ;  /* 0x000000ffff171224 */ /* 0x000fca00078e003d */
[----:B------:R1:W2:Y:S02]  /*182d0*/  @P1 LDG.E.U16 R148, desc[UR60][R22.64] ;  /* 0x0000003c16941981 */ /* 0x0002a4000c1e1500 */
[----:B-1----:R-:W-:Y:S02]  /*182e0*/  @P1 IMAD.MOV.U32 R22, RZ, RZ, R55 ;  /* 0x000000ffff161224 */ /* 0x002fe400078e0037 */
[----:B----4-:R-:W-:-:S05]  /*182f0*/  @P1 IMAD.MOV.U32 R23, RZ, RZ, R56 ;  /* 0x000000ffff171224 */ /* 0x010fca00078e0038 */
[----:B------:R1:W4:Y:S04]  /*18300*/  @P1 LDG.E.U16 R149, desc[UR60][R22.64] ;  /* 0x0000003c16951981 */ /* 0x000328000c1e1500 */
[----:B------:R-:W-:Y:S04]  /*18310*/  STL [R1+0x1f58], R146 ;  /* 0x001f589201007387 */ /* 0x000fe80000100800 */
[----:B------:R-:W4:Y:S04]  /*18320*/  LDL R24, [R1+0xd20] ;  /* 0x000d200001187983 */ /* 0x000f280000100800 */
[----:B------:R-:W4:Y:S01]  /*18330*/  LDL R3, [R1+0xd24] ;  /* 0x000d240001037983 */ /* 0x000f220000100800 */
[----:B------:R-:W-:-:S03]  /*18340*/  ISETP.GT.AND P0, PT, R12, 0x48, PT ;  /* 0x000000480c00780c */ /* 0x000fc60003f04270 */
[----:B---3--:R-:W-:Y:S04]  /*18350*/  STL [R1+0x1f5c], R147 ;  /* 0x001f5c9301007387 */ /* 0x008fe80000100800 */
[----:B------:R-:W3:Y:S04]  /*18360*/  LDL R61, [R1+0xd18] ;  /* 0x000d1800013d7983 */ /* 0x000ee80000100800 */
[----:B------:R-:W3:Y:S01]  /*18370*/  LDL R57, [R1+0xd1c] ;  /* 0x000d1c0001397983 */ /* 0x000ee20000100800 */
[----:B------:R-:W-:Y:S01]  /*18380*/  PRMT R9, RZ, 0x7610, R9 ;  /* 0x00007610ff097816 */ /* 0x000fe20000000009 */
[----:B-1----:R-:W-:-:S02]  /*18390*/  @P0 IMAD.MOV.U32 R22, RZ, RZ, R21 ;  /* 0x000000ffff160224 */ /* 0x002fc400078e0015 */
[----:B------:R-:W-:-:S05]  /*183a0*/  @P0 IMAD.MOV.U32 R23, RZ, RZ, R72 ;  /* 0x000000ffff170224 */ /* 0x000fca00078e0048 */
[----:B------:R1:W3:Y:S04]  /*183b0*/  @P0 LDG.E.U16 R9, desc[UR60][R22.64] ;  /* 0x0000003c16090981 */ /* 0x0002e8000c1e1500 */
[----:B--2---:R-:W-:Y:S04]  /*183c0*/  STL [R1+0x1f60], R148 ;  /* 0x001f609401007387 */ /* 0x004fe80000100800 */
[----:B------:R-:W2:Y:S04]  /*183d0*/  LDL R56, [R1+0xd10] ;  /* 0x000d100001387983 */ /* 0x000ea80000100800 */
[----:B------:R-:W2:Y:S01]  /*183e0*/  LDL R55, [R1+0xd14] ;  /* 0x000d140001377983 */ /* 0x000ea20000100800 */
[----:B------:R-:W-:-:S03]  /*183f0*/  PRMT R226, RZ, 0x7610, R226 ;  /* 0x00007610ffe27816 */ /* 0x000fc600000000e2 */
[----:B----4-:R-:W-:Y:S04]  /*18400*/  STL [R1+0x1f64], R149 ;  /* 0x001f649501007387 */ /* 0x010fe80000100800 */
[----:B0-----:R-:W4:Y:S04]  /*18410*/  LDL R73, [R1+0xd08] ;  /* 0x000d080001497983 */ /* 0x001f280000100800 */
[----:B------:R-:W4:Y:S01]  /*18420*/  LDL R21, [R1+0xd0c] ;  /* 0x000d0c0001157983 */ /* 0x000f220000100800 */
[----:B-1----:R-:W-:Y:S02]  /*18430*/  @P0 IMAD.MOV.U32 R22, RZ, RZ, R3 ;  /* 0x000000ffff160224 */ /* 0x002fe400078e0003 */
[----:B------:R-:W-:-:S05]  /*18440*/  @P0 IMAD.MOV.U32 R23, RZ, RZ, R24 ;  /* 0x000000ffff170224 */ /* 0x000fca00078e0018 */
[----:B------:R3:W4:Y:S01]  /*18450*/  @P0 LDG.E.U16 R226, desc[UR60][R22.64] ;  /* 0x0000003c16e20981 */ /* 0x000722000c1e1500 */
[----:B------:R-:W-:Y:S02]  /*18460*/  PRMT R225, RZ, 0x7610, R225 ;  /* 0x00007610ffe17816 */ /* 0x000fe400000000e1 */
[----:B------:R-:W-:Y:S01]  /*18470*/  ISETP.GT.AND P1, PT, R12, 0x49, PT ;  /* 0x000000490c00780c */ /* 0x000fe20003f24270 */
[----:B---3--:R-:W-:Y:S02]  /*18480*/  @P0 IMAD.MOV.U32 R22, RZ, RZ, R57 ;  /* 0x000000ffff160224 */ /* 0x008fe400078e0039 */
[----:B------:R-:W-:-:S05]  /*18490*/  @P0 IMAD.MOV.U32 R23, RZ, RZ, R61 ;  /* 0x000000ffff170224 */ /* 0x000fca00078e003d */
[----:B------:R2:W3:Y:S01]  /*184a0*/  @P0 LDG.E.U16 R225, desc[UR60][R22.64] ;  /* 0x0000003c16e10981 */ /* 0x0004e2000c1e1500 */
[----:B------:R-:W-:Y:S02]  /*184b0*/  PRMT R224, RZ, 0x7610, R224 ;  /* 0x00007610ffe07816 */ /* 0x000fe400000000e0 */
[----:B------:R-:W-:Y:S01]  /*184c0*/  PRMT R139, RZ, 0x7610, R139 ;  /* 0x00007610ff8b7816 */ /* 0x000fe2000000008b */
[----:B--2---:R-:W-:Y:S02]  /*184d0*/  @P0 IMAD.MOV.U32 R22, RZ, RZ, R55 ;  /* 0x000000ffff160224 */ /* 0x004fe400078e0037 */
[----:B------:R-:W-:-:S05]  /*184e0*/  @P0 IMAD.MOV.U32 R23, RZ, RZ, R56 ;  /* 0x000000ffff170224 */ /* 0x000fca00078e0038 */
[----:B------:R4:W2:Y:S04]  /*184f0*/  @P0 LDG.E.U16 R224, desc[UR60][R22.64] ;  /* 0x0000003c16e00981 */ /* 0x0008a8000c1e1500 */
[----:B------:R0:W-:Y:S04]  /*18500*/  STL [R1+0x1f68], R9 ;  /* 0x001f680901007387 */ /* 0x0001e80000100800 */
[----:B------:R-:W2:Y:S04]  /*18510*/  LDL R72, [R1+0xd00] ;  /* 0x000d000001487983 */ /* 0x000ea80000100800 */
[----:B------:R-:W2:Y:S04]  /*18520*/  LDL R24, [R1+0xd04] ;  /* 0x000d040001187983 */ /* 0x000ea80000100800 */
[----:B------:R-:W2:Y:S01]  /*18530*/  LDL R3, [R1+0xcfc] ;  /* 0x000cfc0001037983 */ /* 0x000ea20000100800 */
[----:B----4-:R-:W-:-:S02]  /*18540*/  @P1 IMAD.MOV.U32 R23, RZ, RZ, R73 ;  /* 0x000000ffff171224 */ /* 0x010fc400078e0049 */
[----:B------:R-:W-:-:S05]  /*18550*/  @P1 IMAD.MOV.U32 R22, RZ, RZ, R21 ;  /* 0x000000ffff161224 */ /* 0x000fca00078e0015 */
[----:B------:R1:W4:Y:S04]  /*18560*/  @P1 LDG.E.U16 R139, desc[UR60][R22.64] ;  /* 0x0000003c168b1981 */ /* 0x000328000c1e1500 */
[----:B------:R-:W-:Y:S04]  /*18570*/  STL [R1+0x1f6c], R226 ;  /* 0x001f6ce201007387 */ /* 0x000fe80000100800 */
[----:B0-----:R-:W4:Y:S04]  /*18580*/  LDL R9, [R1+0xcf8] ;  /* 0x000cf80001097983 */ /* 0x001f280000100800 */
[----:B------:R-:W4:Y:S04]  /*18590*/  LDL R57, [R1+0xcf4] ;  /* 0x000cf40001397983 */ /* 0x000f280000100800 */
[----:B------:R-:W4:Y:S04]  /*185a0*/  LDL R61, [R1+0xcf0] ;  /* 0x000cf000013d7983 */ /* 0x000f280000100800 */
[----:B---3--:R-:W-:Y:S04]  /*185b0*/  STL [R1+0x1f70], R225 ;  /* 0x001f70e101007387 */ /* 0x008fe80000100800 */
[----:B------:R-:W3:Y:S04]  /*185c0*/  LDL R56, [R1+0xce8] ;  /* 0x000ce80001387983 */ /* 0x000ee80000100800 */
[----:B------:R-:W3:Y:S01]  /*185d0*/  LDL R55, [R1+0xcec] ;  /* 0x000cec0001377983 */ /* 0x000ee20000100800 */
[----:B------:R-:W-:-:S03]  /*185e0*/  PRMT R138, RZ, 0x7610, R138 ;  /* 0x00007610ff8a7816 */ /* 0x000fc6000000008a */
[----:B--2---:R-:W-:Y:S04]  /*185f0*/  STL [R1+0x1f74], R224 ;  /* 0x001f74e001007387 */ /* 0x004fe80000100800 */
[----:B------:R-:W2:Y:S04]  /*18600*/  LDL R73, [R1+0xce0] ;  /* 0x000ce00001497983 */ /* 0x000ea80000100800 */
[----:B------:R-:W2:Y:S01]  /*18610*/  LDL R21, [R1+0xce4] ;  /* 0x000ce40001157983 */ /* 0x000ea20000100800 */
[----:B-1----:R-:W-:Y:S02]  /*18620*/  @P1 IMAD.MOV.U32 R22, RZ, RZ, R24 ;  /* 0x000000ffff161224 */ /* 0x002fe400078e0018 */
[----:B------:R-:W-:-:S05]  /*18630*/  @P1 IMAD.MOV.U32 R23, RZ, RZ, R72 ;  /* 0x000000ffff171224 */ /* 0x000fca00078e0048 */
[----:B------:R0:W2:Y:S02]  /*18640*/  @P1 LDG.E.U16 R138, desc[UR60][R22.64] ;  /* 0x0000003c168a1981 */ /* 0x0000a4000c1e1500 */
[----:B0-----:R-:W-:Y:S01]  /*18650*/  @P1 IMAD.MOV.U32 R22, RZ, RZ, R3 ;  /* 0x000000ffff161224 */ /* 0x001fe200078e0003 */
[----:B------:R-:W-:Y:S01]  /*18660*/  PRMT R221, RZ, 0x7610, R221 ;  /* 0x00007610ffdd7816 */ /* 0x000fe200000000dd */
[----:B----4-:R0:W-:Y:S04]  /*18670*/  STL [R1+0x1f78], R139 ;  /* 0x001f788b01007387 */ /* 0x0101e80000100800 */
[----:B------:R-:W4:Y:S04]  /*18680*/  LDL R72, [R1+0xcd8] ;  /* 0x000cd80001487983 */ /* 0x000f280000100800 */
[----:B------:R-:W4:Y:S04]  /*18690*/  LDL R24, [R1+0xcdc] ;  /* 0x000cdc0001187983 */ /* 0x000f280000100800 */
[----:B------:R-:W4:Y:S01]  /*186a0*/  LDL R3, [R1+0xcd4] ;  /* 0x000cd40001037983 */ /* 0x000f220000100800 */
[----:B------:R-:W-:Y:S01]  /*186b0*/  @P1 IMAD.MOV.U32 R23, RZ, RZ, R9 ;  /* 0x000000ffff171224 */ /* 0x000fe200078e0009 */
[----:B------:R-:W-:-:S02]  /*186c0*/  ISETP.GT.AND P0, PT, R12, 0x4a, PT ;  /* 0x0000004a0c00780c */ /* 0x000fc40003f04270 */
[----:B------:R-:W4:Y:S04]  /*186d0*/  LDL R9, [R1+0xcd0] ;  /* 0x000cd00001097983 */ /* 0x000f280000100800 */
[----:B------:R1:W4:Y:S01]  /*186e0*/  @P1 LDG.E.U16 R221, desc[UR60][R22.64] ;  /* 0x0000003c16dd1981 */ /* 0x000322000c1e1500 */
[----:B------:R-:W-:Y:S02]  /*186f0*/  PRMT R220, RZ, 0x7610, R220 ;  /* 0x00007610ffdc7816 */ /* 0x000fe400000000dc */
[----:B------:R-:W-:Y:S02]  /*18700*/  PRMT R119, RZ, 0x7610, R119 ;  /* 0x00007610ff777816 */ /* 0x000fe40000000077 */
[----:B------:R-:W-:Y:S02]  /*18710*/  PRMT R118, RZ, 0x7610, R118 ;  /* 0x00007610ff767816 */ /* 0x000fe40000000076 */
[----:B------:R-:W-:-:S02]  /*18720*/  PRMT R117, RZ, 0x7610, R117 ;  /* 0x00007610ff757816 */ /* 0x000fc40000000075 */
[----:B------:R-:W-:Y:S02]  /*18730*/  PRMT R129, RZ, 0x7610, R129 ;  /* 0x00007610ff817816 */ /* 0x000fe40000000081 */
[----:B------:R-:W-:Y:S02]  /*18740*/  PRMT R25, RZ, 0x7610, R25 ;  /* 0x00007610ff197816 */ /* 0x000fe40000000019 */
[----:B------:R-:W-:Y:S02]  /*18750*/  PRMT R26, RZ, 0x7610, R26 ;  /* 0x00007610ff1a7816 */ /* 0x000fe4000000001a */
[----:B------:R-:W-:Y:S02]  /*18760*/  PRMT R27, RZ, 0x7610, R27 ;  /* 0x00007610ff1b7816 */ /* 0x000fe4000000001b */
[----:B------:R-:W-:Y:S01]  /*18770*/  PRMT R28, RZ, 0x7610, R28 ;  /* 0x00007610ff1c7816 */ /* 0x000fe2000000001c */
[----:B-1----:R-:W-:Y:S01]  /*18780*/  @P1 IMAD.MOV.U32 R22, RZ, RZ, R57 ;  /* 0x000000ffff161224 */ /* 0x002fe200078e0039 */
[----:B------:R-:W-:Y:S01]  /*18790*/  PRMT R76, RZ, 0x7610, R76 ;  /* 0x00007610ff4c7816 */ /* 0x000fe2000000004c */
[----:B------:R-:W4:Y:S01]  /*187a0*/  LDL R57, [R1+0xccc] ;  /* 0x000ccc0001397983 */ /* 0x000f220000100800 */
[----:B------:R-:W-:-:S03]  /*187b0*/  @P1 IMAD.MOV.U32 R23, RZ, RZ, R61 ;  /* 0x000000ffff171224 */ /* 0x000fc600078e003d */
[----:B------:R-:W4:Y:S01]  /*187c0*/  LDL R61, [R1+0xcc8] ;  /* 0x000cc800013d7983 */ /* 0x000f220000100800 */
[----:B------:R-:W-:Y:S02]  /*187d0*/  PRMT R77, RZ, 0x7610, R77 ;  /* 0x00007610ff4d7816 */ /* 0x000fe4000000004d */
[----:B------:R-:W-:Y:S02]  /*187e0*/  PRMT R78, RZ, 0x7610, R78 ;  /* 0x00007610ff4e7816 */ /* 0x000fe4000000004e */
[----:B------:R-:W-:Y:S01]  /*187f0*/  PRMT R79, RZ, 0x7610, R79 ;  /* 0x00007610ff4f7816 */ /* 0x000fe2000000004f */
[----:B------:R3:W4:Y:S01]  /*18800*/  @P1 LDG.E.U16 R220, desc[UR60][R22.64] ;  /* 0x0000003c16dc1981 */ /* 0x000722000c1e1500 */
[----:B------:R-:W-:Y:S02]  /*18810*/  PRMT R231, RZ, 0x7610, R231 ;  /* 0x00007610ffe77816 */ /* 0x000fe400000000e7 */
[----:B------:R-:W-:Y:S02]  /*18820*/  PRMT R232, RZ, 0x7610, R232 ;  /* 0x00007610ffe87816 */ /* 0x000fe400000000e8 */
[----:B------:R-:W-:-:S02]  /*18830*/  PRMT R233, RZ, 0x7610, R233 ;  /* 0x00007610ffe97816 */ /* 0x000fc400000000e9 */
[----:B------:R-:W-:Y:S02]  /*18840*/  PRMT R234, RZ, 0x7610, R234 ;  /* 0x00007610ffea7816 */ /* 0x000fe400000000ea */
[----:B------:R-:W-:Y:S02]  /*18850*/  PRMT R214, RZ, 0x7610, R214 ;  /* 0x00007610ffd67816 */ /* 0x000fe400000000d6 */
[----:B------:R-:W-:Y:S02]  /*18860*/  PRMT R215, RZ, 0x7610, R215 ;  /* 0x00007610ffd77816 */ /* 0x000fe400000000d7 */
[----:B------:R-:W-:Y:S02]  /*18870*/  PRMT R152, RZ, 0x7610, R152 ;  /* 0x00007610ff987816 */ /* 0x000fe40000000098 */
[----:B------:R-:W-:Y:S02]  /*18880*/  PRMT R153, RZ, 0x7610, R153 ;  /* 0x00007610ff997816 */ /* 0x000fe40000000099 */
[----:B------:R-:W-:Y:S01]  /*18890*/  PRMT R150, RZ, 0x7610, R150 ;  /* 0x00007610ff967816 */ /* 0x000fe20000000096 */
[----:B---3--:R-:W-:-:S02]  /*188a0*/  @P0 IMAD.MOV.U32 R22, RZ, RZ, R55 ;  /* 0x000000ffff160224 */ /* 0x008fc400078e0037 */
[----:B------:R-:W-:Y:S01]  /*188b0*/  @P0 IMAD.MOV.U32 R23, RZ, RZ, R56 ;  /* 0x000000ffff170224 */ /* 0x000fe200078e0038 */
[----:B------:R-:W3:Y:S04]  /*188c0*/  LDL R55, [R1+0xcc4] ;  /* 0x000cc40001377983 */ /* 0x000ee80000100800 */
[----:B------:R-:W3:Y:S04]  /*188d0*/  LDL R56, [R1+0xcc0] ;  /* 0x000cc00001387983 */ /* 0x000ee80000100800 */
[----:B------:R2:W3:Y:S01]  /*188e0*/  @P0 LDG.E.U16 R119, desc[UR60][R22.64] ;  /* 0x0000003c16770981 */ /* 0x0004e2000c1e1500 */
[----:B------:R-:W-:-:S02]  /*188f0*/  PRMT R151, RZ, 0x7610, R151 ;  /* 0x00007610ff977816 */ /* 0x000fc40000000097 */
[----:B------:R-:W-:Y:S02]  /*18900*/  PRMT R88, RZ, 0x7610, R88 ;  /* 0x00007610ff587816 */ /* 0x000fe40000000058 */
[----:B------:R-:W-:Y:S02]  /*18910*/  PRMT R89, RZ, 0x7610, R89 ;  /* 0x00007610ff597816 */ /* 0x000fe40000000059 */
[----:B------:R-:W-:Y:S02]  /*18920*/  PRMT R223, RZ, 0x7610, R223 ;  /* 0x00007610ffdf7816 */ /* 0x000fe400000000df */
[----:B------:R-:W-:Y:S02]  /*18930*/  PRMT R217, RZ, 0x7610, R217 ;  /* 0x00007610ffd97816 */ /* 0x000fe400000000d9 */
[----:B------:R-:W-:Y:S02]  /*18940*/  PRMT R216, RZ, 0x7610, R216 ;  /* 0x00007610ffd87816 */ /* 0x000fe400000000d8 */
[----:B------:R-:W-:-:S02]  /*18950*/  PRMT R209, RZ, 0x7610, R209 ;  /* 0x00007610ffd17816 */ /* 0x000fc400000000d1 */
[----:B------:R-:W-:Y:S02]  /*18960*/  PRMT R219, RZ, 0x7610, R219 ;  /* 0x00007610ffdb7816 */ /* 0x000fe400000000db */
[----:B------:R-:W-:Y:S01]  /*18970*/  PRMT R218, RZ, 0x7610, R218 ;  /* 0x00007610ffda7816 */ /* 0x000fe200000000da */
[----:B--2---:R-:W-:Y:S02]  /*18980*/  @P0 IMAD.MOV.U32 R22, RZ, RZ, R21 ;  /* 0x000000ffff160224 */ /* 0x004fe400078e0015 */
[----:B------:R-:W-:Y:S01]  /*18990*/  @P0 IMAD.MOV.U32 R23, RZ, RZ, R73 ;  /* 0x000000ffff170224 */ /* 0x000fe200078e0049 */
[----:B------:R-:W2:Y:S04]  /*189a0*/  LDL R21, [R1+0xcbc] ;  /* 0x000cbc0001157983 */ /* 0x000ea80000100800 */
[----:B------:R-:W2:Y:S04]  /*189b0*/  LDL R73, [R1+0xcb8] ;  /* 0x000cb80001497983 */ /* 0x000ea80000100800 */
[----:B------:R4:W2:Y:S01]  /*189c0*/  @P0 LDG.E.U16 R118, desc[UR60][R22.64] ;  /* 0x0000003c16760981 */ /* 0x0008a2000c1e1500 */
[----:B------:R-:W-:-:S02]  /*189d0*/  ISETP.GT.AND P1, PT, R12, 0x4b, PT ;  /* 0x0000004b0c00780c */ /* 0x000fc40003f24270 */
[----:B------:R-:W-:Y:S02]  /*189e0*/  PRMT R201, RZ, 0x7610, R201 ;  /* 0x00007610ffc97816 */ /* 0x000fe400000000c9 */
[----:B------:R-:W-:Y:S02]  /*189f0*/  PRMT R200, RZ, 0x7610, R200 ;  /* 0x00007610ffc87816 */ /* 0x000fe400000000c8 */
        /* <DEDUP_REMOVED lines=165> */
[----:B------:R-:W2:Y:S01]  /*19450*/  LDL R75, [R1+0x166c] ;  /* 0x00166c00014b7983 */ /* 0x000ea20000100800 */
[----:B------:R-:W-:-:S03]  /*19460*/  PRMT R181, RZ, 0x7610, R181 ;  /* 0x00007610ffb57816 */ /* 0x000fc600000000b5 */
[----:B------:R-:W2:Y:S01]  /*19470*/  LDL R74, [R1+0x1684] ;  /* 0x00168400014a7983 */ /* 0x000ea20000100800 */
[----:B------:R-:W-:Y:S02]  /*19480*/  PRMT R180, RZ, 0x7610, R180 ;  /* 0x00007610ffb47816 */ /* 0x000fe400000000b4 */
[----:B------:R-:W-:Y:S02]  /*19490*/  PRMT R179, RZ, 0x7610, R179 ;  /* 0x00007610ffb37816 */ /* 0x000fe400000000b3 */
[----:B------:R-:W-:Y:S02]  /*194a0*/  PRMT R38, RZ, 0x7610, R38 ;  /* 0x00007610ff267816 */ /* 0x000fe40000000026 */
[----:B------:R-:W-:Y:S02]  /*194b0*/  PRMT R37, RZ, 0x7610, R37 ;  /* 0x00007610ff257816 */ /* 0x000fe40000000025 */
[----:B------:R-:W-:Y:S02]  /*194c0*/  PRMT R252, RZ, 0x7610, R252 ;  /* 0x00007610fffc7816 */ /* 0x000fe400000000fc */
[----:B------:R-:W-:-:S02]  /*194d0*/  PRMT R251, RZ, 0x7610, R251 ;  /* 0x00007610fffb7816 */ /* 0x000fc400000000fb */
[----:B------:R-:W-:Y:S01]  /*194e0*/  PRMT R250, RZ, 0x7610, R250 ;  /* 0x00007610fffa7816 */ /* 0x000fe200000000fa */
[----:B------:R-:W2:Y:S04]  /*194f0*/  LDL R148, [R1+0x16ac] ;  /* 0x0016ac0001947983 */ /* 0x000ea80000100800 */
[----:B------:R-:W2:Y:S04]  /*19500*/  LDL R147, [R1+0x16c4] ;  /* 0x0016c40001937983 */ /* 0x000ea80000100800 */
[----:B------:R-:W2:Y:S01]  /*19510*/  LDL R146, [R1+0x16d4] ;  /* 0x0016d40001927983 */ /* 0x000ea20000100800 */
[----:B------:R-:W-:-:S03]  /*19520*/  PRMT R249, RZ, 0x7610, R249 ;  /* 0x00007610fff97816 */ /* 0x000fc600000000f9 */
[----:B0-----:R-:W2:Y:S01]  /*19530*/  LDL R139, [R1+0x16d0] ;  /* 0x0016d000018b7983 */ /* 0x001ea20000100800 */
[----:B----4-:R-:W-:Y:S02]  /*19540*/  @P0 IMAD.MOV.U32 R23, RZ, RZ, R72 ;  /* 0x000000ffff170224 */ /* 0x010fe400078e0048 */
[----:B------:R-:W-:Y:S01]  /*19550*/  @P0 IMAD.MOV.U32 R22, RZ, RZ, R24 ;  /* 0x000000ffff160224 */ /* 0x000fe200078e0018 */
[----:B------:R-:W4:Y:S04]  /*19560*/  LDL R72, [R1+0xcb0] ;  /* 0x000cb00001487983 */ /* 0x000f280000100800 */
[----:B------:R-:W4:Y:S04]  /*19570*/  LDL R24, [R1+0xcb4] ;  /* 0x000cb40001187983 */ /* 0x000f280000100800 */
[----:B------:R0:W4:Y:S02]  /*19580*/  @P0 LDG.E.U16 R117, desc[UR60][R22.64] ;  /* 0x0000003c16750981 */ /* 0x000124000c1e1500 */
[----:B0-----:R-:W-:-:S02]  /*19590*/  @P0 IMAD.MOV.U32 R22, RZ, RZ, R3 ;  /* 0x000000ffff160224 */ /* 0x001fc400078e0003 */
[----:B------:R-:W4:Y:S01]  /*195a0*/  LDL R3, [R1+0xcac] ;  /* 0x000cac0001037983 */ /* 0x000f220000100800 */
[----:B------:R-:W-:-:S03]  /*195b0*/  @P0 IMAD.MOV.U32 R23, RZ, RZ, R9 ;  /* 0x000000ffff170224 */ /* 0x000fc600078e0009 */
[----:B------:R-:W4:Y:S04]  /*195c0*/  LDL R9, [R1+0xca8] ;  /* 0x000ca80001097983 */ /* 0x000f280000100800 */
[----:B------:R0:W4:Y:S02]  /*195d0*/  @P0 LDG.E.U16 R129, desc[UR60][R22.64] ;  /* 0x0000003c16810981 */ /* 0x000124000c1e1500 */
[----:B0-----:R-:W-:Y:S02]  /*195e0*/  @P1 IMAD.MOV.U32 R22, RZ, RZ, R57 ;  /* 0x000000ffff161224 */ /* 0x001fe400078e0039 */
[----:B------:R-:W4:Y:S01]  /*195f0*/  LDL R57, [R1+0xca4] ;  /* 0x000ca40001397983 */ /* 0x000f220000100800 */
[----:B------:R-:W-:-:S03]  /*19600*/  @P1 IMAD.MOV.U32 R23, RZ, RZ, R61 ;  /* 0x000000ffff171224 */ /* 0x000fc600078e003d */
[----:B------:R-:W4:Y:S04]  /*19610*/  LDL R61, [R1+0xca0] ;  /* 0x000ca000013d7983 */ /* 0x000f280000100800 */
[----:B------:R3:W4:Y:S02]  /*19620*/  @P1 LDG.E.U16 R25, desc[UR60][R22.64] ;  /* 0x0000003c16191981 */ /* 0x000724000c1e1500 */
[----:B---3--:R-:W-:Y:S02]  /*19630*/  @P1 IMAD.MOV.U32 R22, RZ, RZ, R55 ;  /* 0x000000ffff161224 */ /* 0x008fe400078e0037 */
[----:B------:R-:W-:Y:S01]  /*19640*/  @P1 IMAD.MOV.U32 R23, RZ, RZ, R56 ;  /* 0x000000ffff171224 */ /* 0x000fe200078e0038 */
[----:B------:R-:W3:Y:S04]  /*19650*/  LDL R55, [R1+0xc9c] ;  /* 0x000c9c0001377983 */ /* 0x000ee80000100800 */
[----:B------:R-:W3:Y:S01]  /*19660*/  LDL R56, [R1+0xc98] ;  /* 0x000c980001387983 */ /* 0x000ee20000100800 */
[----:B------:R-:W-:-:S03]  /*19670*/  ISETP.GT.AND P0, PT, R12, 0x4c, PT ;  /* 0x0000004c0c00780c */ /* 0x000fc60003f04270 */
[----:B------:R2:W3:Y:S02]  /*19680*/  @P1 LDG.E.U16 R26, desc[UR60][R22.64] ;  /* 0x0000003c161a1981 */ /* 0x0004e4000c1e1500 */
[----:B--2---:R-:W-:Y:S02]  /*19690*/  @P1 IMAD.MOV.U32 R22, RZ, RZ, R21 ;  /* 0x000000ffff161224 */ /* 0x004fe400078e0015 */
[----:B------:R-:W-:Y:S01]  /*196a0*/  @P1 IMAD.MOV.U32 R23, RZ, RZ, R73 ;  /* 0x000000ffff171224 */ /* 0x000fe200078e0049 */
[----:B------:R-:W2:Y:S04]  /*196b0*/  LDL R21, [R1+0xc94] ;  /* 0x000c940001157983 */ /* 0x000ea80000100800 */
[----:B------:R-:W2:Y:S04]  /*196c0*/  LDL R73, [R1+0xc90] ;  /* 0x000c900001497983 */ /* 0x000ea80000100800 */
[----:B------:R4:W2:Y:S02]  /*196d0*/  @P1 LDG.E.U16 R27, desc[UR60][R22.64] ;  /* 0x0000003c161b1981 */ /* 0x0008a4000c1e1500 */
[----:B----4-:R-:W-:-:S02]  /*196e0*/  @P1 IMAD.MOV.U32 R23, RZ, RZ, R72 ;  /* 0x000000ffff171224 */ /* 0x010fc400078e0048 */
        /* <DEDUP_REMOVED lines=13> */
[----:B------:R3:W4:Y:S01]  /*197c0*/  @P0 LDG.E.U16 R77, desc[UR60][R22.64] ;  /* 0x0000003c164d0981 */ /* 0x000722000c1e1500 */
[----:B------:R-:W-:Y:S01]  /*197d0*/  ISETP.GT.AND P1, PT, R12, 0x4d, PT ;  /* 0x0000004d0c00780c */ /* 0x000fe20003f24270 */
[----:B---3--:R-:W-:Y:S02]  /*197e0*/  @P0 IMAD.MOV.U32 R22, RZ, RZ, R55 ;  /* 0x000000ffff160224 */ /* 0x008fe400078e0037 */
[----:B------:R-:W-:Y:S01]  /*197f0*/  @P0 IMAD.MOV.U32 R23, RZ, RZ, R56 ;  /* 0x000000ffff170224 */ /* 0x000fe200078e0038 */
[----:B------:R-:W3:Y:S04]  /*19800*/  LDL R55, [R1+0xc74] ;  /* 0x000c740001377983 */ /* 0x000ee80000100800 */
[----:B------:R-:W3:Y:S04]  /*19810*/  LDL R56, [R1+0xc70] ;  /* 0x000c700001387983 */ /* 0x000ee80000100800 */
[----:B------:R2:W3:Y:S02]  /*19820*/  @P0 LDG.E.U16 R78, desc[UR60][R22.64] ;  /* 0x0000003c164e0981 */ /* 0x0004e4000c1e1500 */
[----:B--2---:R-:W-:-:S02]  /*19830*/  @P0 IMAD.MOV.U32 R22, RZ, RZ, R21 ;  /* 0x000000ffff160224 */ /* 0x004fc400078e0015 */
        /* <DEDUP_REMOVED lines=17> */
[----:B------:R-:W4:Y:S01]  /*19950*/  LDL R61, [R1+0xc50] ;  /* 0x000c5000013d7983 */ /* 0x000f220000100800 */
[----:B------:R-:W-:-:S03]  /*19960*/  ISETP.GT.AND P0, PT, R12, 0x4e, PT ;  /* 0x0000004e0c00780c */ /* 0x000fc60003f04270 */
[----:B------:R3:W4:Y:S02]  /*19970*/  @P1 LDG.E.U16 R233, desc[UR60][R22.64] ;  /* 0x0000003c16e91981 */ /* 0x000724000c1e1500 */
        /* <DEDUP_REMOVED lines=22> */
[----:B------:R-:W-:Y:S01]  /*19ae0*/  ISETP.GT.AND P1, PT, R12, 0x4f, PT ;  /* 0x0000004f0c00780c */ /* 0x000fe20003f24270 */
[----:B------:R-:W-:-:S02]  /*19af0*/  @P0 IMAD.MOV.U32 R23, RZ, RZ, R61 ;  /* 0x000000ffff170224 */ /* 0x000fc400078e003d */
[----:B------:R-:W4:Y:S04]  /*19b00*/  LDL R61, [R1+0xc28] ;  /* 0x000c2800013d7983 */ /* 0x000f280000100800 */
[----:B------:R3:W4:Y:S06]  /*19b10*/  @P0 LDG.E.U16 R153, desc[UR60][R22.64] ;  /* 0x0000003c16990981 */ /* 0x00072c000c1e1500 */
[----:B---3--:R-:W-:-:S02]  /*19b20*/  @P1 IMAD.MOV.U32 R22, RZ, RZ, R55 ;  /* 0x000000ffff161224 */ /* 0x008fc400078e0037 */
        /* <DEDUP_REMOVED lines=8> */
[----:B------:R4:W2:Y:S01]  /*19bb0*/  @P1 LDG.E.U16 R151, desc[UR60][R22.64] ;  /* 0x0000003c16971981 */ /* 0x0008a2000c1e1500 */
[----:B------:R-:W-:Y:S01]  /*19bc0*/  ISETP.GT.AND P0, PT, R12, 0x50, PT ;  /* 0x000000500c00780c */ /* 0x000fe20003f04270 */
        /* <DEDUP_REMOVED lines=438> */
[----:B------:R-:W3:Y:S04]  /*1b730*/  LDL R56, [R1+0x978] ;  /* 0x0009780001387983 */ /* 0x000ee80000100800 */
[----:B------:R2:W3:Y:S01]  /*1b740*/  @P0 LDG.E.U16 R48, desc[UR60][R22.64] ;  /* 0x0000003c16300981 */ /* 0x0004e2000c1e1500 */
[----:B------:R-:W-:Y:S01]  /*1b750*/  ISETP.GT.AND P1, PT, R12, 0x65, PT ;  /* 0x000000650c00780c */ /* 0x000fe20003f24270 */
        /* <DEDUP_REMOVED lines=358> */
[----:B------:R-:W-:Y:S01]  /*1cdc0*/  @P1 IMAD.MOV.U32 R23, RZ, RZ, R61 ;  /* 0x000000ffff171224 */ /* 0x000fe200078e003d */
[----:B------:R-:W-:-:S02]  /*1cdd0*/  ISETP.GT.AND P0, PT, R12, 0x76, PT ;  /* 0x000000760c00780c */ /* 0x000fc40003f04270 */
        /* <DEDUP_REMOVED lines=137> */
[----:B------:R0:W3:Y:S01]  /*1d670*/  @P0 LDG.E.U16 R38, desc[UR60][R22.64] ;  /* 0x0000003c16260981 */ /* 0x0000e2000c1e1500 */
[----:B------:R-:W-:Y:S01]  /*1d680*/  ISETP.GT.AND P1, PT, R12, 0x7d, PT ;  /* 0x0000007d0c00780c */ /* 0x000fe20003f24270 */
[----:B0-----:R-:W-:-:S02]  /*1d690*/  @P0 IMAD.MOV.U32 R23, RZ, RZ, R75 ;  /* 0x000000ffff170224 */ /* 0x001fc400078e004b */
[----:B--2---:R-:W-:Y:S01]  /*1d6a0*/  @P0 IMAD.MOV.U32 R22, RZ, RZ, R21 ;  /* 0x000000ffff160224 */ /* 0x004fe200078e0015 */
[----:B------:R-:W2:Y:S04]  /*1d6b0*/  LDL R75, [R1+0x16dc] ;  /* 0x0016dc00014b7983 */ /* 0x000ea80000100800 */
[----:B------:R-:W2:Y:S04]  /*1d6c0*/  LDL R21, [R1+0x16bc] ;  /* 0x0016bc0001157983 */ /* 0x000ea80000100800 */
[----:B------:R0:W2:Y:S02]  /*1d6d0*/  @P0 LDG.E.U16 R37, desc[UR60][R22.64] ;  /* 0x0000003c16250981 */ /* 0x0000a4000c1e1500 */
[----:B0-----:R-:W-:Y:S01]  /*1d6e0*/  @P0 IMAD.MOV.U32 R23, RZ, RZ, R74 ;  /* 0x000000ffff170224 */ /* 0x001fe200078e004a */
[----:B------:R-:W-:Y:S01]  /*1d6f0*/  PRMT R248, RZ, 0x7610, R248 ;  /* 0x00007610fff87816 */ /* 0x000fe200000000f8 */
[----:B------:R-:W2:Y:S01]  /*1d700*/  LDL R74, [R1+0x16d8] ;  /* 0x0016d800014a7983 */ /* 0x000ea20000100800 */
[----:B----4-:R-:W-:-:S03]  /*1d710*/  @P0 IMAD.MOV.U32 R22, RZ, RZ, R24 ;  /* 0x000000ffff160224 */ /* 0x010fc600078e0018 */
[----:B------:R-:W4:Y:S04]  /*1d720*/  LDL R24, [R1+0x16b0] ;  /* 0x0016b00001187983 */ /* 0x000f280000100800 */
[----:B------:R0:W4:Y:S02]  /*1d730*/  @P0 LDG.E.U16 R252, desc[UR60][R22.64] ;  /* 0x0000003c16fc0981 */ /* 0x000124000c1e1500 */
[----:B0-----:R-:W-:Y:S02]  /*1d740*/  @P0 IMAD.MOV.U32 R22, RZ, RZ, R3 ;  /* 0x000000ffff160224 */ /* 0x001fe400078e0003 */
[----:B------:R-:W-:Y:S01]  /*1d750*/  @P0 IMAD.MOV.U32 R23, RZ, RZ, R73 ;  /* 0x000000ffff170224 */ /* 0x000fe200078e0049 */
[----:B------:R-:W4:Y:S04]  /*1d760*/  LDL R3, [R1+0x16c0] ;  /* 0x0016c00001037983 */ /* 0x000f280000100800 */
[----:B------:R-:W4:Y:S04]  /*1d770*/  LDL R73, [R1+0x16e0] ;  /* 0x0016e00001497983 */ /* 0x000f280000100800 */
[----:B------:R0:W4:Y:S02]  /*1d780*/  @P0 LDG.E.U16 R251, desc[UR60][R22.64] ;  /* 0x0000003c16fb0981 */ /* 0x000124000c1e1500 */
[----:B0-----:R-:W-:-:S02]  /*1d790*/  @P1 IMAD.MOV.U32 R22, RZ, RZ, R9 ;  /* 0x000000ffff161224 */ /* 0x001fc400078e0009 */
[----:B------:R-:W4:Y:S01]  /*1d7a0*/  LDL R9, [R1+0x16b8] ;  /* 0x0016b80001097983 */ /* 0x000f220000100800 */
[----:B------:R-:W-:-:S05]  /*1d7b0*/  @P1 IMAD.MOV.U32 R23, RZ, RZ, R72 ;  /* 0x000000ffff171224 */ /* 0x000fca00078e0048 */
[----:B------:R0:W4:Y:S02]  /*1d7c0*/  @P1 LDG.E.U16 R250, desc[UR60][R22.64] ;  /* 0x0000003c16fa1981 */ /* 0x000124000c1e1500 */
[----:B0-----:R-:W-:Y:S02]  /*1d7d0*/  @P1 IMAD.MOV.U32 R22, RZ, RZ, R57 ;  /* 0x000000ffff161224 */ /* 0x001fe400078e0039 */
[----:B------:R-:W4:Y:S01]  /*1d7e0*/  LDL R57, [R1+0x16c8] ;  /* 0x0016c80001397983 */ /* 0x000f220000100800 */
[----:B------:R-:W-:Y:S01]  /*1d7f0*/  @P1 IMAD.MOV.U32 R23, RZ, RZ, R61 ;  /* 0x000000ffff171224 */ /* 0x000fe200078e003d */
[----:B------:R-:W-:-:S04]  /*1d800*/  ISETP.GT.AND P0, PT, R12, 0x7e, PT ;  /* 0x0000007e0c00780c */ /* 0x000fc80003f04270 */
[----:B------:R3:W4:Y:S01]  /*1d810*/  @P1 LDG.E.U16 R249, desc[UR60][R22.64] ;  /* 0x0000003c16f91981 */ /* 0x000722000c1e1500 */
[----:B------:R-:W-:Y:S01]  /*1d820*/  PRMT R13, RZ, 0x7610, R13 ;  /* 0x00007610ff0d7816 */ /* 0x000fe2000000000d */
[----:B---3--:R-:W-:Y:S02]  /*1d830*/  @P1 IMAD.MOV.U32 R22, RZ, RZ, R55 ;  /* 0x000000ffff161224 */ /* 0x008fe400078e0037 */
[----:B------:R-:W-:Y:S01]  /*1d840*/  @P1 IMAD.MOV.U32 R23, RZ, RZ, R56 ;  /* 0x000000ffff171224 */ /* 0x000fe200078e0038 */
[----:B------:R-:W3:Y:S04]  /*1d850*/  LDL.LU R55, [R1+0x520] ;  /* 0x0005200001377983 */ /* 0x000ee80000300800 */
[----:B------:R2:W3:Y:S02]  /*1d860*/  @P1 LDG.E.U16 R248, desc[UR60][R22.64] ;  /* 0x0000003c16f81981 */ /* 0x0004e4000c1e1500 */
[----:B--2---:R-:W-:Y:S01]  /*1d870*/  @P1 IMAD.MOV.U32 R22, RZ, RZ, R21 ;  /* 0x000000ffff161224 */ /* 0x004fe200078e0015 */
[----:B------:R-:W-:Y:S01]  /*1d880*/  PRMT R174, RZ, 0x7610, R174 ;  /* 0x00007610ffae7816 */ /* 0x000fe200000000ae */
[----:B----4-:R-:W-:-:S02]  /*1d890*/  @P1 IMAD.MOV.U32 R23, RZ, RZ, R24 ;  /* 0x000000ffff171224 */ /* 0x010fc400078e0018 */
[----:B------:R-:W2:Y:S04]  /*1d8a0*/  LDL.LU R24, [R1+0x51c] ;  /* 0x00051c0001187983 */ /* 0x000ea80000300800 */
[----:B------:R-:W4:Y:S04]  /*1d8b0*/  LDL.LU R21, [R1+0x518] ;  /* 0x0005180001157983 */ /* 0x000f280000300800 */
[----:B------:R-:W3:Y:S04]  /*1d8c0*/  LDL R72, [R1+0x16e8] ;  /* 0x0016e80001487983 */ /* 0x000ee80000100800 */
[----:B------:R0:W4:Y:S04]  /*1d8d0*/  @P1 LDG.E.U16 R13, desc[UR60][R22.64] ;  /* 0x0000003c160d1981 */ /* 0x000128000c1e1500 */
[----:B------:R-:W2:Y:S04]  /*1d8e0*/  LDL R61, [R1+0x16e4] ;  /* 0x0016e400013d7983 */ /* 0x000ea80000100800 */
[----:B------:R-:W4:Y:S01]  /*1d8f0*/  LDL R56, [R1+0x1730] ;  /* 0x0017300001387983 */ /* 0x000f220000100800 */
[----:B0-----:R-:W-:-:S03]  /*1d900*/  @P0 IMAD.MOV.U32 R23, RZ, RZ, R9 ;  /* 0x000000ffff170224 */ /* 0x001fc600078e0009 */
[----:B------:R-:W2:Y:S01]  /*1d910*/  LDL R9, [R1+0x16f8] ;  /* 0x0016f80001097983 */ /* 0x000ea20000100800 */
[----:B------:R-:W-:-:S03]  /*1d920*/  @P0 IMAD.MOV.U32 R22, RZ, RZ, R3 ;  /* 0x000000ffff160224 */ /* 0x000fc600078e0003 */
[----:B------:R-:W4:Y:S04]  /*1d930*/  LDL.LU R3, [R1+0x514] ;  /* 0x0005140001037983 */ /* 0x000f280000300800 */
[----:B------:R0:W4:Y:S02]  /*1d940*/  @P0 LDG.E.U16 R174, desc[UR60][R22.64] ;  /* 0x0000003c16ae0981 */ /* 0x000124000c1e1500 */
[----:B0-----:R-:W-:Y:S02]  /*1d950*/  @P0 IMAD.MOV.U32 R22, RZ, RZ, R57 ;  /* 0x000000ffff160224 */ /* 0x001fe400078e0039 */
[----:B------:R-:W4:Y:S01]  /*1d960*/  LDL R57, [R1+0x16f4] ;  /* 0x0016f40001397983 */ /* 0x000f220000100800 */
[----:B------:R-:W-:Y:S01]  /*1d970*/  PRMT R175, RZ, 0x7610, R175 ;  /* 0x00007610ffaf7816 */ /* 0x000fe200000000af */
[----:B------:R-:W-:Y:S01]  /*1d980*/  @P0 IMAD.MOV.U32 R23, RZ, RZ, R148 ;  /* 0x000000ffff170224 */ /* 0x000fe200078e0094 */
[----:B------:R-:W-:-:S02]  /*1d990*/  PRMT R176, RZ, 0x7610, R176 ;  /* 0x00007610ffb07816 */ /* 0x000fc400000000b0 */
[----:B------:R-:W-:Y:S02]  /*1d9a0*/  ISETP.GT.AND P1, PT, R12, 0x7f, PT ;  /* 0x0000007f0c00780c */ /* 0x000fe40003f24270 */
[----:B------:R0:W4:Y:S01]  /*1d9b0*/  @P0 LDG.E.U16 R175, desc[UR60][R22.64] ;  /* 0x0000003c16af0981 */ /* 0x000122000c1e1500 */
[----:B------:R-:W-:Y:S01]  /*1d9c0*/  PRMT R177, RZ, 0x7610, R177 ;  /* 0x00007610ffb17816 */ /* 0x000fe200000000b1 */
[----:B0-----:R-:W-:Y:S02]  /*1d9d0*/  @P0 IMAD.MOV.U32 R22, RZ, RZ, R146 ;  /* 0x000000ffff160224 */ /* 0x001fe400078e0092 */
[----:B------:R-:W-:-:S05]  /*1d9e0*/  @P0 IMAD.MOV.U32 R23, RZ, RZ, R147 ;  /* 0x000000ffff170224 */ /* 0x000fca00078e0093 */
        /* <DEDUP_REMOVED lines=8> */
[----:B------:R0:W4:Y:S02]  /*1da70*/  @P1 LDG.E.U16 R110, desc[UR60][R22.64] ;  /* 0x0000003c166e1981 */ /* 0x000124000c1e1500 */
[----:B0-----:R-:W-:Y:S01]  /*1da80*/  @P1 IMAD.MOV.U32 R23, RZ, RZ, R2 ;  /* 0x000000ffff171224 */ /* 0x001fe200078e0002 */
[----:B------:R-:W-:Y:S02]  /*1da90*/  PRMT R112, RZ, 0x7610, R112 ;  /* 0x00007610ff707816 */ /* 0x000fe40000000070 */
[----:B------:R-:W-:Y:S01]  /*1daa0*/  PRMT R113, RZ, 0x7610, R113 ;  /* 0x00007610ff717816 */ /* 0x000fe20000000071 */
[----:B------:R0:W-:Y:S04]  /*1dab0*/  STL [R1+0x17f0], R2 ;  /* 0x0017f00201007387 */ /* 0x0001e80000100800 */
[----:B------:R-:W4:Y:S04]  /*1dac0*/  LDL.LU R139, [R1+0x4a0] ;  /* 0x0004a000018b7983 */ /* 0x000f280000300800 */
[----:B0-----:R-:W4:Y:S04]  /*1dad0*/  LDL.LU R2, [R1+0x49c] ;  /* 0x00049c0001027983 */ /* 0x001f280000300800 */
[----:B------:R-:W4:Y:S04]  /*1dae0*/  LDL.LU R224, [R1+0x498] ;  /* 0x0004980001e07983 */ /* 0x000f280000300800 */
[----:B------:R-:W4:Y:S04]  /*1daf0*/  LDL.LU R225, [R1+0x494] ;  /* 0x0004940001e17983 */ /* 0x000f280000300800 */
[----:B------:R-:W4:Y:S01]  /*1db00*/  LDL.LU R226, [R1+0x414] ;  /* 0x0004140001e27983 */ /* 0x000f220000300800 */
[----:B---3--:R-:W-:-:S05]  /*1db10*/  @P1 IMAD.MOV.U32 R22, RZ, RZ, R72 ;  /* 0x000000ffff161224 */ /* 0x008fca00078e0048 */
[----:B------:R2:W3:Y:S02]  /*1db20*/  @P1 LDG.E.U16 R111, desc[UR60][R22.64] ;  /* 0x0000003c166f1981 */ /* 0x0004e4000c1e1500 */
[----:B--2---:R-:W-:Y:S02]  /*1db30*/  @P1 IMAD.MOV.U32 R22, RZ, RZ, R9 ;  /* 0x000000ffff161224 */ /* 0x004fe400078e0009 */
[----:B------:R-:W0:Y:S01]  /*1db40*/  S2R R9, SR_TID.X ;  /* 0x0000000000097919 */ /* 0x000e220000002100 */
[----:B------:R-:W-:-:S05]  /*1db50*/  @P1 IMAD.MOV.U32 R23, RZ, RZ, R61 ;  /* 0x000000ffff171224 */ /* 0x000fca00078e003d */
[----:B------:R4:W2:Y:S02]  /*1db60*/  @P1 LDG.E.U16 R112, desc[UR60][R22.64] ;  /* 0x0000003c16701981 */ /* 0x0008a4000c1e1500 */
[----:B----4-:R-:W-:Y:S02]  /*1db70*/  @P1 IMAD.MOV.U32 R22, RZ, RZ, R56 ;  /* 0x000000ffff161224 */ /* 0x010fe400078e0038 */
[----:B------:R-:W-:-:S05]  /*1db80*/  @P1 IMAD.MOV.U32 R23, RZ, RZ, R57 ;  /* 0x000000ffff171224 */ /* 0x000fca00078e0039 */
[----:B------:R-:W4:Y:S01]  /*1db90*/  @P1 LDG.E.U16 R113, desc[UR60][R22.64] ;  /* 0x0000003c16711981 */ /* 0x000f22000c1e1500 */
[----:B------:R-:W-:Y:S01]  /*1dba0*/  BAR.SYNC.DEFER_BLOCKING 0x0 ;  /* 0x0000000000007b1d */ /* 0x000fe20000010000 */
[----:B0-----:R-:W-:-:S04]  /*1dbb0*/  LOP3.LUT R9, R9, 0x7f, RZ, 0xc0, !PT ;  /* 0x0000007f09097812 */ /* 0x001fc800078ec0ff */
[----:B------:R-:W-:Y:S02]  /*1dbc0*/  ISETP.GE.AND P0, PT, R9, R12, PT ;  /* 0x0000000c0900720c */ /* 0x000fe40003f06270 */
[----:B------:R-:W3:Y:S04]  /*1dbd0*/  LDL.LU R9, [R1+0x410] ;  /* 0x0004100001097983 */ /* 0x000ee80000300800 */
[----:B------:R-:W2:Y:S04]  /*1dbe0*/  LDL.LU R149, [R1+0x40c] ;  /* 0x00040c0001957983 */ /* 0x000ea80000300800 */
[----:B------:R-:W4:Y:S04]  /*1dbf0*/  LDL.LU R148, [R1+0x408] ;  /* 0x0004080001947983 */ /* 0x000f280000300800 */
        /* <DEDUP_REMOVED lines=16> */
[----:B------:R0:W-:Y:S04]  /*1dd00*/  STS.U16 [R10], R55 ;  /* 0x000000370a007388 */ /* 0x0001e80000000400 */
[----:B------:R-:W4:Y:S04]  /*1dd10*/  LDL.LU R56, [R1+0x15c] ;  /* 0x00015c0001387983 */ /* 0x000f280000300800 */
[----:B------:R1:W-:Y:S04]  /*1dd20*/  STS.U16 [R10+0x8000], R24 ;  /* 0x008000180a007388 */ /* 0x0003e80000000400 */
[----:B------:R1:W-:Y:S04]  /*1dd30*/  STS.U16 [R10+0x10000], R21 ;  /* 0x010000150a007388 */ /* 0x0003e80000000400 */
[----:B------:R1:W-:Y:S04]  /*1dd40*/  STS.U16 [R10+0x18000], R3 ;  /* 0x018000030a007388 */ /* 0x0003e80000000400 */
[----:B0-----:R-:W4:Y:S04]  /*1dd50*/  LDL.LU R55, [R1+0x158] ;  /* 0x0001580001377983 */ /* 0x001f280000300800 */
[----:B-1----:R-:W4:Y:S04]  /*1dd60*/  LDL.LU R24, [R1+0x154] ;  /* 0x0001540001187983 */ /* 0x002f280000300800 */
[----:B------:R-:W4:Y:S04]  /*1dd70*/  LDL.LU R21, [R1+0x150] ;  /* 0x0001500001157983 */ /* 0x000f280000300800 */
[----:B------:R-:W4:Y:S04]  /*1dd80*/  LDL.LU R3, [R1+0xdc] ;  /* 0x0000dc0001037983 */ /* 0x000f280000300800 */
[----:B------:R-:W4:Y:S04]  /*1dd90*/  LDL.LU R12, [R1+0xd8] ;  /* 0x0000d800010c7983 */ /* 0x000f280000300800 */
[----:B------:R0:W-:Y:S04]  /*1dda0*/  STS.U16 [R10+0x400], R139 ;  /* 0x0004008b0a007388 */ /* 0x0001e80000000400 */
[----:B------:R1:W-:Y:S04]  /*1ddb0*/  STS.U16 [R10+0x8400], R2 ;  /* 0x008400020a007388 */ /* 0x0003e80000000400 */
[----:B0-----:R-:W4:Y:S04]  /*1ddc0*/  LDL.LU R139, [R1+0x1f78] ;  /* 0x001f7800018b7983 */ /* 0x001f280000300800 */
[----:B------:R0:W-:Y:S04]  /*1ddd0*/  STS.U16 [R10+0x10400], R224 ;  /* 0x010400e00a007388 */ /* 0x0001e80000000400 */
[----:B------:R0:W-:Y:S04]  /*1dde0*/  STS.U16 [R10+0x18400], R225 ;  /* 0x018400e10a007388 */ /* 0x0001e80000000400 */
[----:B------:R0:W-:Y:S04]  /*1ddf0*/  STS.U16 [R10+0x800], R226 ;  /* 0x000800e20a007388 */ /* 0x0001e80000000400 */
[----:B-1----:R-:W4:Y:S04]  /*1de00*/  LDL.LU R2, [R1+0xd0] ;  /* 0x0000d00001027983 */ /* 0x002f280000300800 */
[----:B0-----:R-:W4:Y:S04]  /*1de10*/  LDL.LU R224, [R1+0x1f74] ;  /* 0x001f740001e07983 */ /* 0x001f280000300800 */
[----:B------:R-:W4:Y:S04]  /*1de20*/  LDL.LU R225, [R1+0x1f70] ;  /* 0x001f700001e17983 */ /* 0x000f280000300800 */
[----:B------:R-:W4:Y:S04]  /*1de30*/  LDL.LU R226, [R1+0x1f6c] ;  /* 0x001f6c0001e27983 */ /* 0x000f280000300800 */
[----:B---3--:R0:W-:Y:S04]  /*1de40*/  STS.U16 [R10+0x8800], R9 ;  /* 0x008800090a007388 */ /* 0x0081e80000000400 */
[----:B--2---:R1:W-:Y:S04]  /*1de50*/  STS.U16 [R10+0x10800], R149 ;  /* 0x010800950a007388 */ /* 0x0043e80000000400 */
[----:B----4-:R2:W-:Y:S04]  /*1de60*/  STS.U16 [R10+0x18800], R148 ;  /* 0x018800940a007388 */ /* 0x0105e80000000400 */
[----:B------:R3:W-:Y:S04]  /*1de70*/  STS.U16 [R10+0xc00], R147 ;  /* 0x000c00930a007388 */ /* 0x0007e80000000400 */
[----:B------:R4:W-:Y:S04]  /*1de80*/  STS.U16 [R10+0x8c00], R146 ;  /* 0x008c00920a007388 */ /* 0x0009e80000000400 */
[----:B------:R4:W-:Y:S04]  /*1de90*/  STS.U16 [R10+0x10c00], R213 ;  /* 0x010c00d50a007388 */ /* 0x0009e80000000400 */
[----:B0-----:R-:W4:Y:S04]  /*1dea0*/  LDL.LU R9, [R1+0x1f68] ;  /* 0x001f680001097983 */ /* 0x001f280000300800 */
[----:B-1----:R-:W4:Y:S04]  /*1deb0*/  LDL.LU R149, [R1+0x1f64] ;  /* 0x001f640001957983 */ /* 0x002f280000300800 */
[----:B--2---:R-:W2:Y:S04]  /*1dec0*/  LDL.LU R148, [R1+0x1f60] ;  /* 0x001f600001947983 */ /* 0x004ea80000300800 */
[----:B---3--:R-:W3:Y:S04]  /*1ded0*/  LDL.LU R147, [R1+0x1f5c] ;  /* 0x001f5c0001937983 */ /* 0x008ee80000300800 */
[----:B----4-:R-:W4:Y:S04]  /*1dee0*/  LDL.LU R146, [R1+0x1f58] ;  /* 0x001f580001927983 */ /* 0x010f280000300800 */
[----:B------:R-:W2:Y:S04]  /*1def0*/  LDL.LU R213, [R1+0x1f54] ;  /* 0x001f540001d57983 */ /* 0x000ea80000300800 */
[----:B------:R0:W-:Y:S04]  /*1df00*/  STS.U16 [R10+0x18c00], R212 ;  /* 0x018c00d40a007388 */ /* 0x0001e80000000400 */
[----:B------:R1:W-:Y:S04]  /*1df10*/  STS.U16 [R10+0x1000], R211 ;  /* 0x001000d30a007388 */ /* 0x0003e80000000400 */
[----:B------:R1:W-:Y:S04]  /*1df20*/  STS.U16 [R10+0x9000], R210 ;  /* 0x009000d20a007388 */ /* 0x0003e80000000400 */
[----:B------:R1:W-:Y:S04]  /*1df30*/  STS.U16 [R10+0x11000], R230 ;  /* 0x011000e60a007388 */ /* 0x0003e80000000400 */
[----:B------:R1:W-:Y:S04]  /*1df40*/  STS.U16 [R10+0x19000], R229 ;  /* 0x019000e50a007388 */ /* 0x0003e80000000400 */
[----:B------:R1:W-:Y:S04]  /*1df50*/  STS.U16 [R10+0x1400], R228 ;  /* 0x001400e40a007388 */ /* 0x0003e80000000400 */
[----:B0-----:R-:W3:Y:S04]  /*1df60*/  LDL.LU R212, [R1+0x1f50] ;  /* 0x001f500001d47983 */ /* 0x001ee80000300800 */
[----:B-1----:R-:W4:Y:S04]  /*1df70*/  LDL.LU R211, [R1+0x1f4c] ;  /* 0x001f4c0001d37983 */ /* 0x002f280000300800 */
[----:B------:R-:W2:Y:S04]  /*1df80*/  LDL.LU R210, [R1+0x1f48] ;  /* 0x001f480001d27983 */ /* 0x000ea80000300800 */
[----:B------:R-:W3:Y:S04]  /*1df90*/  LDL.LU R230, [R1+0x1f44] ;  /* 0x001f440001e67983 */ /* 0x000ee80000300800 */
[----:B------:R-:W4:Y:S04]  /*1dfa0*/  LDL.LU R229, [R1+0x1f40] ;  /* 0x001f400001e57983 */ /* 0x000f280000300800 */
        /* <DEDUP_REMOVED lines=25> */
[----:B------:R-:W-:Y:S04]  /*1e140*/  STS.U16 [R10+0x13c00], R11 ;  /* 0x013c000b0a007388 */ /* 0x000fe80000000400 */
[----:B------:R-:W-:Y:S04]  /*1e150*/  STS.U16 [R10+0x1bc00], R0 ;  /* 0x01bc00000a007388 */ /* 0x000fe80000000400 */
[----:B------:R-:W-:Y:S04]  /*1e160*/  STS.U16 [R10+0x3400], R140 ;  /* 0x0034008c0a007388 */ /* 0x000fe80000000400 */
[----:B------:R-:W-:Y:S04]  /*1e170*/  STS.U16 [R10+0x1b000], R141 ;  /* 0x01b0008d0a007388 */ /* 0x000fe80000000400 */
[----:B------:R-:W-:Y:S04]  /*1e180*/  STS.U16 [R10+0xa800], R217 ;  /* 0x00a800d90a007388 */ /* 0x000fe80000000400 */
[----:B------:R-:W-:Y:S04]  /*1e190*/  STS.U16 [R10+0x12800], R216 ;  /* 0x012800d80a007388 */ /* 0x000fe80000000400 */
[----:B------:R-:W-:Y:S04]  /*1e1a0*/  STS.U16 [R10+0x2400], R9 ;  /* 0x002400090a007388 */ /* 0x000fe80000000400 */
[----:B--2---:R0:W-:Y:S04]  /*1e1b0*/  STS.U16 [R10+0x12000], R3 ;  /* 0x012000030a007388 */ /* 0x0041e80000000400 */
[----:B0-----:R-:W2:Y:S04]  /*1e1c0*/  LDL.LU R3, [R1+0x510] ;  /* 0x0005100001037983 */ /* 0x001ea80000300800 */
[----:B------:R-:W2:Y:S04]  /*1e1d0*/  LDL.LU R9, [R1+0x1f08] ;  /* 0x001f080001097983 */ /* 0x000ea80000300800 */
[----:B------:R-:W-:Y:S04]  /*1e1e0*/  STL [R1+0x1758], R10 ;  /* 0x0017580a01007387 */ /* 0x000fe80000100800 */
[----:B------:R-:W3:Y:S04]  /*1e1f0*/  LDL.LU R11, [R1+0x50c] ;  /* 0x00050c00010b7983 */ /* 0x000ee80000300800 */
[----:B------:R-:W4:Y:S04]  /*1e200*/  LDL.LU R0, [R1+0x508] ;  /* 0x0005080001007983 */ /* 0x000f280000300800 */
[----:B------:R-:W4:Y:S04]  /*1e210*/  LDL.LU R140, [R1+0x504] ;  /* 0x00050400018c7983 */ /* 0x000f280000300800 */
[----:B------:R-:W4:Y:S04]  /*1e220*/  LDL.LU R141, [R1+0x490] ;  /* 0x00049000018d7983 */ /* 0x000f280000300800 */
[----:B------:R-:W4:Y:S04]  /*1e230*/  LDL.LU R217, [R1+0x48c] ;  /* 0x00048c0001d97983 */ /* 0x000f280000300800 */
[----:B------:R-:W4:Y:S04]  /*1e240*/  LDL.LU R216, [R1+0x488] ;  /* 0x0004880001d87983 */ /* 0x000f280000300800 */
[----:B------:R0:W-:Y:S04]  /*1e250*/  STS.U16 [R10+0x1ac00], R145 ;  /* 0x01ac00910a007388 */ /* 0x0001e80000000400 */
[----:B------:R1:W-:Y:S04]  /*1e260*/  STS.U16 [R10+0x3000], R144 ;  /* 0x003000900a007388 */ /* 0x0003e80000000400 */
[----:B------:R1:W-:Y:S04]  /*1e270*/  STS.U16 [R10+0xb000], R143 ;  /* 0x00b0008f0a007388 */ /* 0x0003e80000000400 */
        /* <DEDUP_REMOVED lines=9> */
[----:B------:R-:W4:Y:S04]  /*1e310*/  LDL.LU R208, [R1+0x374] ;  /* 0x0003740001d07983 */ /* 0x000f280000300800 */
        /* <DEDUP_REMOVED lines=25> */
[----:B------:R-:W-:Y:S04]  /*1e4b0*/  STS.U16 [R10+0xa000], R12 ;  /* 0x00a0000c0a007388 */ /* 0x000fe80000000400 */
[----:B------:R-:W-:Y:S04]  /*1e4c0*/  STS.U16 [R10+0x1a000], R2 ;  /* 0x01a000020a007388 */ /* 0x000fe80000000400 */
[----:B------:R1:W-:Y:S04]  /*1e4d0*/  STS.U16 [R10+0xbc00], R58 ;  /* 0x00bc003a0a007388 */ /* 0x0003e80000000400 */
[----:B0-----:R-:W4:Y:S04]  /*1e4e0*/  LDL.LU R124, [R1+0x1c8] ;  /* 0x0001c800017c7983 */ /* 0x001f280000300800 */
[----:B-1----:R-:W4:Y:S04]  /*1e4f0*/  LDL.LU R125, [R1+0x1c4] ;  /* 0x0001c400017d7983 */ /* 0x002f280000300800 */
[----:B------:R-:W4:Y:S04]  /*1e500*/  LDL.LU R58, [R1+0x1c0] ;  /* 0x0001c000013a7983 */ /* 0x000f280000300800 */
[----:B--2---:R0:W-:Y:S04]  /*1e510*/  STS.U16 [R9+0x80], R3 ;  /* 0x0000800309007388 */ /* 0x0041e80000000400 */
[----:B---3--:R1:W-:Y:S04]  /*1e520*/  STS.U16 [R9+0x8080], R11 ;  /* 0x0080800b09007388 */ /* 0x0083e80000000400 */
[----:B----4-:R2:W-:Y:S04]  /*1e530*/  STS.U16 [R9+0x10080], R0 ;  /* 0x0100800009007388 */ /* 0x0105e80000000400 */
[----:B------:R3:W-:Y:S04]  /*1e540*/  STS.U16 [R9+0x18080], R140 ;  /* 0x0180808c09007388 */ /* 0x0007e80000000400 */
[----:B------:R4:W-:Y:S04]  /*1e550*/  STS.U16 [R9+0x480], R141 ;  /* 0x0004808d09007388 */ /* 0x0009e80000000400 */
[----:B0-----:R-:W4:Y:S04]  /*1e560*/  LDL.LU R3, [R1+0x14c] ;  /* 0x00014c0001037983 */ /* 0x001f280000300800 */
[----:B------:R-:W4:Y:S04]  /*1e570*/  LDL.LU R10, [R1+0x148] ;  /* 0x00014800010a7983 */ /* 0x000f280000300800 */
[----:B------:R-:W4:Y:S04]  /*1e580*/  LDL.LU R12, [R1+0x144] ;  /* 0x00014400010c7983 */ /* 0x000f280000300800 */
[----:B------:R-:W4:Y:S04]  /*1e590*/  LDL.LU R2, [R1+0x140] ;  /* 0x0001400001027983 */ /* 0x000f280000300800 */
[----:B-1----:R-:W4:Y:S04]  /*1e5a0*/  LDL.LU R11, [R1+0x1f04] ;  /* 0x001f0400010b7983 */ /* 0x002f280000300800 */
[----:B--2---:R-:W2:Y:S04]  /*1e5b0*/  LDL.LU R0, [R1+0x1f00] ;  /* 0x001f000001007983 */ /* 0x004ea80000300800 */
[----:B---3--:R-:W3:Y:S04]  /*1e5c0*/  LDL.LU R140, [R1+0x1efc] ;  /* 0x001efc00018c7983 */ /* 0x008ee80000300800 */
[----:B----4-:R-:W4:Y:S04]  /*1e5d0*/  LDL.LU R141, [R1+0x1ef8] ;  /* 0x001ef800018d7983 */ /* 0x010f280000300800 */
[----:B------:R0:W-:Y:S04]  /*1e5e0*/  STS.U16 [R9+0x8480], R217 ;  /* 0x008480d909007388 */ /* 0x0001e80000000400 */
[----:B------:R1:W-:Y:S04]  /*1e5f0*/  STS.U16 [R9+0x10480], R216 ;  /* 0x010480d809007388 */ /* 0x0003e80000000400 */
[----:B0-----:R-:W2:Y:S04]  /*1e600*/  LDL.LU R217, [R1+0x1ef4] ;  /* 0x001ef40001d97983 */ /* 0x001ea80000300800 */
[----:B-1----:R-:W2:Y:S04]  /*1e610*/  LDL.LU R216, [R1+0x1ef0] ;  /* 0x001ef00001d87983 */ /* 0x002ea80000300800 */
[----:B------:R0:W-:Y:S04]  /*1e620*/  STS.U16 [R9+0x18480], R145 ;  /* 0x0184809109007388 */ /* 0x0001e80000000400 */
[----:B------:R1:W-:Y:S04]  /*1e630*/  STS.U16 [R9+0x880], R144 ;  /* 0x0008809009007388 */ /* 0x0003e80000000400 */
[----:B------:R1:W-:Y:S04]  /*1e640*/  STS.U16 [R9+0x8880], R143 ;  /* 0x0088808f09007388 */ /* 0x0003e80000000400 */
[----:B------:R1:W-:Y:S04]  /*1e650*/  STS.U16 [R9+0x10880], R142 ;  /* 0x0108808e09007388 */ /* 0x0003e80000000400 */
[----:B------:R1:W-:Y:S04]  /*1e660*/  STS.U16 [R9+0x18880], R209 ;  /* 0x018880d109007388 */ /* 0x0003e80000000400 */
[----:B------:R1:W-:Y:S04]  /*1e670*/  STS.U16 [R9+0xc80], R208 ;  /* 0x000c80d009007388 */ /* 0x0003e80000000400 */
[----:B0-----:R-:W2:Y:S04]  /*1e680*/  LDL.LU R145, [R1+0x1eec] ;  /* 0x001eec0001917983 */ /* 0x001ea80000300800 */
[----:B-1----:R-:W2:Y:S04]  /*1e690*/  LDL.LU R144, [R1+0x1ee8] ;  /* 0x001ee80001907983 */ /* 0x002ea80000300800 */
[----:B------:R-:W2:Y:S04]  /*1e6a0*/  LDL.LU R143, [R1+0x1ee4] ;  /* 0x001ee400018f7983 */ /* 0x000ea80000300800 */
[----:B------:R-:W2:Y:S04]  /*1e6b0*/  LDL.LU R142, [R1+0x1ee0] ;  /* 0x001ee000018e7983 */ /* 0x000ea80000300800 */
[----:B------:R-:W2:Y:S04]  /*1e6c0*/  LDL.LU R209, [R1+0x1edc] ;  /* 0x001edc0001d17983 */ /* 0x000ea80000300800 */
[----:B------:R-:W2:Y:S04]  /*1e6d0*/  LDL.LU R208, [R1+0x1ed8] ;  /* 0x001ed80001d07983 */ /* 0x000ea80000300800 */
        /* <DEDUP_REMOVED lines=27> */
[----:B------:R-:W-:Y:S04]  /*1e890*/  STS.U16 [R9+0x2480], R139 ;  /* 0x0024808b09007388 */ /* 0x000fe80000000400 */
[----:B0-----:R-:W2:Y:S04]  /*1e8a0*/  LDL.LU R124, [R1+0x1ea4] ;  /* 0x001ea400017c7983 */ /* 0x001ea80000300800 */
[----:B-1----:R-:W2:Y:S04]  /*1e8b0*/  LDL.LU R125, [R1+0x1ea0] ;  /* 0x001ea000017d7983 */ /* 0x002ea80000300800 */
        /* <DEDUP_REMOVED lines=28> */
[----:B------:R0:W-:Y:S04]  /*1ea80*/  STS.U16 [R9+0x1c80], R3 ;  /* 0x001c800309007388 */ /* 0x0001e80000000400 */
[----:B---3--:R-:W-:Y:S04]  /*1ea90*/  STS.U16 [R9+0x1a080], R140 ;  /* 0x01a0808c09007388 */ /* 0x008fe80000000400 */
[----:B----4-:R-:W-:Y:S04]  /*1eaa0*/  STS.U16 [R9+0x12080], R141 ;  /* 0x0120808d09007388 */ /* 0x010fe80000000400 */
[----:B0-----:R-:W3:Y:S04]  /*1eab0*/  LDL.LU R3, [R1+0x1e98] ;  /* 0x001e980001037983 */ /* 0x001ee80000300800 */
[----:B--2---:R-:W-:Y:S04]  /*1eac0*/  STS.U16 [R9+0xa080], R217 ;  /* 0x00a080d909007388 */ /* 0x004fe80000000400 */
[----:B------:R0:W-:Y:S04]  /*1ead0*/  STS.U16 [R9+0x2080], R216 ;  /* 0x002080d809007388 */ /* 0x0001e80000000400 */
[----:B0-----:R-:W2:Y:S04]  /*1eae0*/  LDL.LU R216, [R1+0x1e94] ;  /* 0x001e940001d87983 */ /* 0x001ea80000300800 */
[----:B------:R-:W4:Y:S04]  /*1eaf0*/  LDL.LU R217, [R1+0x1e90] ;  /* 0x001e900001d97983 */ /* 0x000f280000300800 */
[----:B------:R-:W3:Y:S04]  /*1eb00*/  LDL.LU R141, [R1+0x1e8c] ;  /* 0x001e8c00018d7983 */ /* 0x000ee80000300800 */
[----:B------:R-:W3:Y:S04]  /*1eb10*/  LDL.LU R140, [R1+0x1e88] ;  /* 0x001e8800018c7983 */ /* 0x000ee80000300800 */
[----:B------:R-:W3:Y:S04]  /*1eb20*/  LDL.LU R139, [R1+0x1e84] ;  /* 0x001e8400018b7983 */ /* 0x000ee80000300800 */
[----:B------:R-:W3:Y:S04]  /*1eb30*/  LDL.LU R138, [R1+0x1e80] ;  /* 0x001e8000018a7983 */ /* 0x000ee80000300800 */
[----:B------:R-:W2:Y:S04]  /*1eb40*/  LDL.LU R221, [R1+0x500] ;  /* 0x0005000001dd7983 */ /* 0x000ea80000300800 */
[----:B------:R-:W4:Y:S04]  /*1eb50*/  LDL.LU R220, [R1+0x4fc] ;  /* 0x0004fc0001dc7983 */ /* 0x000f280000300800 */
[----:B------:R-:W3:Y:S04]  /*1eb60*/  LDL.LU R219, [R1+0x4f8] ;  /* 0x0004f80001db7983 */ /* 0x000ee80000300800 */
        /* <DEDUP_REMOVED lines=16> */
[----:B------:R0:W-:Y:S04]  /*1ec70*/  STS.U16 [R9+0x9c80], R10 ;  /* 0x009c800a09007388 */ /* 0x0001e80000000400 */
[----:B------:R-:W3:Y:S04]  /*1ec80*/  LDL.LU R201, [R1+0x2c8] ;  /* 0x0002c80001c97983 */ /* 0x000ee80000300800 */
[----:B------:R1:W-:Y:S04]  /*1ec90*/  STS.U16 [R9+0x11c80], R12 ;  /* 0x011c800c09007388 */ /* 0x0003e80000000400 */
[----:B------:R1:W-:Y:S04]  /*1eca0*/  STS.U16 [R9+0x19c80], R2 ;  /* 0x019c800209007388 */ /* 0x0003e80000000400 */
[----:B0-----:R-:W3:Y:S04]  /*1ecb0*/  LDL.LU R10, [R1+0x23c] ;  /* 0x00023c00010a7983 */ /* 0x001ee80000300800 */
[----:B-1----:R-:W3:Y:S04]  /*1ecc0*/  LDL.LU R12, [R1+0x238] ;  /* 0x00023800010c7983 */ /* 0x002ee80000300800 */
[----:B------:R-:W3:Y:S04]  /*1ecd0*/  LDL.LU R2, [R1+0x234] ;  /* 0x0002340001027983 */ /* 0x000ee80000300800 */
[----:B------:R-:W3:Y:S04]  /*1ece0*/  LDL.LU R205, [R1+0x1e7c] ;  /* 0x001e7c0001cd7983 */ /* 0x000ee80000300800 */
[----:B------:R-:W3:Y:S04]  /*1ecf0*/  LDL.LU R204, [R1+0x1e78] ;  /* 0x001e780001cc7983 */ /* 0x000ee80000300800 */
[----:B------:R-:W3:Y:S04]  /*1ed00*/  LDL.LU R203, [R1+0x1e74] ;  /* 0x001e740001cb7983 */ /* 0x000ee80000300800 */
[----:B------:R-:W3:Y:S04]  /*1ed10*/  LDL.LU R202, [R1+0x1e70] ;  /* 0x001e700001ca7983 */ /* 0x000ee80000300800 */
[----:B------:R-:W3:Y:S04]  /*1ed20*/  LDL.LU R222, [R1+0x1e6c] ;  /* 0x001e6c0001de7983 */ /* 0x000ee80000300800 */
[----:B------:R-:W2:Y:S04]  /*1ed30*/  LDL.LU R8, [R1+0x1e68] ;  /* 0x001e680001087983 */ /* 0x000ea80000300800 */
[----:B------:R0:W-:Y:S04]  /*1ed40*/  STL [R1+0x175c], R9 ;  /* 0x00175c0901007387 */ /* 0x0001e80000100800 */
[----:B0-----:R-:W3:Y:S04]  /*1ed50*/  LDL.LU R9, [R1+0x240] ;  /* 0x0002400001097983 */ /* 0x001ee80000300800 */
[----:B--2---:R0:W-:Y:S04]  /*1ed60*/  STS.U16 [R8+0x100], R221 ;  /* 0x000100dd08007388 */ /* 0x0041e80000000400 */
[----:B----4-:R1:W-:Y:S04]  /*1ed70*/  STS.U16 [R8+0x8100], R220 ;  /* 0x008100dc08007388 */ /* 0x0103e80000000400 */
[----:B---3--:R2:W-:Y:S04]  /*1ed80*/  STS.U16 [R8+0x10100], R219 ;  /* 0x010100db08007388 */ /* 0x0085e80000000400 */
        /* <DEDUP_REMOVED lines=24> */
[----:B0-----:R-:W3:Y:S04]  /*1ef10*/  LDL.LU R198, [R1+0x1e34] ;  /* 0x001e340001c67983 */ /* 0x001ee80000300800 */
[----:B-1----:R-:W4:Y:S04]  /*1ef20*/  LDL.LU R199, [R1+0x1e30] ;  /* 0x001e300001c77983 */ /* 0x002f280000300800 */
        /* <DEDUP_REMOVED lines=51> */
[----:B--2---:R-:W-:Y:S04]  /*1f260*/  STS.U16 [R8+0x19900], R218 ;  /* 0x019900da08007388 */ /* 0x004fe80000000400 */
[----:B---3--:R-:W-:Y:S04]  /*1f270*/  STS.U16 [R8+0x11900], R198 ;  /* 0x011900c608007388 */ /* 0x008fe80000000400 */
[----:B----4-:R0:W-:Y:S04]  /*1f280*/  STS.U16 [R8+0x1900], R200 ;  /* 0x001900c808007388 */ /* 0x0101e80000000400 */
[----:B------:R1:W-:Y:S04]  /*1f290*/  STS.U16 [R8+0x9900], R199 ;  /* 0x009900c708007388 */ /* 0x0003e80000000400 */
[----:B0-----:R-:W2:Y:S04]  /*1f2a0*/  LDL.LU R200, [R1+0x1e14] ;  /* 0x001e140001c87983 */ /* 0x001ea80000300800 */
[----:B-1----:R-:W3:Y:S04]  /*1f2b0*/  LDL.LU R199, [R1+0x1e10] ;  /* 0x001e100001c77983 */ /* 0x002ee80000300800 */
[----:B------:R-:W4:Y:S04]  /*1f2c0*/  LDL.LU R198, [R1+0x1e0c] ;  /* 0x001e0c0001c67983 */ /* 0x000f280000300800 */
[----:B------:R-:W2:Y:S04]  /*1f2d0*/  LDL.LU R218, [R1+0x1e08] ;  /* 0x001e080001da7983 */ /* 0x000ea80000300800 */
[----:B------:R-:W3:Y:S04]  /*1f2e0*/  LDL.LU R217, [R1+0x1e04] ;  /* 0x001e040001d97983 */ /* 0x000ee80000300800 */
        /* <DEDUP_REMOVED lines=38> */
[----:B------:R-:W2:Y:S04]  /*1f550*/  LDL.LU R7, [R1+0x1da4] ;  /* 0x001da40001077983 */ /* 0x000ea80000300800 */
[----:B------:R0:W-:Y:S04]  /*1f560*/  STL [R1+0x1760], R8 ;  /* 0x0017600801007387 */ /* 0x0001e80000100800 */
[----:B0-----:R-:W4:Y:S04]  /*1f570*/  LDL.LU R8, [R1+0x3d8] ;  /* 0x0003d80001087983 */ /* 0x001f280000300800 */
[----:B--2---:R0:W-:Y:S04]  /*1f580*/  STS.U16 [R7+0x180], R19 ;  /* 0x0001801307007388 */ /* 0x0041e80000000400 */
[----:B---3--:R1:W-:Y:S04]  /*1f590*/  STS.U16 [R7+0x8180], R18 ;  /* 0x0081801207007388 */ /* 0x0083e80000000400 */
        /* <DEDUP_REMOVED lines=11> */
[----:B0-----:R-:W4:Y:S04]  /*1f650*/  LDL.LU R51, [R1+0x1d88] ;  /* 0x001d880001337983 */ /* 0x001f280000300800 */
        /* <DEDUP_REMOVED lines=53> */
[----:B---3--:R-:W-:Y:S04]  /*1f9b0*/  STS.U16 [R7+0x19180], R54 ;  /* 0x0191803607007388 */ /* 0x008fe80000000400 */
[----:B--2---:R-:W-:Y:S04]  /*1f9c0*/  STS.U16 [R7+0x9180], R52 ;  /* 0x0091803407007388 */ /* 0x004fe80000000400 */
[----:B----4-:R-:W-:Y:S04]  /*1f9d0*/  STS.U16 [R7+0x11180], R53 ;  /* 0x0111803507007388 */ /* 0x010fe80000000400 */
[----:B------:R0:W-:Y:S04]  /*1f9e0*/  STS.U16 [R7+0x1180], R51 ;  /* 0x0011803307007388 */ /* 0x0001e80000000400 */
[----:B0-----:R-:W2:Y:S04]  /*1f9f0*/  LDL.LU R51, [R1+0x1d74] ;  /* 0x001d740001337983 */ /* 0x001ea80000300800 */
[----:B------:R-:W3:Y:S04]  /*1fa00*/  LDL.LU R52, [R1+0x1d70] ;  /* 0x001d700001347983 */ /* 0x000ee80000300800 */
[----:B------:R-:W4:Y:S04]  /*1fa10*/  LDL.LU R53, [R1+0x1d6c] ;  /* 0x001d6c0001357983 */ /* 0x000f280000300800 */
        /* <DEDUP_REMOVED lines=26> */
[----:B------:R-:W3:Y:S04]  /*1fbc0*/  LDL.LU R34, [R1+0x1d10] ;  /* 0x001d100001227983 */ /* 0x000ee80000300800 */
[----:B------:R-:W4:Y:S04]  /*1fbd0*/  LDL.LU R33, [R1+0x1d0c] ;  /* 0x001d0c0001217983 */ /* 0x000f280000300800 */
[----:B------:R-:W2:Y:S04]  /*1fbe0*/  LDL.LU R191, [R1+0x1d08] ;  /* 0x001d080001bf7983 */ /* 0x000ea80000300800 */
        /* <DEDUP_REMOVED lines=12> */
[----:B------:R-:W4:Y:S04]  /*1fcb0*/  LDL.LU R192, [R1+0x1cd4] ;  /* 0x001cd40001c07983 */ /* 0x000f280000300800 */
[----:B------:R-:W2:Y:S04]  /*1fcc0*/  LDL.LU R193, [R1+0x1cd0] ;  /* 0x001cd00001c17983 */ /* 0x000ea80000300800 */
[----:B------:R-:W2:Y:S04]  /*1fcd0*/  LDL.LU R6, [R1+0x1ccc] ;  /* 0x001ccc0001067983 */ /* 0x000ea80000300800 */
[----:B------:R-:W3:Y:S04]  /*1fce0*/  LDL.LU R194, [R1+0x1cc8] ;  /* 0x001cc80001c27983 */ /* 0x000ee80000300800 */
[----:B------:R-:W4:Y:S04]  /*1fcf0*/  LDL.LU R178, [R1+0x1cc4] ;  /* 0x001cc40001b27983 */ /* 0x000f280000300800 */
[----:B------:R0:W-:Y:S04]  /*1fd00*/  STS.U16 [R7+0xbd80], R181 ;  /* 0x00bd80b507007388 */ /* 0x0001e80000000400 */
[----:B------:R1:W-:Y:S04]  /*1fd10*/  STS.U16 [R7+0x13d80], R180 ;  /* 0x013d80b407007388 */ /* 0x0003e80000000400 */
[----:B------:R1:W-:Y:S04]  /*1fd20*/  STS.U16 [R7+0x1bd80], R179 ;  /* 0x01bd80b307007388 */ /* 0x0003e80000000400 */
[----:B------:R-:W-:Y:S04]  /*1fd30*/  STS.U16 [R7+0x18980], R8 ;  /* 0x0189800807007388 */ /* 0x000fe80000000400 */
[----:B0-----:R-:W3:Y:S04]  /*1fd40*/  LDL.LU R181, [R1+0x1cc0] ;  /* 0x001cc00001b57983 */ /* 0x001ee80000300800 */
[----:B-1----:R-:W3:Y:S04]  /*1fd50*/  LDL.LU R180, [R1+0x1cbc] ;  /* 0x001cbc0001b47983 */ /* 0x002ee80000300800 */
[----:B------:R-:W3:Y:S04]  /*1fd60*/  LDL.LU R179, [R1+0x1cb8] ;  /* 0x001cb80001b37983 */ /* 0x000ee80000300800 */
[----:B------:R-:W-:Y:S04]  /*1fd70*/  STL [R1+0x1764], R7 ;  /* 0x0017640701007387 */ /* 0x000fe80000100800 */
[----:B--2---:R-:W-:Y:S04]  /*1fd80*/  STS.U16 [R6+0x10600], R193 ;  /* 0x010600c106007388 */ /* 0x004fe80000000400 */
[----:B----4-:R0:W-:Y:S04]  /*1fd90*/  STS.U16 [R6+0x600], R178 ;  /* 0x000600b206007388 */ /* 0x0101e80000000400 */
[----:B---3--:R1:W-:Y:S04]  /*1fda0*/  STS.U16 [R6+0x8600], R194 ;  /* 0x008600c206007388 */ /* 0x0083e80000000400 */
[----:B------:R2:W-:Y:S04]  /*1fdb0*/  STS.U16 [R6+0x18600], R192 ;  /* 0x018600c006007388 */ /* 0x0005e80000000400 */
[----:B------:R3:W-:Y:S04]  /*1fdc0*/  STS.U16 [R6+0xa00], R191 ;  /* 0x000a00bf06007388 */ /* 0x0007e80000000400 */
[----:B------:R4:W-:Y:S04]  /*1fdd0*/  STS.U16 [R6+0x8a00], R33 ;  /* 0x008a002106007388 */ /* 0x0009e80000000400 */
[----:B------:R4:W-:Y:S04]  /*1fde0*/  STS.U16 [R6+0x10a00], R34 ;  /* 0x010a002206007388 */ /* 0x0009e80000000400 */
[----:B0-----:R-:W4:Y:S04]  /*1fdf0*/  LDL.LU R178, [R1+0x1cb4] ;  /* 0x001cb40001b27983 */ /* 0x001f280000300800 */
[----:B-1----:R-:W4:Y:S04]  /*1fe00*/  LDL.LU R194, [R1+0x1cb0] ;  /* 0x001cb00001c27983 */ /* 0x002f280000300800 */
[----:B------:R-:W4:Y:S04]  /*1fe10*/  LDL.LU R193, [R1+0x1cac] ;  /* 0x001cac0001c17983 */ /* 0x000f280000300800 */
        /* <DEDUP_REMOVED lines=86> */
[----:B---3--:R-:W3:Y:S04]  /*20380*/  LDL.LU R46, [R1+0x1bf8] ;  /* 0x001bf800012e7983 */ /* 0x008ee80000300800 */
[----:B------:R-:W3:Y:S04]  /*20390*/  LDL.LU R45, [R1+0x1bf4] ;  /* 0x001bf400012d7983 */ /* 0x000ee80000300800 */
[----:B------:R0:W-:Y:S04]  /*203a0*/  STS.U16 [R6+0xb600], R44 ;  /* 0x00b6002c06007388 */ /* 0x0001e80000000400 */
[----:B------:R1:W-:Y:S04]  /*203b0*/  STS.U16 [R6+0x13600], R43 ;  /* 0x0136002b06007388 */ /* 0x0003e80000000400 */
[----:B------:R4:W-:Y:S04]  /*203c0*/  STS.U16 [R6+0x1b600], R42 ;  /* 0x01b6002a06007388 */ /* 0x0009e80000000400 */
[----:B------:R4:W-:Y:S04]  /*203d0*/  STS.U16 [R6+0x3a00], R41 ;  /* 0x003a002906007388 */ /* 0x0009e80000000400 */
[----:B------:R4:W-:Y:S04]  /*203e0*/  STS.U16 [R6+0xba00], R5 ;  /* 0x00ba000506007388 */ /* 0x0009e80000000400 */
[----:B0-----:R-:W3:Y:S04]  /*203f0*/  LDL.LU R44, [R1+0x1bf0] ;  /* 0x001bf000012c7983 */ /* 0x001ee80000300800 */
[----:B-1----:R-:W3:Y:S04]  /*20400*/  LDL.LU R43, [R1+0x1bec] ;  /* 0x001bec00012b7983 */ /* 0x002ee80000300800 */
[----:B----4-:R-:W4:Y:S04]  /*20410*/  LDL.LU R42, [R1+0x1be8] ;  /* 0x001be800012a7983 */ /* 0x010f280000300800 */
[----:B------:R-:W3:Y:S04]  /*20420*/  LDL.LU R41, [R1+0x1be4] ;  /* 0x001be40001297983 */ /* 0x000ee80000300800 */
[----:B------:R-:W2:Y:S04]  /*20430*/  LDL.LU R5, [R1+0x1be0] ;  /* 0x001be00001057983 */ /* 0x000ea80000300800 */
[----:B------:R0:W-:Y:S04]  /*20440*/  STS.U16 [R6+0x13a00], R40 ;  /* 0x013a002806007388 */ /* 0x0001e80000000400 */
[----:B------:R1:W-:Y:S04]  /*20450*/  STS.U16 [R6+0x1ba00], R39 ;  /* 0x01ba002706007388 */ /* 0x0003e80000000400 */
[----:B------:R1:W-:Y:S04]  /*20460*/  STS.U16 [R6+0x3e00], R38 ;  /* 0x003e002606007388 */ /* 0x0003e80000000400 */
[----:B------:R1:W-:Y:S04]  /*20470*/  STS.U16 [R6+0xbe00], R37 ;  /* 0x00be002506007388 */ /* 0x0003e80000000400 */
[----:B------:R-:W-:Y:S04]  /*20480*/  STS.U16 [R6+0x200], R9 ;  /* 0x0002000906007388 */ /* 0x000fe80000000400 */
[----:B------:R-:W-:Y:S04]  /*20490*/  STS.U16 [R6+0x8200], R10 ;  /* 0x0082000a06007388 */ /* 0x000fe80000000400 */
[----:B------:R-:W-:Y:S04]  /*204a0*/  STS.U16 [R6+0x10200], R12 ;  /* 0x0102000c06007388 */ /* 0x000fe80000000400 */
[----:B------:R-:W-:Y:S04]  /*204b0*/  STS.U16 [R6+0x18200], R2 ;  /* 0x0182000206007388 */ /* 0x000fe80000000400 */
[----:B0-----:R-:W4:Y:S04]  /*204c0*/  LDL.LU R40, [R1+0x1bdc] ;  /* 0x001bdc0001287983 */ /* 0x001f280000300800 */
[----:B-1----:R-:W3:Y:S04]  /*204d0*/  LDL.LU R39, [R1+0x1bd8] ;  /* 0x001bd80001277983 */ /* 0x002ee80000300800 */
[----:B------:R-:W-:Y:S04]  /*204e0*/  STS.U16 [R6+0x13e00], R252 ;  /* 0x013e00fc06007388 */ /* 0x000fe80000000400 */
[----:B------:R-:W4:Y:S04]  /*204f0*/  LDL.LU R38, [R1+0x1bd4] ;  /* 0x001bd40001267983 */ /* 0x000f280000300800 */
[----:B------:R-:W3:Y:S04]  /*20500*/  LDL.LU R37, [R1+0x1bd0] ;  /* 0x001bd00001257983 */ /* 0x000ee80000300800 */
[----:B------:R-:W-:Y:S04]  /*20510*/  STS.U16 [R6+0x1be00], R251 ;  /* 0x01be00fb06007388 */ /* 0x000fe80000000400 */
[----:B------:R-:W-:Y:S04]  /*20520*/  STL [R1+0x1768], R6 ;  /* 0x0017680601007387 */ /* 0x000fe80000100800 */
[----:B--2---:R0:W-:Y:S04]  /*20530*/  STS.U16 [R5+0x280], R36 ;  /* 0x0002802405007388 */ /* 0x0041e80000000400 */
[----:B------:R1:W-:Y:S04]  /*20540*/  STS.U16 [R5+0x8280], R35 ;  /* 0x0082802305007388 */ /* 0x0003e80000000400 */
[----:B------:R2:W-:Y:S04]  /*20550*/  STS.U16 [R5+0x10280], R34 ;  /* 0x0102802205007388 */ /* 0x0005e80000000400 */
[----:B------:R2:W-:Y:S04]  /*20560*/  STS.U16 [R5+0x18280], R33 ;  /* 0x0182802105007388 */ /* 0x0005e80000000400 */
[----:B------:R2:W-:Y:S04]  /*20570*/  STS.U16 [R5+0x680], R32 ;  /* 0x0006802005007388 */ /* 0x0005e80000000400 */
[----:B------:R2:W-:Y:S04]  /*20580*/  STS.U16 [R5+0x8680], R31 ;  /* 0x0086801f05007388 */ /* 0x0005e80000000400 */
[----:B0-----:R-:W4:Y:S04]  /*20590*/  LDL.LU R36, [R1+0x1bcc] ;  /* 0x001bcc0001247983 */ /* 0x001f280000300800 */
[----:B-1----:R-:W3:Y:S04]  /*205a0*/  LDL.LU R35, [R1+0x1bc8] ;  /* 0x001bc80001237983 */ /* 0x002ee80000300800 */
[----:B--2---:R-:W2:Y:S04]  /*205b0*/  LDL.LU R34, [R1+0x1bc4] ;  /* 0x001bc40001227983 */ /* 0x004ea80000300800 */
[----:B------:R-:W4:Y:S04]  /*205c0*/  LDL.LU R33, [R1+0x1bc0] ;  /* 0x001bc00001217983 */ /* 0x000f280000300800 */
[----:B------:R-:W3:Y:S04]  /*205d0*/  LDL.LU R32, [R1+0x1bbc] ;  /* 0x001bbc0001207983 */ /* 0x000ee80000300800 */
[----:B------:R-:W2:Y:S04]  /*205e0*/  LDL.LU R31, [R1+0x1bb8] ;  /* 0x001bb800011f7983 */ /* 0x000ea80000300800 */
[----:B------:R0:W-:Y:S04]  /*205f0*/  STS.U16 [R5+0x10680], R30 ;  /* 0x0106801e05007388 */ /* 0x0001e80000000400 */
[----:B------:R1:W-:Y:S04]  /*20600*/  STS.U16 [R5+0x18680], R29 ;  /* 0x0186801d05007388 */ /* 0x0003e80000000400 */
[----:B------:R1:W-:Y:S04]  /*20610*/  STS.U16 [R5+0xa80], R28 ;  /* 0x000a801c05007388 */ /* 0x0003e80000000400 */
[----:B------:R1:W-:Y:S04]  /*20620*/  STS.U16 [R5+0x8a80], R27 ;  /* 0x008a801b05007388 */ /* 0x0003e80000000400 */
[----:B------:R1:W-:Y:S04]  /*20630*/  STS.U16 [R5+0x10a80], R26 ;  /* 0x010a801a05007388 */ /* 0x0003e80000000400 */
[----:B------:R1:W-:Y:S04]  /*20640*/  STS.U16 [R5+0x18a80], R25 ;  /* 0x018a801905007388 */ /* 0x0003e80000000400 */
[----:B0-----:R-:W4:Y:S04]  /*20650*/  LDL.LU R30, [R1+0x1bb4] ;  /* 0x001bb400011e7983 */ /* 0x001f280000300800 */
[----:B-1----:R-:W3:Y:S04]  /*20660*/  LDL.LU R29, [R1+0x1bb0] ;  /* 0x001bb000011d7983 */ /* 0x002ee80000300800 */
[----:B------:R-:W2:Y:S04]  /*20670*/  LDL.LU R28, [R1+0x1bac] ;  /* 0x001bac00011c7983 */ /* 0x000ea80000300800 */
        /* <DEDUP_REMOVED lines=17> */
[----:B0-----:R-:W4:Y:S04]  /*20790*/  LDL.LU R114, [R1+0x1b84] ;  /* 0x001b840001727983 */ /* 0x001f280000300800 */
[----:B-1----:R-:W3:Y:S04]  /*207a0*/  LDL.LU R4, [R1+0x1b80] ;  /* 0x001b800001047983 */ /* 0x002ee80000300800 */
        /* <DEDUP_REMOVED lines=80> */
[----:B0-----:R-:W2:Y:S04]  /*20cb0*/  LDL.LU R187, [R1+0x1aec] ;  /* 0x001aec0001bb7983 */ /* 0x001ea80000300800 */
[----:B-1----:R-:W2:Y:S04]  /*20cc0*/  LDL.LU R188, [R1+0x1ae8] ;  /* 0x001ae80001bc7983 */ /* 0x002ea80000300800 */
[----:B----4-:R-:W4:Y:S04]  /*20cd0*/  LDL.LU R189, [R1+0x1ae4] ;  /* 0x001ae40001bd7983 */ /* 0x010f280000300800 */
[----:B---3--:R-:W4:Y:S04]  /*20ce0*/  LDL.LU R190, [R1+0x1ae0] ;  /* 0x001ae00001be7983 */ /* 0x008f280000300800 */
[----:B------:R-:W-:Y:S04]  /*20cf0*/  STL [R1+0x176c], R5 ;  /* 0x00176c0501007387 */ /* 0x000fe80000100800 */
[----:B------:R0:W-:Y:S04]  /*20d00*/  STS.U16 [R4+0x300], R191 ;  /* 0x000300bf04007388 */ /* 0x0001e80000000400 */
[----:B------:R1:W-:Y:S04]  /*20d10*/  STS.U16 [R4+0x8300], R192 ;  /* 0x008300c004007388 */ /* 0x0003e80000000400 */
[----:B------:R3:W-:Y:S04]  /*20d20*/  STS.U16 [R4+0x10300], R193 ;  /* 0x010300c104007388 */ /* 0x0007e80000000400 */
[----:B------:R3:W-:Y:S04]  /*20d30*/  STS.U16 [R4+0x18300], R194 ;  /* 0x018300c204007388 */ /* 0x0007e80000000400 */
[----:B0-----:R-:W4:Y:S04]  /*20d40*/  LDL.LU R191, [R1+0x1adc] ;  /* 0x001adc0001bf7983 */ /* 0x001f280000300800 */
[----:B-1----:R-:W4:Y:S04]  /*20d50*/  LDL.LU R192, [R1+0x1ad8] ;  /* 0x001ad80001c07983 */ /* 0x002f280000300800 */
[----:B---3--:R-:W4:Y:S04]  /*20d60*/  LDL.LU R193, [R1+0x1ad4] ;  /* 0x001ad40001c17983 */ /* 0x008f280000300800 */
[----:B------:R-:W4:Y:S04]  /*20d70*/  LDL.LU R194, [R1+0x1ad0] ;  /* 0x001ad00001c27983 */ /* 0x000f280000300800 */
[----:B------:R-:W3:Y:S04]  /*20d80*/  LDL.LU R10, [R1+0x550] ;  /* 0x00055000010a7983 */ /* 0x000ee80000300800 */
[----:B------:R-:W4:Y:S04]  /*20d90*/  LDL R12, [R1+0x554] ;  /* 0x00055400010c7983 */ /* 0x000f280000100800 */
[----:B------:R0:W-:Y:S04]  /*20da0*/  STS.U16 [R4+0x18700], R62 ;  /* 0x0187003e04007388 */ /* 0x0001e80000000400 */
[----:B------:R-:W4:Y:S04]  /*20db0*/  LDL.LU R2, [R1+0x172c] ;  /* 0x00172c0001027983 */ /* 0x000f280000300800 */
[----:B------:R-:W-:Y:S04]  /*20dc0*/  STS.U16 [R4+0xb00], R61 ;  /* 0x000b003d04007388 */ /* 0x000fe80000000400 */
[----:B------:R1:W-:Y:S04]  /*20dd0*/  STS.U16 [R4+0x10f00], R52 ;  /* 0x010f003404007388 */ /* 0x0003e80000000400 */
[----:B0-----:R-:W4:Y:S04]  /*20de0*/  LDL R62, [R1+0x1728] ;  /* 0x00172800013e7983 */ /* 0x001f280000100800 */
[----:B-1----:R-:W4:Y:S04]  /*20df0*/  LDL R52, [R1+0x70c] ;  /* 0x00070c0001347983 */ /* 0x002f280000100800 */
[----:B------:R-:W4:Y:S04]  /*20e00*/  LDL R61, [R1+0x708] ;  /* 0x00070800013d7983 */ /* 0x000f280000100800 */
[----:B------:R0:W-:Y:S04]  /*20e10*/  STS.U16 [R4+0x18f00], R51 ;  /* 0x018f003304007388 */ /* 0x0001e80000000400 */
[----:B0-----:R-:W4:Y:S04]  /*20e20*/  LDL R51, [R1+0x6cc] ;  /* 0x0006cc0001337983 */ /* 0x001f280000100800 */
[----:B------:R0:W-:Y:S04]  /*20e30*/  STS.U16 [R4+0x8b00], R57 ;  /* 0x008b003904007388 */ /* 0x0001e80000000400 */
[----:B------:R1:W-:Y:S01]  /*20e40*/  STS.U16 [R4+0xf00], R54 ;  /* 0x000f003604007388 */ /* 0x0003e20000000400 */
[----:B------:R-:W-:-:S03]  /*20e50*/  PRMT R49, RZ, 0x7610, R49 ;  /* 0x00007610ff317816 */ /* 0x000fc60000000031 */
[----:B------:R1:W-:Y:S04]  /*20e60*/  STS.U16 [R4+0x18b00], R55 ;  /* 0x018b003704007388 */ /* 0x0003e80000000400 */
[----:B0-----:R-:W4:Y:S04]  /*20e70*/  LDL R57, [R1+0x6c8] ;  /* 0x0006c80001397983 */ /* 0x001f280000100800 */
[----:B-1----:R-:W4:Y:S04]  /*20e80*/  LDL R54, [R1+0x68c] ;  /* 0x00068c0001367983 */ /* 0x002f280000100800 */
[----:B------:R-:W4:Y:S04]  /*20e90*/  LDL.LU R5, [R1+0x578] ;  /* 0x0005780001057983 */ /* 0x000f280000300800 */
[----:B------:R-:W4:Y:S04]  /*20ea0*/  LDL.LU R6, [R1+0x570] ;  /* 0x0005700001067983 */ /* 0x000f280000300800 */
[----:B------:R-:W4:Y:S04]  /*20eb0*/  LDL.LU R7, [R1+0x568] ;  /* 0x0005680001077983 */ /* 0x000f280000300800 */
[----:B------:R-:W4:Y:S04]  /*20ec0*/  LDL.LU R8, [R1+0x560] ;  /* 0x0005600001087983 */ /* 0x000f280000300800 */
[----:B------:R-:W4:Y:S04]  /*20ed0*/  LDL.LU R9, [R1+0x558] ;  /* 0x0005580001097983 */ /* 0x000f280000300800 */
[----:B------:R-:W4:Y:S04]  /*20ee0*/  LDL R55, [R1+0x688] ;  /* 0x0006880001377983 */ /* 0x000f280000100800 */
[----:B------:R-:W-:Y:S04]  /*20ef0*/  STS.U16 [R4+0x700], R65 ;  /* 0x0007004104007388 */ /* 0x000fe80000000400 */
[----:B------:R-:W-:Y:S04]  /*20f00*/  STS.U16 [R4+0x8700], R64 ;  /* 0x0087004004007388 */ /* 0x000fe80000000400 */
[----:B------:R-:W-:Y:S04]  /*20f10*/  STS.U16 [R4+0x10700], R63 ;  /* 0x0107003f04007388 */ /* 0x000fe80000000400 */
[----:B------:R-:W-:Y:S04]  /*20f20*/  STS.U16 [R4+0x10b00], R56 ;  /* 0x010b003804007388 */ /* 0x000fe80000000400 */
[----:B------:R0:W-:Y:S04]  /*20f30*/  STS.U16 [R4+0x8f00], R53 ;  /* 0x008f003504007388 */ /* 0x0001e80000000400 */
[----:B------:R1:W-:Y:S01]  /*20f40*/  STS.U16 [R4+0x1300], R50 ;  /* 0x0013003204007388 */ /* 0x0003e20000000400 */
[----:B------:R-:W-:-:S02]  /*20f50*/  PRMT R114, RZ, 0x7610, R114 ;  /* 0x00007610ff727816 */ /* 0x000fc40000000072 */
[----:B--2---:R-:W-:Y:S01]  /*20f60*/  PRMT R115, RZ, 0x7610, R115 ;  /* 0x00007610ff737816 */ /* 0x004fe20000000073 */
[----:B0-----:R-:W2:Y:S04]  /*20f70*/  LDL R53, [R1+0x64c] ;  /* 0x00064c0001357983 */ /* 0x001ea80000100800 */
[----:B------:R-:W2:Y:S04]  /*20f80*/  LDL.LU R56, [R1+0x60c] ;  /* 0x00060c0001387983 */ /* 0x000ea80000300800 */
[----:B-1----:R-:W2:Y:S01]  /*20f90*/  LDL.LU R50, [R1+0x648] ;  /* 0x0006480001327983 */ /* 0x002ea20000300800 */
[----:B---3--:R-:W-:-:S05]  /*20fa0*/  @!P0 IMAD.MOV.U32 R13, RZ, RZ, R10 ;  /* 0x000000ffff0d8224 */ /* 0x008fca00078e000a */
[----:B----4-:R0:W3:Y:S04]  /*20fb0*/  @!P0 LDG.E.U16 R49, desc[UR60][R12.64] ;  /* 0x0000003c0c318981 */ /* 0x0100e8000c1e1500 */
[----:B------:R1:W-:Y:S01]  /*20fc0*/  STL [R1+0x1770], R10 ;  /* 0x0017700a01007387 */ /* 0x0003e20000100800 */
[----:B0-----:R-:W-:Y:S02]  /*20fd0*/  @!P0 IMAD.MOV.U32 R12, RZ, RZ, R2 ;  /* 0x000000ffff0c8224 */ /* 0x001fe400078e0002 */
[----:B------:R-:W-:Y:S01]  /*20fe0*/  @!P0 IMAD.MOV.U32 R13, RZ, RZ, R62 ;  /* 0x000000ffff0d8224 */ /* 0x000fe200078e003e */
[----:B-1----:R-:W4:Y:S04]  /*20ff0*/  LDL.LU R10, [R1+0x55c] ;  /* 0x00055c00010a7983 */ /* 0x002f280000300800 */
[----:B------:R-:W3:Y:S01]  /*21000*/  LDL.LU R63, [R1+0x5cc] ;  /* 0x0005cc00013f7983 */ /* 0x000ee20000300800 */
[----:B------:R-:W-:-:S03]  /*21010*/  PRMT R116, RZ, 0x7610, R116 ;  /* 0x00007610ff747816 */ /* 0x000fc60000000074 */
[----:B------:R-:W4:Y:S04]  /*21020*/  LDL R65, [R1+0x588] ;  /* 0x0005880001417983 */ /* 0x000f280000100800 */
[----:B------:R0:W4:Y:S01]  /*21030*/  @!P0 LDG.E.U16 R114, desc[UR60][R12.64] ;  /* 0x0000003c0c728981 */ /* 0x000122000c1e1500 */
[----:B------:R-:W-:Y:S02]  /*21040*/  PRMT R117, RZ, 0x7610, R117 ;  /* 0x00007610ff757816 */ /* 0x000fe40000000075 */
[----:B------:R-:W-:Y:S02]  /*21050*/  PRMT R118, RZ, 0x7610, R118 ;  /* 0x00007610ff767816 */ /* 0x000fe40000000076 */
[----:B------:R-:W-:Y:S01]  /*21060*/  PRMT R119, RZ, 0x7610, R119 ;  /* 0x00007610ff777816 */ /* 0x000fe20000000077 */
[----:B------:R-:W4:Y:S01]  /*21070*/  LDL R62, [R1+0x6c0] ;  /* 0x0006c000013e7983 */ /* 0x000f220000100800 */
[----:B0-----:R-:W-:-:S02]  /*21080*/  @!P0 IMAD.MOV.U32 R12, RZ, RZ, R52 ;  /* 0x000000ffff0c8224 */ /* 0x001fc400078e0034 */
[----:B------:R-:W-:Y:S01]  /*21090*/  @!P0 IMAD.MOV.U32 R13, RZ, RZ, R61 ;  /* 0x000000ffff0d8224 */ /* 0x000fe200078e003d */
[----:B------:R-:W3:Y:S04]  /*210a0*/  LDL R52, [R1+0x608] ;  /* 0x0006080001347983 */ /* 0x000ee80000100800 */
[----:B------:R-:W4:Y:S04]  /*210b0*/  LDL R61, [R1+0x58c] ;  /* 0x00058c00013d7983 */ /* 0x000f280000100800 */
[----:B------:R0:W4:Y:S02]  /*210c0*/  @!P0 LDG.E.U16 R115, desc[UR60][R12.64] ;  /* 0x0000003c0c738981 */ /* 0x000124000c1e1500 */
[----:B0-----:R-:W-:-:S02]  /*210d0*/  @!P0 IMAD.MOV.U32 R12, RZ, RZ, R51 ;  /* 0x000000ffff0c8224 */ /* 0x001fc400078e0033 */
[----:B------:R-:W4:Y:S01]  /*210e0*/  LDL R51, [R1+0x5c8] ;  /* 0x0005c80001337983 */ /* 0x000f220000100800 */
[----:B------:R-:W-:-:S03]  /*210f0*/  @!P0 IMAD.MOV.U32 R13, RZ, RZ, R57 ;  /* 0x000000ffff0d8224 */ /* 0x000fc600078e0039 */
[----:B------:R-:W4:Y:S04]  /*21100*/  LDL R57, [R1+0x1720] ;  /* 0x0017200001397983 */ /* 0x000f280000100800 */
[----:B------:R0:W4:Y:S02]  /*21110*/  @!P0 LDG.E.U16 R116, desc[UR60][R12.64] ;  /* 0x0000003c0c748981 */ /* 0x000124000c1e1500 */
[----:B0-----:R-:W-:Y:S02]  /*21120*/  @!P0 IMAD.MOV.U32 R12, RZ, RZ, R54 ;  /* 0x000000ffff0c8224 */ /* 0x001fe400078e0036 */
[----:B------:R-:W-:Y:S02]  /*21130*/  @!P0 IMAD.MOV.U32 R13, RZ, RZ, R55 ;  /* 0x000000ffff0d8224 */ /* 0x000fe400078e0037 */
[----:B------:R-:W4:Y:S04]  /*21140*/  LDL R55, [R1+0x1724] ;  /* 0x0017240001377983 */ /* 0x000f280000100800 */
[----:B------:R2:W4:Y:S02]  /*21150*/  @!P0 LDG.E.U16 R117, desc[UR60][R12.64] ;  /* 0x0000003c0c758981 */ /* 0x000524000c1e1500 */
[----:B--2---:R-:W-:-:S02]  /*21160*/  @!P0 IMAD.MOV.U32 R12, RZ, RZ, R53 ;  /* 0x000000ffff0c8224 */ /* 0x004fc400078e0035 */
[----:B------:R-:W-:Y:S01]  /*21170*/  @!P0 IMAD.MOV.U32 R13, RZ, RZ, R50 ;  /* 0x000000ffff0d8224 */ /* 0x000fe200078e0032 */
[----:B------:R-:W2:Y:S04]  /*21180*/  LDL R53, [R1+0x700] ;  /* 0x0007000001357983 */ /* 0x000ea80000100800 */
[----:B------:R0:W2:Y:S02]  /*21190*/  @!P0 LDG.E.U16 R118, desc[UR60][R12.64] ;  /* 0x0000003c0c768981 */ /* 0x0000a4000c1e1500 */
[----:B0-----:R-:W-:Y:S02]  /*211a0*/  @!P0 IMAD.MOV.U32 R12, RZ, RZ, R56 ;  /* 0x000000ffff0c8224 */ /* 0x001fe400078e0038 */
[----:B---3--:R-:W-:Y:S02]  /*211b0*/  @!P0 IMAD.MOV.U32 R13, RZ, RZ, R52 ;  /* 0x000000ffff0d8224 */ /* 0x008fe400078e0034 */
[----:B------:R-:W3:Y:S04]  /*211c0*/  LDL R52, [R1+0x704] ;  /* 0x0007040001347983 */ /* 0x000ee80000100800 */
[----:B------:R4:W3:Y:S02]  /*211d0*/  @!P0 LDG.E.U16 R119, desc[UR60][R12.64] ;  /* 0x0000003c0c778981 */ /* 0x0008e4000c1e1500 */
[----:B----4-:R-:W-:-:S02]  /*211e0*/  @!P0 IMAD.MOV.U32 R13, RZ, RZ, R51 ;  /* 0x000000ffff0d8224 */ /* 0x010fc400078e0033 */
[----:B------:R-:W4:Y:S01]  /*211f0*/  LDL R51, [R1+0x6c4] ;  /* 0x0006c40001337983 */ /* 0x000f220000100800 */
[----:B------:R-:W-:Y:S01]  /*21200*/  PRMT R24, RZ, 0x7610, R24 ;  /* 0x00007610ff187816 */ /* 0x000fe20000000018 */
[----:B------:R-:W-:Y:S01]  /*21210*/  @!P0 IMAD.MOV.U32 R12, RZ, RZ, R63 ;  /* 0x000000ffff0c8224 */ /* 0x000fe200078e003f */
[----:B------:R-:W-:Y:S01]  /*21220*/  PRMT R25, RZ, 0x7610, R25 ;  /* 0x00007610ff197816 */ /* 0x000fe20000000019 */
[----:B------:R-:W4:Y:S04]  /*21230*/  LDL.LU R64, [R1+0x684] ;  /* 0x0006840001407983 */ /* 0x000f280000300800 */
[----:B------:R0:W4:Y:S04]  /*21240*/  @!P0 LDG.E.U16 R24, desc[UR60][R12.64] ;  /* 0x0000003c0c188981 */ /* 0x000128000c1e1500 */
[----:B------:R-:W4:Y:S01]  /*21250*/  LDL.LU R54, [R1+0x640] ;  /* 0x0006400001367983 */ /* 0x000f220000300800 */
[----:B------:R-:W-:Y:S01]  /*21260*/  PRMT R26, RZ, 0x7610, R26 ;  /* 0x00007610ff1a7816 */ /* 0x000fe2000000001a */
[----:B0-----:R-:W-:-:S02]  /*21270*/  @!P0 IMAD.MOV.U32 R12, RZ, RZ, R61 ;  /* 0x000000ffff0c8224 */ /* 0x001fc400078e003d */
[----:B------:R-:W-:Y:S01]  /*21280*/  @!P0 IMAD.MOV.U32 R13, RZ, RZ, R65 ;  /* 0x000000ffff0d8224 */ /* 0x000fe200078e0041 */
[----:B------:R-:W4:Y:S04]  /*21290*/  LDL R61, [R1+0x600] ;  /* 0x00060000013d7983 */ /* 0x000f280000100800 */
[----:B------:R-:W4:Y:S04]  /*212a0*/  LDL R65, [R1+0x680] ;  /* 0x0006800001417983 */ /* 0x000f280000100800 */
[----:B------:R0:W4:Y:S02]  /*212b0*/  @!P0 LDG.E.U16 R25, desc[UR60][R12.64] ;  /* 0x0000003c0c198981 */ /* 0x000124000c1e1500 */
[----:B0-----:R-:W-:-:S02]  /*212c0*/  @!P0 IMAD.MOV.U32 R12, RZ, RZ, R55 ;  /* 0x000000ffff0c8224 */ /* 0x001fc400078e0037 */
[----:B------:R-:W-:Y:S01]  /*212d0*/  @!P0 IMAD.MOV.U32 R13, RZ, RZ, R57 ;  /* 0x000000ffff0d8224 */ /* 0x000fe200078e0039 */
[----:B------:R-:W4:Y:S01]  /*212e0*/  LDL R55, [R1+0x644] ;  /* 0x0006440001377983 */ /* 0x000f220000100800 */
[----:B------:R-:W-:-:S03]  /*212f0*/  PRMT R27, RZ, 0x7610, R27 ;  /* 0x00007610ff1b7816 */ /* 0x000fc6000000001b */
[----:B------:R-:W4:Y:S04]  /*21300*/  LDL R57, [R1+0x5c0] ;  /* 0x0005c00001397983 */ /* 0x000f280000100800 */
[----:B------:R2:W4:Y:S02]  /*21310*/  @!P0 LDG.E.U16 R26, desc[UR60][R12.64] ;  /* 0x0000003c0c1a8981 */ /* 0x000524000c1e1500 */
[----:B--2---:R-:W-:Y:S02]  /*21320*/  @!P0 IMAD.MOV.U32 R13, RZ, RZ, R53 ;  /* 0x000000ffff0d8224 */ /* 0x004fe400078e0035 */
[----:B------:R-:W2:Y:S01]  /*21330*/  LDL R53, [R1+0x604] ;  /* 0x0006040001357983 */ /* 0x000ea20000100800 */
[----:B---3--:R-:W-:-:S03]  /*21340*/  @!P0 IMAD.MOV.U32 R12, RZ, RZ, R52 ;  /* 0x000000ffff0c8224 */ /* 0x008fc600078e0034 */
[----:B------:R-:W3:Y:S04]  /*21350*/  LDL R52, [R1+0x5c4] ;  /* 0x0005c40001347983 */ /* 0x000ee80000100800 */
[----:B------:R0:W3:Y:S02]  /*21360*/  @!P0 LDG.E.U16 R27, desc[UR60][R12.64] ;  /* 0x0000003c0c1b8981 */ /* 0x0000e4000c1e1500 */
[----:B0-----:R-:W-:Y:S02]  /*21370*/  @!P0 IMAD.MOV.U32 R13, RZ, RZ, R62 ;  /* 0x000000ffff0d8224 */ /* 0x001fe400078e003e */
[----:B----4-:R-:W-:Y:S02]  /*21380*/  @!P0 IMAD.MOV.U32 R12, RZ, RZ, R51 ;  /* 0x000000ffff0c8224 */ /* 0x010fe400078e0033 */
[----:B------:R-:W4:Y:S04]  /*21390*/  LDL R51, [R1+0x584] ;  /* 0x0005840001337983 */ /* 0x000f280000100800 */
[----:B------:R-:W4:Y:S01]  /*213a0*/  LDL.LU R62, [R1+0x580] ;  /* 0x00058000013e7983 */ /* 0x000f220000300800 */
[----:B------:R-:W-:-:S02]  /*213b0*/  PRMT R28, RZ, 0x7610, R28 ;  /* 0x00007610ff1c7816 */ /* 0x000fc4000000001c */
[----:B------:R-:W-:-:S04]  /*213c0*/  PRMT R29, RZ, 0x7610, R29 ;  /* 0x00007610ff1d7816 */ /* 0x000fc8000000001d */
[----:B------:R0:W4:Y:S01]  /*213d0*/  @!P0 LDG.E.U16 R28, desc[UR60][R12.64] ;  /* 0x0000003c0c1c8981 */ /* 0x000122000c1e1500 */
[----:B------:R-:W-:Y:S01]  /*213e0*/  PRMT R30, RZ, 0x7610, R30 ;  /* 0x00007610ff1e7816 */ /* 0x000fe2000000001e */
[----:B0-----:R-:W-:Y:S02]  /*213f0*/  @!P0 IMAD.MOV.U32 R12, RZ, RZ, R64 ;  /* 0x000000ffff0c8224 */ /* 0x001fe400078e0040 */
[----:B------:R-:W-:-:S05]  /*21400*/  @!P0 IMAD.MOV.U32 R13, RZ, RZ, R65 ;  /* 0x000000ffff0d8224 */ /* 0x000fca00078e0041 */
[----:B------:R0:W4:Y:S01]  /*21410*/  @!P0 LDG.E.U16 R29, desc[UR60][R12.64] ;  /* 0x0000003c0c1d8981 */ /* 0x000122000c1e1500 */
[----:B------:R-:W-:Y:S01]  /*21420*/  PRMT R31, RZ, 0x7610, R31 ;  /* 0x00007610ff1f7816 */ /* 0x000fe2000000001f */
[----:B0-----:R-:W-:Y:S02]  /*21430*/  @!P0 IMAD.MOV.U32 R12, RZ, RZ, R55 ;  /* 0x000000ffff0c8224 */ /* 0x001fe400078e0037 */
[----:B------:R-:W-:Y:S01]  /*21440*/  @!P0 IMAD.MOV.U32 R13, RZ, RZ, R54 ;  /* 0x000000ffff0d8224 */ /* 0x000fe200078e0036 */
[----:B------:R-:W-:Y:S02]  /*21450*/  PRMT R32, RZ, 0x7610, R32 ;  /* 0x00007610ff207816 */ /* 0x000fe40000000020 */
[----:B------:R-:W-:Y:S01]  /*21460*/  PRMT R33, RZ, 0x7610, R33 ;  /* 0x00007610ff217816 */ /* 0x000fe20000000021 */
        /* <DEDUP_REMOVED lines=9> */
[----:B------:R4:W3:Y:S04]  /*21500*/  @!P0 LDG.E.U16 R32, desc[UR60][R12.64] ;  /* 0x0000003c0c208981 */ /* 0x0008e8000c1e1500 */
[----:B------:R-:W3:Y:S04]  /*21510*/  LDL.LU R57, [R1+0x638] ;  /* 0x0006380001397983 */ /* 0x000ee80000300800 */
[----:B------:R-:W3:Y:S01]  /*21520*/  LDL R65, [R1+0x67c] ;  /* 0x00067c0001417983 */ /* 0x000ee20000100800 */
[----:B----4-:R-:W-:-:S02]  /*21530*/  @!P0 IMAD.MOV.U32 R12, RZ, RZ, R51 ;  /* 0x000000ffff0c8224 */ /* 0x010fc400078e0033 */
[----:B------:R-:W-:Y:S01]  /*21540*/  @!P0 IMAD.MOV.U32 R13, RZ, RZ, R62 ;  /* 0x000000ffff0d8224 */ /* 0x000fe200078e003e */
[----:B------:R-:W4:Y:S04]  /*21550*/  LDL R51, [R1+0x63c] ;  /* 0x00063c0001337983 */ /* 0x000f280000100800 */
[----:B------:R-:W4:Y:S04]  /*21560*/  LDL.LU R61, [R1+0x5f8] ;  /* 0x0005f800013d7983 */ /* 0x000f280000300800 */
[----:B------:R0:W4:Y:S04]  /*21570*/  @!P0 LDG.E.U16 R33, desc[UR60][R12.64] ;  /* 0x0000003c0c218981 */ /* 0x000128000c1e1500 */
[----:B------:R-:W2:Y:S01]  /*21580*/  LDL R13, [R1+0x1718] ;  /* 0x00171800010d7983 */ /* 0x000ea20000100800 */
[----:B------:R-:W-:Y:S01]  /*21590*/  PRMT R34, RZ, 0x7610, R34 ;  /* 0x00007610ff227816 */ /* 0x000fe20000000022 */
[----:B0-----:R-:W-:Y:S01]  /*215a0*/  @!P0 IMAD.MOV.U32 R12, RZ, RZ, R55 ;  /* 0x000000ffff0c8224 */ /* 0x001fe200078e0037 */
[----:B------:R-:W-:-:S02]  /*215b0*/  PRMT R35, RZ, 0x7610, R35 ;  /* 0x00007610ff237816 */ /* 0x000fc40000000023 */
[----:B------:R-:W-:Y:S01]  /*215c0*/  PRMT R36, RZ, 0x7610, R36 ;  /* 0x00007610ff247816 */ /* 0x000fe20000000024 */
[----:B------:R-:W4:Y:S04]  /*215d0*/  LDL R55, [R1+0x5fc] ;  /* 0x0005fc0001377983 */ /* 0x000f280000100800 */
[----:B--2---:R0:W2:Y:S04]  /*215e0*/  @!P0 LDG.E.U16 R34, desc[UR60][R12.64] ;  /* 0x0000003c0c228981 */ /* 0x0040a8000c1e1500 */
[----:B------:R-:W3:Y:S01]  /*215f0*/  LDL R13, [R1+0x6f8] ;  /* 0x0006f800010d7983 */ /* 0x000ee20000100800 */
[----:B0-----:R-:W-:Y:S01]  /*21600*/  @!P0 IMAD.MOV.U32 R12, RZ, RZ, R53 ;  /* 0x000000ffff0c8224 */ /* 0x001fe200078e0035 */
[----:B------:R-:W-:-:S02]  /*21610*/  PRMT R37, RZ, 0x7610, R37 ;  /* 0x00007610ff257816 */ /* 0x000fc40000000025 */
[----:B------:R-:W-:Y:S02]  /*21620*/  PRMT R38, RZ, 0x7610, R38 ;  /* 0x00007610ff267816 */ /* 0x000fe40000000026 */
[----:B------:R-:W-:Y:S01]  /*21630*/  PRMT R39, RZ, 0x7610, R39 ;  /* 0x00007610ff277816 */ /* 0x000fe20000000027 */
[----:B------:R-:W2:Y:S04]  /*21640*/  LDL R53, [R1+0x5bc] ;  /* 0x0005bc0001357983 */ /* 0x000ea80000100800 */
[----:B---3--:R0:W3:Y:S04]  /*21650*/  @!P0 LDG.E.U16 R35, desc[UR60][R12.64] ;  /* 0x0000003c0c238981 */ /* 0x0080e8000c1e1500 */
[----:B------:R-:W4:Y:S01]  /*21660*/  LDL R13, [R1+0x6b8] ;  /* 0x0006b800010d7983 */ /* 0x000f220000100800 */
[----:B0-----:R-:W-:-:S03]  /*21670*/  @!P0 IMAD.MOV.U32 R12, RZ, RZ, R52 ;  /* 0x000000ffff0c8224 */ /* 0x001fc600078e0034 */
[----:B------:R-:W3:Y:S04]  /*21680*/  LDL R52, [R1+0x57c] ;  /* 0x00057c0001347983 */ /* 0x000ee80000100800 */
[----:B----4-:R0:W4:Y:S04]  /*21690*/  @!P0 LDG.E.U16 R36, desc[UR60][R12.64] ;  /* 0x0000003c0c248981 */ /* 0x010128000c1e1500 */
[----:B------:R-:W2:Y:S01]  /*216a0*/  LDL R13, [R1+0x678] ;  /* 0x00067800010d7983 */ /* 0x000ea20000100800 */
[----:B0-----:R-:W-:Y:S01]  /*216b0*/  @!P0 IMAD.MOV.U32 R12, RZ, RZ, R65 ;  /* 0x000000ffff0c8224 */ /* 0x001fe200078e0041 */
[----:B------:R-:W-:-:S02]  /*216c0*/  PRMT R40, RZ, 0x7610, R40 ;  /* 0x00007610ff287816 */ /* 0x000fc40000000028 */
[----:B------:R-:W-:Y:S01]  /*216d0*/  PRMT R41, RZ, 0x7610, R41 ;  /* 0x00007610ff297816 */ /* 0x000fe20000000029 */
[----:B------:R-:W4:Y:S04]  /*216e0*/  LDL R65, [R1+0x6f0] ;  /* 0x0006f00001417983 */ /* 0x000f280000100800 */
[----:B--2---:R0:W2:Y:S02]  /*216f0*/  @!P0 LDG.E.U16 R37, desc[UR60][R12.64] ;  /* 0x0000003c0c258981 */ /* 0x0040a4000c1e1500 */
[----:B0-----:R-:W-:Y:S02]  /*21700*/  @!P0 IMAD.MOV.U32 R12, RZ, RZ, R51 ;  /* 0x000000ffff0c8224 */ /* 0x001fe400078e0033 */
[----:B------:R-:W-:Y:S01]  /*21710*/  @!P0 IMAD.MOV.U32 R13, RZ, RZ, R57 ;  /* 0x000000ffff0d8224 */ /* 0x000fe200078e0039 */
[----:B------:R-:W4:Y:S04]  /*21720*/  LDL R51, [R1+0x1714] ;  /* 0x0017140001337983 */ /* 0x000f280000100800 */
[----:B------:R0:W2:Y:S02]  /*21730*/  @!P0 LDG.E.U16 R38, desc[UR60][R12.64] ;  /* 0x0000003c0c268981 */ /* 0x0000a4000c1e1500 */
[----:B0-----:R-:W-:-:S02]  /*21740*/  @!P0 IMAD.MOV.U32 R12, RZ, RZ, R55 ;  /* 0x000000ffff0c8224 */ /* 0x001fc400078e0037 */
[----:B------:R-:W-:Y:S01]  /*21750*/  @!P0 IMAD.MOV.U32 R13, RZ, RZ, R61 ;  /* 0x000000ffff0d8224 */ /* 0x000fe200078e003d */
[----:B------:R-:W2:Y:S04]  /*21760*/  LDL R55, [R1+0x6f4] ;  /* 0x0006f40001377983 */ /* 0x000ea80000100800 */
[----:B------:R0:W2:Y:S04]  /*21770*/  @!P0 LDG.E.U16 R39, desc[UR60][R12.64] ;  /* 0x0000003c0c278981 */ /* 0x0000a8000c1e1500 */
[----:B------:R-:W3:Y:S01]  /*21780*/  LDL R13, [R1+0x5b8] ;  /* 0x0005b800010d7983 */ /* 0x000ee20000100800 */
[----:B0-----:R-:W-:-:S03]  /*21790*/  @!P0 IMAD.MOV.U32 R12, RZ, RZ, R53 ;  /* 0x000000ffff0c8224 */ /* 0x001fc600078e0035 */
[----:B------:R-:W2:Y:S04]  /*217a0*/  LDL R53, [R1+0x6b4] ;  /* 0x0006b40001357983 */ /* 0x000ea80000100800 */
[----:B---3--:R0:W3:Y:S02]  /*217b0*/  @!P0 LDG.E.U16 R40, desc[UR60][R12.64] ;  /* 0x0000003c0c288981 */ /* 0x0080e4000c1e1500 */
[----:B0-----:R-:W-:Y:S02]  /*217c0*/  @!P0 IMAD.MOV.U32 R12, RZ, RZ, R52 ;  /* 0x000000ffff0c8224 */ /* 0x001fe400078e0034 */
[----:B------:R-:W-:Y:S01]  /*217d0*/  @!P0 IMAD.MOV.U32 R13, RZ, RZ, R5 ;  /* 0x000000ffff0d8224 */ /* 0x000fe200078e0005 */
[----:B------:R-:W3:Y:S04]  /*217e0*/  LDL.LU R52, [R1+0x630] ;  /* 0x0006300001347983 */ /* 0x000ee80000300800 */
[----:B------:R0:W-:Y:S04]  /*217f0*/  STL [R1+0x1774], R5 ;  /* 0x0017740501007387 */ /* 0x0001e80000100800 */
[----:B------:R4:W3:Y:S01]  /*21800*/  @!P0 LDG.E.U16 R41, desc[UR60][R12.64] ;  /* 0x0000003c0c298981 */ /* 0x0008e2000c1e1500 */
[----:B------:R-:W-:-:S02]  /*21810*/  PRMT R42, RZ, 0x7610, R42 ;  /* 0x00007610ff2a7816 */ /* 0x000fc4000000002a */
[----:B------:R-:W-:Y:S02]  /*21820*/  PRMT R43, RZ, 0x7610, R43 ;  /* 0x00007610ff2b7816 */ /* 0x000fe4000000002b */
[----:B------:R-:W-:Y:S01]  /*21830*/  PRMT R44, RZ, 0x7610, R44 ;  /* 0x00007610ff2c7816 */ /* 0x000fe2000000002c */
[----:B0-----:R-:W3:Y:S04]  /*21840*/  LDL R5, [R1+0x634] ;  /* 0x0006340001057983 */ /* 0x001ee80000100800 */
[----:B------:R-:W2:Y:S01]  /*21850*/  LDL R13, [R1+0x1710] ;  /* 0x00171000010d7983 */ /* 0x000ea20000100800 */
[----:B----4-:R-:W-:Y:S01]  /*21860*/  @!P0 IMAD.MOV.U32 R12, RZ, RZ, R51 ;  /* 0x000000ffff0c8224 */ /* 0x010fe200078e0033 */
[----:B------:R-:W-:Y:S02]  /*21870*/  PRMT R45, RZ, 0x7610, R45 ;  /* 0x00007610ff2d7816 */ /* 0x000fe4000000002d */
[----:B------:R-:W-:Y:S01]  /*21880*/  PRMT R46, RZ, 0x7610, R46 ;  /* 0x00007610ff2e7816 */ /* 0x000fe2000000002e */
[----:B------:R-:W4:Y:S04]  /*21890*/  LDL R51, [R1+0x5f4] ;  /* 0x0005f40001337983 */ /* 0x000f280000100800 */
[----:B--2---:R0:W2:Y:S02]  /*218a0*/  @!P0 LDG.E.U16 R42, desc[UR60][R12.64] ;  /* 0x0000003c0c2a8981 */ /* 0x0040a4000c1e1500 */
[----:B0-----:R-:W-:-:S02]  /*218b0*/  @!P0 IMAD.MOV.U32 R12, RZ, RZ, R55 ;  /* 0x000000ffff0c8224 */ /* 0x001fc400078e0037 */
[----:B------:R-:W-:Y:S01]  /*218c0*/  @!P0 IMAD.MOV.U32 R13, RZ, RZ, R65 ;  /* 0x000000ffff0d8224 */ /* 0x000fe200078e0041 */
[----:B------:R-:W2:Y:S04]  /*218d0*/  LDL R55, [R1+0x5b4] ;  /* 0x0005b40001377983 */ /* 0x000ea80000100800 */
[----:B------:R-:W2:Y:S04]  /*218e0*/  LDL R65, [R1+0x5b0] ;  /* 0x0005b00001417983 */ /* 0x000ea80000100800 */
[----:B------:R0:W2:Y:S04]  /*218f0*/  @!P0 LDG.E.U16 R43, desc[UR60][R12.64] ;  /* 0x0000003c0c2b8981 */ /* 0x0000a8000c1e1500 */
[----:B------:R-:W3:Y:S01]  /*21900*/  LDL R13, [R1+0x6b0] ;  /* 0x0006b000010d7983 */ /* 0x000ee20000100800 */
[----:B0-----:R-:W-:-:S03]  /*21910*/  @!P0 IMAD.MOV.U32 R12, RZ, RZ, R53 ;  /* 0x000000ffff0c8224 */ /* 0x001fc600078e0035 */
[----:B------:R-:W2:Y:S04]  /*21920*/  LDL R53, [R1+0x574] ;  /* 0x0005740001357983 */ /* 0x000ea80000100800 */
[----:B---3--:R0:W3:Y:S04]  /*21930*/  @!P0 LDG.E.U16 R44, desc[UR60][R12.64] ;  /* 0x0000003c0c2c8981 */ /* 0x0080e8000c1e1500 */
[----:B------:R-:W0:Y:S04]  /*21940*/  LDL R12, [R1+0x670] ;  /* 0x00067000010c7983 */ /* 0x000e280000100800 */
[----:B------:R-:W0:Y:S02]  /*21950*/  LDL R13, [R1+0x674] ;  /* 0x00067400010d7983 */ /* 0x000e240000100800 */
[----:B0-----:R-:W-:-:S04]  /*21960*/  @!P0 LOP3.LUT R13, R13, R12, RZ, 0x3c, !PT ;  /* 0x0000000c0d0d8212 */ /* 0x001fc800078e3cff */
[----:B------:R-:W-:-:S04]  /*21970*/  @!P0 LOP3.LUT R12, R13, R12, RZ, 0x3c, !PT ;  /* 0x0000000c0d0c8212 */ /* 0x000fc800078e3cff */
[----:B------:R-:W-:-:S05]  /*21980*/  @!P0 LOP3.LUT R13, R13, R12, RZ, 0x3c, !PT ;  /* 0x0000000c0d0d8212 */ /* 0x000fca00078e3cff */
[----:B------:R0:W3:Y:S02]  /*21990*/  @!P0 LDG.E.U16 R45, desc[UR60][R12.64] ;  /* 0x0000003c0c2d8981 */ /* 0x0000e4000c1e1500 */
[----:B0-----:R-:W-:Y:S02]  /*219a0*/  @!P0 IMAD.MOV.U32 R12, RZ, RZ, R5 ;  /* 0x000000ffff0c8224 */ /* 0x001fe400078e0005 */
[----:B------:R-:W-:Y:S01]  /*219b0*/  @!P0 IMAD.MOV.U32 R13, RZ, RZ, R52 ;  /* 0x000000ffff0d8224 */ /* 0x000fe200078e0034 */
[----:B------:R-:W-:Y:S02]  /*219c0*/  PRMT R47, RZ, 0x7610, R47 ;  /* 0x00007610ff2f7816 */ /* 0x000fe4000000002f */
[----:B------:R-:W-:Y:S02]  /*219d0*/  PRMT R48, RZ, 0x7610, R48 ;  /* 0x00007610ff307816 */ /* 0x000fe40000000030 */
[----:B------:R-:W-:Y:S01]  /*219e0*/  PRMT R87, RZ, 0x7610, R87 ;  /* 0x00007610ff577816 */ /* 0x000fe20000000057 */
[----:B------:R-:W3:Y:S04]  /*219f0*/  LDL R5, [R1+0x170c] ;  /* 0x00170c0001057983 */ /* 0x000ee80000100800 */
[----:B------:R4:W3:Y:S04]  /*21a00*/  @!P0 LDG.E.U16 R46, desc[UR60][R12.64] ;  /* 0x0000003c0c2e8981 */ /* 0x0008e8000c1e1500 */
[----:B------:R-:W2:Y:S01]  /*21a10*/  LDL R13, [R1+0x5f0] ;  /* 0x0005f000010d7983 */ /* 0x000ea20000100800 */
[----:B----4-:R-:W-:-:S03]  /*21a20*/  @!P0 IMAD.MOV.U32 R12, RZ, RZ, R51 ;  /* 0x000000ffff0c8224 */ /* 0x010fc600078e0033 */
[----:B------:R-:W4:Y:S04]  /*21a30*/  LDL R51, [R1+0x6ec] ;  /* 0x0006ec0001337983 */ /* 0x000f280000100800 */
[----:B--2---:R0:W2:Y:S02]  /*21a40*/  @!P0 LDG.E.U16 R47, desc[UR60][R12.64] ;  /* 0x0000003c0c2f8981 */ /* 0x0040a4000c1e1500 */
[----:B0-----:R-:W-:Y:S02]  /*21a50*/  @!P0 IMAD.MOV.U32 R12, RZ, RZ, R55 ;  /* 0x000000ffff0c8224 */ /* 0x001fe400078e0037 */
[----:B------:R-:W-:Y:S01]  /*21a60*/  @!P0 IMAD.MOV.U32 R13, RZ, RZ, R65 ;  /* 0x000000ffff0d8224 */ /* 0x000fe200078e0041 */
[----:B------:R-:W2:Y:S04]  /*21a70*/  LDL R55, [R1+0x668] ;  /* 0x0006680001377983 */ /* 0x000ea80000100800 */
[----:B------:R0:W2:Y:S02]  /*21a80*/  @!P0 LDG.E.U16 R48, desc[UR60][R12.64] ;  /* 0x0000003c0c308981 */ /* 0x0000a4000c1e1500 */
[----:B0-----:R-:W-:-:S02]  /*21a90*/  @!P0 IMAD.MOV.U32 R12, RZ, RZ, R53 ;  /* 0x000000ffff0c8224 */ /* 0x001fc400078e0035 */
[----:B------:R-:W-:Y:S01]  /*21aa0*/  @!P0 IMAD.MOV.U32 R13, RZ, RZ, R6 ;  /* 0x000000ffff0d8224 */ /* 0x000fe200078e0006 */
[----:B------:R-:W2:Y:S04]  /*21ab0*/  LDL R53, [R1+0x66c] ;  /* 0x00066c0001357983 */ /* 0x000ea80000100800 */
[----:B------:R-:W2:Y:S04]  /*21ac0*/  LDL.LU R65, [R1+0x62c] ;  /* 0x00062c0001417983 */ /* 0x000ea80000300800 */
[----:B------:R0:W-:Y:S04]  /*21ad0*/  STL [R1+0x1778], R6 ;  /* 0x0017780601007387 */ /* 0x0001e80000100800 */
[----:B------:R3:W2:Y:S04]  /*21ae0*/  @!P0 LDG.E.U16 R87, desc[UR60][R12.64] ;  /* 0x0000003c0c578981 */ /* 0x0006a8000c1e1500 */
[----:B0-----:R-:W2:Y:S04]  /*21af0*/  LDL.LU R6, [R1+0x56c] ;  /* 0x00056c0001067983 */ /* 0x001ea80000300800 */
[----:B------:R-:W4:Y:S01]  /*21b00*/  LDL R13, [R1+0x1708] ;  /* 0x00170800010d7983 */ /* 0x000f220000100800 */
[----:B------:R-:W-:Y:S01]  /*21b10*/  PRMT R86, RZ, 0x7610, R86 ;  /* 0x00007610ff567816 */ /* 0x000fe20000000056 */
[----:B---3--:R-:W-:Y:S01]  /*21b20*/  @!P0 IMAD.MOV.U32 R12, RZ, RZ, R5 ;  /* 0x000000ffff0c8224 */ /* 0x008fe200078e0005 */
[----:B------:R-:W-:-:S02]  /*21b30*/  PRMT R85, RZ, 0x7610, R85 ;  /* 0x00007610ff557816 */ /* 0x000fc40000000055 */
[----:B------:R-:W-:Y:S02]  /*21b40*/  PRMT R84, RZ, 0x7610, R84 ;  /* 0x00007610ff547816 */ /* 0x000fe40000000054 */
[----:B------:R-:W-:Y:S02]  /*21b50*/  PRMT R83, RZ, 0x7610, R83 ;  /* 0x00007610ff537816 */ /* 0x000fe40000000053 */
[----:B------:R-:W-:Y:S01]  /*21b60*/  PRMT R82, RZ, 0x7610, R82 ;  /* 0x00007610ff527816 */ /* 0x000fe20000000052 */
[----:B------:R-:W3:Y:S04]  /*21b70*/  LDL R5, [R1+0x5ec] ;  /* 0x0005ec0001057983 */ /* 0x000ee80000100800 */
[----:B----4-:R0:W4:Y:S04]  /*21b80*/  @!P0 LDG.E.U16 R86, desc[UR60][R12.64] ;  /* 0x0000003c0c568981 */ /* 0x010128000c1e1500 */
[----:B------:R-:W2:Y:S01]  /*21b90*/  LDL R13, [R1+0x6e8] ;  /* 0x0006e800010d7983 */ /* 0x000ea20000100800 */
[----:B0-----:R-:W-:Y:S01]  /*21ba0*/  @!P0 IMAD.MOV.U32 R12, RZ, RZ, R51 ;  /* 0x000000ffff0c8224 */ /* 0x001fe200078e0033 */
[----:B------:R-:W-:-:S02]  /*21bb0*/  PRMT R81, RZ, 0x7610, R81 ;  /* 0x00007610ff517816 */ /* 0x000fc40000000051 */
[----:B------:R-:W4:Y:S04]  /*21bc0*/  LDL R51, [R1+0x5ac] ;  /* 0x0005ac0001337983 */ /* 0x000f280000100800 */
[----:B--2---:R0:W2:Y:S04]  /*21bd0*/  @!P0 LDG.E.U16 R85, desc[UR60][R12.64] ;  /* 0x0000003c0c558981 */ /* 0x0040a8000c1e1500 */
[----:B------:R-:W0:Y:S04]  /*21be0*/  LDL R12, [R1+0x6a8] ;  /* 0x0006a800010c7983 */ /* 0x000e280000100800 */
[----:B------:R-:W0:Y:S02]  /*21bf0*/  LDL R13, [R1+0x6ac] ;  /* 0x0006ac00010d7983 */ /* 0x000e240000100800 */
[----:B0-----:R-:W-:-:S04]  /*21c00*/  @!P0 LOP3.LUT R13, R13, R12, RZ, 0x3c, !PT ;  /* 0x0000000c0d0d8212 */ /* 0x001fc800078e3cff */
[----:B------:R-:W-:-:S04]  /*21c10*/  @!P0 LOP3.LUT R12, R13, R12, RZ, 0x3c, !PT ;  /* 0x0000000c0d0c8212 */ /* 0x000fc800078e3cff */
[----:B------:R-:W-:-:S05]  /*21c20*/  @!P0 LOP3.LUT R13, R13, R12, RZ, 0x3c, !PT ;  /* 0x0000000c0d0d8212 */ /* 0x000fca00078e3cff */
[----:B------:R0:W2:Y:S02]  /*21c30*/  @!P0 LDG.E.U16 R84, desc[UR60][R12.64] ;  /* 0x0000003c0c548981 */ /* 0x0000a4000c1e1500 */
[----:B0-----:R-:W-:Y:S02]  /*21c40*/  @!P0 IMAD.MOV.U32 R12, RZ, RZ, R53 ;  /* 0x000000ffff0c8224 */ /* 0x001fe400078e0035 */
[----:B------:R-:W-:Y:S01]  /*21c50*/  @!P0 IMAD.MOV.U32 R13, RZ, RZ, R55 ;  /* 0x000000ffff0d8224 */ /* 0x000fe200078e0037 */
[----:B------:R-:W2:Y:S04]  /*21c60*/  LDL R53, [R1+0x1704] ;  /* 0x0017040001357983 */ /* 0x000ea80000100800 */
[----:B------:R-:W2:Y:S04]  /*21c70*/  LDL R55, [R1+0x1700] ;  /* 0x0017000001377983 */ /* 0x000ea80000100800 */
[----:B------:R0:W2:Y:S04]  /*21c80*/  @!P0 LDG.E.U16 R83, desc[UR60][R12.64] ;  /* 0x0000003c0c538981 */ /* 0x0000a8000c1e1500 */
[----:B------:R-:W3:Y:S01]  /*21c90*/  LDL R13, [R1+0x628] ;  /* 0x00062800010d7983 */ /* 0x000ee20000100800 */
[----:B0-----:R-:W-:-:S05]  /*21ca0*/  @!P0 IMAD.MOV.U32 R12, RZ, RZ, R65 ;  /* 0x000000ffff0c8224 */ /* 0x001fca00078e0041 */
[----:B---3--:R0:W3:Y:S04]  /*21cb0*/  @!P0 LDG.E.U16 R82, desc[UR60][R12.64] ;  /* 0x0000003c0c528981 */ /* 0x0080e8000c1e1500 */
[----:B------:R-:W4:Y:S01]  /*21cc0*/  LDL R13, [R1+0x5e8] ;  /* 0x0005e800010d7983 */ /* 0x000f220000100800 */
[----:B0-----:R-:W-:Y:S01]  /*21cd0*/  @!P0 IMAD.MOV.U32 R12, RZ, RZ, R5 ;  /* 0x000000ffff0c8224 */ /* 0x001fe200078e0005 */
[----:B------:R-:W-:Y:S02]  /*21ce0*/  PRMT R80, RZ, 0x7610, R80 ;  /* 0x00007610ff507816 */ /* 0x000fe40000000050 */
[----:B------:R-:W-:Y:S02]  /*21cf0*/  PRMT R79, RZ, 0x7610, R79 ;  /* 0x00007610ff4f7816 */ /* 0x000fe4000000004f */
[----:B------:R-:W-:Y:S01]  /*21d00*/  PRMT R78, RZ, 0x7610, R78 ;  /* 0x00007610ff4e7816 */ /* 0x000fe2000000004e */
[----:B------:R-:W3:Y:S04]  /*21d10*/  LDL R5, [R1+0x6e4] ;  /* 0x0006e40001057983 */ /* 0x000ee80000100800 */
[----:B----4-:R0:W4:Y:S04]  /*21d20*/  @!P0 LDG.E.U16 R81, desc[UR60][R12.64] ;  /* 0x0000003c0c518981 */ /* 0x010128000c1e1500 */
[----:B------:R-:W2:Y:S01]  /*21d30*/  LDL R13, [R1+0x5a8] ;  /* 0x0005a800010d7983 */ /* 0x000ea20000100800 */
[----:B0-----:R-:W-:-:S03]  /*21d40*/  @!P0 IMAD.MOV.U32 R12, RZ, RZ, R51 ;  /* 0x000000ffff0c8224 */ /* 0x001fc600078e0033 */
[----:B------:R-:W4:Y:S04]  /*21d50*/  LDL.LU R51, [R1+0x624] ;  /* 0x0006240001337983 */ /* 0x000f280000300800 */
[----:B------:R-:W-:Y:S04]  /*21d60*/  STL [R1+0x1780], R6 ;  /* 0x0017800601007387 */ /* 0x000fe80000100800 */
[----:B------:R0:W-:Y:S04]  /*21d70*/  STL [R1+0x177c], R7 ;  /* 0x00177c0701007387 */ /* 0x0001e80000100800 */
[----:B--2---:R1:W2:Y:S02]  /*21d80*/  @!P0 LDG.E.U16 R80, desc[UR60][R12.64] ;  /* 0x0000003c0c508981 */ /* 0x0042a4000c1e1500 */
[----:B-1----:R-:W-:-:S02]  /*21d90*/  @!P0 IMAD.MOV.U32 R12, RZ, RZ, R6 ;  /* 0x000000ffff0c8224 */ /* 0x002fc400078e0006 */
[----:B------:R-:W-:Y:S01]  /*21da0*/  @!P0 IMAD.MOV.U32 R13, RZ, RZ, R7 ;  /* 0x000000ffff0d8224 */ /* 0x000fe200078e0007 */
[----:B------:R-:W-:Y:S02]  /*21db0*/  PRMT R77, RZ, 0x7610, R77 ;  /* 0x00007610ff4d7816 */ /* 0x000fe4000000004d */
[----:B------:R-:W-:Y:S02]  /*21dc0*/  PRMT R76, RZ, 0x7610, R76 ;  /* 0x00007610ff4c7816 */ /* 0x000fe4000000004c */
[----:B------:R-:W-:Y:S01]  /*21dd0*/  PRMT R75, RZ, 0x7610, R75 ;  /* 0x00007610ff4b7816 */ /* 0x000fe2000000004b */
[----:B0-----:R-:W2:Y:S04]  /*21de0*/  LDL R7, [R1+0x5a0] ;  /* 0x0005a00001077983 */ /* 0x001ea80000100800 */
[----:B------:R0:W2:Y:S04]  /*21df0*/  @!P0 LDG.E.U16 R79, desc[UR60][R12.64] ;  /* 0x0000003c0c4f8981 */ /* 0x0000a8000c1e1500 */
[----:B------:R-:W2:Y:S01]  /*21e00*/  LDL R6, [R1+0x5a4] ;  /* 0x0005a40001067983 */ /* 0x000ea20000100800 */
[----:B0-----:R-:W-:-:S02]  /*21e10*/  @!P0 IMAD.MOV.U32 R12, RZ, RZ, R53 ;  /* 0x000000ffff0c8224 */ /* 0x001fc400078e0035 */
[----:B------:R-:W-:Y:S01]  /*21e20*/  @!P0 IMAD.MOV.U32 R13, RZ, RZ, R55 ;  /* 0x000000ffff0d8224 */ /* 0x000fe200078e0037 */
[----:B------:R-:W2:Y:S04]  /*21e30*/  LDL R53, [R1+0x5e4] ;  /* 0x0005e40001357983 */ /* 0x000ea80000100800 */
[----:B------:R-:W2:Y:S04]  /*21e40*/  LDL R55, [R1+0x5e0] ;  /* 0x0005e00001377983 */ /* 0x000ea80000100800 */
[----:B------:R3:W2:Y:S04]  /*21e50*/  @!P0 LDG.E.U16 R78, desc[UR60][R12.64] ;  /* 0x0000003c0c4e8981 */ /* 0x0006a8000c1e1500 */
[----:B------:R-:W4:Y:S01]  /*21e60*/  LDL R13, [R1+0x6e0] ;  /* 0x0006e000010d7983 */ /* 0x000f220000100800 */
[----:B---3--:R-:W-:-:S03]  /*21e70*/  @!P0 IMAD.MOV.U32 R12, RZ, RZ, R5 ;  /* 0x000000ffff0c8224 */ /* 0x008fc600078e0005 */
[----:B------:R-:W3:Y:S04]  /*21e80*/  LDL R5, [R1+0x564] ;  /* 0x0005640001057983 */ /* 0x000ee80000100800 */
[----:B----4-:R0:W4:Y:S04]  /*21e90*/  @!P0 LDG.E.U16 R77, desc[UR60][R12.64] ;  /* 0x0000003c0c4d8981 */ /* 0x010128000c1e1500 */
[----:B------:R-:W0:Y:S04]  /*21ea0*/  LDL R12, [R1+0x6a0] ;  /* 0x0006a000010c7983 */ /* 0x000e280000100800 */
[----:B------:R-:W0:Y:S02]  /*21eb0*/  LDL R13, [R1+0x6a4] ;  /* 0x0006a400010d7983 */ /* 0x000e240000100800 */
[----:B0-----:R-:W-:-:S04]  /*21ec0*/  @!P0 LOP3.LUT R13, R13, R12, RZ, 0x3c, !PT ;  /* 0x0000000c0d0d8212 */ /* 0x001fc800078e3cff */
[----:B------:R-:W-:-:S04]  /*21ed0*/  @!P0 LOP3.LUT R12, R13, R12, RZ, 0x3c, !PT ;  /* 0x0000000c0d0c8212 */ /* 0x000fc800078e3cff */
[----:B------:R-:W-:-:S05]  /*21ee0*/  @!P0 LOP3.LUT R13, R13, R12, RZ, 0x3c, !PT ;  /* 0x0000000c0d0d8212 */ /* 0x000fca00078e3cff */
[----:B------:R0:W4:Y:S04]  /*21ef0*/  @!P0 LDG.E.U16 R76, desc[UR60][R12.64] ;  /* 0x0000003c0c4c8981 */ /* 0x000128000c1e1500 */
[----:B------:R-:W0:Y:S04]  /*21f00*/  LDL R12, [R1+0x660] ;  /* 0x00066000010c7983 */ /* 0x000e280000100800 */
[----:B------:R-:W0:Y:S02]  /*21f10*/  LDL R13, [R1+0x664] ;  /* 0x00066400010d7983 */ /* 0x000e240000100800 */
[----:B0-----:R-:W-:-:S04]  /*21f20*/  @!P0 LOP3.LUT R13, R13, R12, RZ, 0x3c, !PT ;  /* 0x0000000c0d0d8212 */ /* 0x001fc800078e3cff */
[----:B------:R-:W-:-:S04]  /*21f30*/  @!P0 LOP3.LUT R12, R13, R12, RZ, 0x3c, !PT ;  /* 0x0000000c0d0c8212 */ /* 0x000fc800078e3cff */
[----:B------:R-:W-:-:S05]  /*21f40*/  @!P0 LOP3.LUT R13, R13, R12, RZ, 0x3c, !PT ;  /* 0x0000000c0d0d8212 */ /* 0x000fca00078e3cff */
[----:B------:R0:W4:Y:S04]  /*21f50*/  @!P0 LDG.E.U16 R75, desc[UR60][R12.64] ;  /* 0x0000003c0c4b8981 */ /* 0x000128000c1e1500 */
[----:B------:R-:W2:Y:S01]  /*21f60*/  LDL R13, [R1+0x620] ;  /* 0x00062000010d7983 */ /* 0x000ea20000100800 */
[----:B------:R-:W-:Y:S01]  /*21f70*/  PRMT R74, RZ, 0x7610, R74 ;  /* 0x00007610ff4a7816 */ /* 0x000fe2000000004a */
[----:B0-----:R-:W-:Y:S01]  /*21f80*/  @!P0 IMAD.MOV.U32 R12, RZ, RZ, R51 ;  /* 0x000000ffff0c8224 */ /* 0x001fe200078e0033 */
[----:B------:R-:W-:Y:S02]  /*21f90*/  PRMT R73, RZ, 0x7610, R73 ;  /* 0x00007610ff497816 */ /* 0x000fe40000000049 */
[----:B------:R-:W-:Y:S02]  /*21fa0*/  PRMT R72, RZ, 0x7610, R72 ;  /* 0x00007610ff487816 */ /* 0x000fe40000000048 */
[----:B------:R-:W-:Y:S01]  /*21fb0*/  PRMT R71, RZ, 0x7610, R71 ;  /* 0x00007610ff477816 */ /* 0x000fe20000000047 */
[----:B--2---:R0:W2:Y:S02]  /*21fc0*/  @!P0 LDG.E.U16 R74, desc[UR60][R12.64] ;  /* 0x0000003c0c4a8981 */ /* 0x0040a4000c1e1500 */
[----:B0-----:R-:W-:-:S02]  /*21fd0*/  @!P0 IMAD.MOV.U32 R12, RZ, RZ, R53 ;  /* 0x000000ffff0c8224 */ /* 0x001fc400078e0035 */
[----:B------:R-:W-:Y:S02]  /*21fe0*/  @!P0 IMAD.MOV.U32 R13, RZ, RZ, R55 ;  /* 0x000000ffff0d8224 */ /* 0x000fe400078e0037 */
[----:B------:R-:W4:Y:S04]  /*21ff0*/  LDL R55, [R1+0x5d8] ;  /* 0x0005d80001377983 */ /* 0x000f280000100800 */
[----:B------:R0:W2:Y:S02]  /*22000*/  @!P0 LDG.E.U16 R73, desc[UR60][R12.64] ;  /* 0x0000003c0c498981 */ /* 0x0000a4000c1e1500 */
[----:B0-----:R-:W-:Y:S02]  /*22010*/  @!P0 IMAD.MOV.U32 R12, RZ, RZ, R6 ;  /* 0x000000ffff0c8224 */ /* 0x001fe400078e0006 */
[----:B------:R-:W-:Y:S01]  /*22020*/  @!P0 IMAD.MOV.U32 R13, RZ, RZ, R7 ;  /* 0x000000ffff0d8224 */ /* 0x000fe200078e0007 */
[----:B------:R-:W4:Y:S04]  /*22030*/  LDL.LU R6, [R1+0x5dc] ;  /* 0x0005dc0001067983 */ /* 0x000f280000300800 */
[----:B------:R-:W2:Y:S04]  /*22040*/  LDL.LU R53, [R1+0x61c] ;  /* 0x00061c0001357983 */ /* 0x000ea80000300800 */
[----:B------:R0:W-:Y:S04]  /*22050*/  STL [R1+0x1784], R8 ;  /* 0x0017840801007387 */ /* 0x0001e80000100800 */
[----:B------:R3:W4:Y:S02]  /*22060*/  @!P0 LDG.E.U16 R72, desc[UR60][R12.64] ;  /* 0x0000003c0c488981 */ /* 0x000724000c1e1500 */
[----:B---3--:R-:W-:-:S02]  /*22070*/  @!P0 IMAD.MOV.U32 R12, RZ, RZ, R5 ;  /* 0x000000ffff0c8224 */ /* 0x008fc400078e0005 */
[----:B------:R-:W-:Y:S02]  /*22080*/  @!P0 IMAD.MOV.U32 R13, RZ, RZ, R8 ;  /* 0x000000ffff0d8224 */ /* 0x000fe400078e0008 */
[----:B0-----:R-:W3:Y:S04]  /*22090*/  LDL R8, [R1+0x16fc] ;  /* 0x0016fc0001087983 */ /* 0x001ee80000100800 */
[----:B------:R-:W4:Y:S04]  /*220a0*/  LDL.LU R7, [R1+0x598] ;  /* 0x0005980001077983 */ /* 0x000f280000300800 */
[----:B------:R-:W4:Y:S04]  /*220b0*/  LDL.LU R5, [R1+0x590] ;  /* 0x0005900001057983 */ /* 0x000f280000300800 */
[----:B------:R3:W4:Y:S04]  /*220c0*/  @!P0 LDG.E.U16 R71, desc[UR60][R12.64] ;  /* 0x0000003c0c478981 */ /* 0x000728000c1e1500 */
[----:B------:R-:W2:Y:S01]  /*220d0*/  LDL R13, [R1+0x16f0] ;  /* 0x0016f000010d7983 */ /* 0x000ea20000100800 */
[----:B------:R-:W-:Y:S01]  /*220e0*/  PRMT R70, RZ, 0x7610, R70 ;  /* 0x00007610ff467816 */ /* 0x000fe20000000046 */
[----:B---3--:R-:W-:Y:S01]  /*220f0*/  @!P0 IMAD.MOV.U32 R12, RZ, RZ, R8 ;  /* 0x000000ffff0c8224 */ /* 0x008fe200078e0008 */
[----:B------:R-:W-:-:S02]  /*22100*/  PRMT R69, RZ, 0x7610, R69 ;  /* 0x00007610ff457816 */ /* 0x000fc40000000045 */
[----:B------:R-:W-:Y:S02]  /*22110*/  PRMT R68, RZ, 0x7610, R68 ;  /* 0x00007610ff447816 */ /* 0x000fe40000000044 */
[----:B------:R-:W-:Y:S01]  /*22120*/  PRMT R67, RZ, 0x7610, R67 ;  /* 0x00007610ff437816 */ /* 0x000fe20000000043 */
[----:B------:R-:W3:Y:S04]  /*22130*/  LDL R8, [R1+0x59c] ;  /* 0x00059c0001087983 */ /* 0x000ee80000100800 */
[----:B--2---:R0:W2:Y:S04]  /*22140*/  @!P0 LDG.E.U16 R70, desc[UR60][R12.64] ;  /* 0x0000003c0c468981 */ /* 0x0040a8000c1e1500 */
[----:B------:R-:W0:Y:S04]  /*22150*/  LDL R12, [R1+0x6d8] ;  /* 0x0006d800010c7983 */ /* 0x000e280000100800 */
[----:B------:R-:W0:Y:S02]  /*22160*/  LDL R13, [R1+0x6dc] ;  /* 0x0006dc00010d7983 */ /* 0x000e240000100800 */
[----:B0-----:R-:W-:-:S04]  /*22170*/  @!P0 LOP3.LUT R13, R13, R12, RZ, 0x3c, !PT ;  /* 0x0000000c0d0d8212 */ /* 0x001fc800078e3cff */
[----:B------:R-:W-:-:S04]  /*22180*/  @!P0 LOP3.LUT R12, R13, R12, RZ, 0x3c, !PT ;  /* 0x0000000c0d0c8212 */ /* 0x000fc800078e3cff */
[----:B------:R-:W-:-:S05]  /*22190*/  @!P0 LOP3.LUT R13, R13, R12, RZ, 0x3c, !PT ;  /* 0x0000000c0d0d8212 */ /* 0x000fca00078e3cff */
[----:B------:R0:W2:Y:S04]  /*221a0*/  @!P0 LDG.E.U16 R69, desc[UR60][R12.64] ;  /* 0x0000003c0c458981 */ /* 0x0000a8000c1e1500 */
        /* <DEDUP_REMOVED lines=12> */
[----:B------:R-:W4:Y:S01]  /*22270*/  LDL R13, [R1+0x618] ;  /* 0x00061800010d7983 */ /* 0x000f220000100800 */
[----:B------:R-:W-:Y:S01]  /*22280*/  PRMT R66, RZ, 0x7610, R66 ;  /* 0x00007610ff427816 */ /* 0x000fe20000000042 */
[----:B0-----:R-:W-:Y:S01]  /*22290*/  @!P0 IMAD.MOV.U32 R12, RZ, RZ, R53 ;  /* 0x000000ffff0c8224 */ /* 0x001fe200078e0035 */
[----:B------:R-:W-:Y:S02]  /*222a0*/  PRMT R60, RZ, 0x7610, R60 ;  /* 0x00007610ff3c7816 */ /* 0x000fe4000000003c */
[----:B------:R-:W-:Y:S02]  /*222b0*/  PRMT R59, RZ, 0x7610, R59 ;  /* 0x00007610ff3b7816 */ /* 0x000fe4000000003b */
[----:B------:R-:W-:Y:S01]  /*222c0*/  PRMT R58, RZ, 0x7610, R58 ;  /* 0x00007610ff3a7816 */ /* 0x000fe2000000003a */
[----:B----4-:R0:W4:Y:S02]  /*222d0*/  @!P0 LDG.E.U16 R66, desc[UR60][R12.64] ;  /* 0x0000003c0c428981 */ /* 0x010124000c1e1500 */
[----:B0-----:R-:W-:-:S02]  /*222e0*/  @!P0 IMAD.MOV.U32 R12, RZ, RZ, R6 ;  /* 0x000000ffff0c8224 */ /* 0x001fc400078e0006 */
[----:B------:R-:W-:-:S05]  /*222f0*/  @!P0 IMAD.MOV.U32 R13, RZ, RZ, R55 ;  /* 0x000000ffff0d8224 */ /* 0x000fca00078e0037 */
[----:B------:R3:W4:Y:S02]  /*22300*/  @!P0 LDG.E.U16 R60, desc[UR60][R12.64] ;  /* 0x0000003c0c3c8981 */ /* 0x000724000c1e1500 */
[----:B---3--:R-:W-:Y:S02]  /*22310*/  @!P0 IMAD.MOV.U32 R12, RZ, RZ, R8 ;  /* 0x000000ffff0c8224 */ /* 0x008fe400078e0008 */
[----:B------:R-:W-:Y:S01]  /*22320*/  @!P0 IMAD.MOV.U32 R13, RZ, RZ, R7 ;  /* 0x000000ffff0d8224 */ /* 0x000fe200078e0007 */
[----:B------:R-:W3:Y:S04]  /*22330*/  LDL.LU R8, [R1+0x650] ;  /* 0x0006500001087983 */ /* 0x000ee80000300800 */
[----:B------:R-:W2:Y:S04]  /*22340*/  LDL.LU R55, [R1+0x614] ;  /* 0x0006140001377983 */ /* 0x000ea80000300800 */
[----:B------:R0:W-:Y:S04]  /*22350*/  STL [R1+0x1788], R7 ;  /* 0x0017880701007387 */ /* 0x0001e80000100800 */
[----:B------:R1:W4:Y:S04]  /*22360*/  @!P0 LDG.E.U16 R59, desc[UR60][R12.64] ;  /* 0x0000003c0c3b8981 */ /* 0x000328000c1e1500 */
[----:B0-----:R-:W3:Y:S01]  /*22370*/  LDL R7, [R1+0x16ec] ;  /* 0x0016ec0001077983 */ /* 0x001ee20000100800 */
[----:B-1----:R-:W-:-:S02]  /*22380*/  @!P0 IMAD.MOV.U32 R12, RZ, RZ, R10 ;  /* 0x000000ffff0c8224 */ /* 0x002fc400078e000a */
[----:B------:R-:W-:Y:S01]  /*22390*/  @!P0 IMAD.MOV.U32 R13, RZ, RZ, R9 ;  /* 0x000000ffff0d8224 */ /* 0x000fe200078e0009 */
[----:B------:R0:W-:Y:S04]  /*223a0*/  STL [R1+0x1790], R10 ;  /* 0x0017900a01007387 */ /* 0x0001e80000100800 */
[----:B------:R3:W4:Y:S04]  /*223b0*/  @!P0 LDG.E.U16 R58, desc[UR60][R12.64] ;  /* 0x0000003c0c3a8981 */ /* 0x000728000c1e1500 */
[----:B0-----:R-:W2:Y:S04]  /*223c0*/  LDL.LU R10, [R1+0x5d4] ;  /* 0x0005d400010a7983 */ /* 0x001ea80000300800 */
[----:B------:R0:W-:Y:S04]  /*223d0*/  STL [R1+0x178c], R9 ;  /* 0x00178c0901007387 */ /* 0x0001e80000100800 */
[----:B------:R-:W4:Y:S01]  /*223e0*/  LDL R13, [R1+0x710] ;  /* 0x00071000010d7983 */ /* 0x000f220000100800 */
[----:B------:R-:W-:-:S02]  /*223f0*/  PRMT R252, RZ, 0x7610, R252 ;  /* 0x00007610fffc7816 */ /* 0x000fc400000000fc */
[----:B------:R-:W-:Y:S02]  /*22400*/  PRMT R251, RZ, 0x7610, R251 ;  /* 0x00007610fffb7816 */ /* 0x000fe400000000fb */
[----:B------:R-:W-:Y:S02]  /*22410*/  PRMT R250, RZ, 0x7610, R250 ;  /* 0x00007610fffa7816 */ /* 0x000fe400000000fa */
[----:B------:R-:W-:Y:S01]  /*22420*/  PRMT R249, RZ, 0x7610, R249 ;  /* 0x00007610fff97816 */ /* 0x000fe200000000f9 */
[----:B0-----:R-:W2:Y:S01]  /*22430*/  LDL R9, [R1+0x5d0] ;  /* 0x0005d00001097983 */ /* 0x001ea20000100800 */
        /* <DEDUP_REMOVED lines=15> */
[----:B------:R-:W0:Y:S04]  /*22530*/  LDL R13, [R1+0x654] ;  /* 0x00065400010d7983 */ /* 0x000e280000100800 */
[----:B------:R1:W-:Y:S04]  /*22540*/  STS.U16 [R4+0x9300], R195 ;  /* 0x009300c304007388 */ /* 0x0003e80000000400 */
        /* <DEDUP_REMOVED lines=41> */
[----:B------:R4:W-:Y:S01]  /*227e0*/  STS.U16 [R4+0x1bb00], R173 ;  /* 0x01bb00ad04007388 */ /* 0x0009e20000000400 */
[----:B0-----:R-:W-:-:S02]  /*227f0*/  @!P0 IMAD.MOV.U32 R12, RZ, RZ, R13 ;  /* 0x000000ffff0c8224 */ /* 0x001fc400078e000d */
[----:B------:R-:W-:-:S05]  /*22800*/  @!P0 IMAD.MOV.U32 R13, RZ, RZ, R8 ;  /* 0x000000ffff0d8224 */ /* 0x000fca00078e0008 */
[----:B------:R0:W4:Y:S04]  /*22810*/  @!P0 LDG.E.U16 R249, desc[UR60][R12.64] ;  /* 0x0000003c0cf98981 */ /* 0x000128000c1e1500 */
[----:B------:R-:W4:Y:S04]  /*22820*/  LDL R13, [R1+0x610] ;  /* 0x00061000010d7983 */ /* 0x000f280000100800 */
[----:B--2---:R-:W-:Y:S04]  /*22830*/  STL [R1+0x17e8], R10 ;  /* 0x0017e80a01007387 */ /* 0x004fe80000100800 */
[----:B------:R-:W-:Y:S04]  /*22840*/  STL [R1+0x1794], R5 ;  /* 0x0017940501007387 */ /* 0x000fe80000100800 */
[----:B-1----:R-:W2:Y:S04]  /*22850*/  LDL.LU R195, [R1+0x1acc] ;  /* 0x001acc0001c37983 */ /* 0x002ea80000300800 */
[----:B---3--:R-:W2:Y:S04]  /*22860*/  LDL.LU R196, [R1+0x1ac8] ;  /* 0x001ac80001c47983 */ /* 0x008ea80000300800 */
[----:B------:R-:W2:Y:S04]  /*22870*/  LDL.LU R197, [R1+0x1ac4] ;  /* 0x001ac40001c57983 */ /* 0x000ea80000300800 */
        /* <DEDUP_REMOVED lines=33> */
[----:B----4-:R-:W3:Y:S04]  /*22a90*/  LDL.LU R167, [R1+0x1a3c] ;  /* 0x001a3c0001a77983 */ /* 0x010ee80000300800 */
[----:B------:R-:W3:Y:S04]  /*22aa0*/  LDL.LU R168, [R1+0x1a38] ;  /* 0x001a380001a87983 */ /* 0x000ee80000300800 */
[----:B------:R-:W3:Y:S04]  /*22ab0*/  LDL.LU R169, [R1+0x1a34] ;  /* 0x001a340001a97983 */ /* 0x000ee80000300800 */
[----:B------:R-:W3:Y:S04]  /*22ac0*/  LDL.LU R170, [R1+0x1a30] ;  /* 0x001a300001aa7983 */ /* 0x000ee80000300800 */
[----:B------:R-:W3:Y:S04]  /*22ad0*/  LDL.LU R171, [R1+0x1a2c] ;  /* 0x001a2c0001ab7983 */ /* 0x000ee80000300800 */
[----:B------:R-:W3:Y:S04]  /*22ae0*/  LDL.LU R172, [R1+0x1a28] ;  /* 0x001a280001ac7983 */ /* 0x000ee80000300800 */
[----:B------:R-:W3:Y:S04]  /*22af0*/  LDL.LU R173, [R1+0x1a24] ;  /* 0x001a240001ad7983 */ /* 0x000ee80000300800 */
[----:B------:R1:W-:Y:S04]  /*22b00*/  STS.U16 [R4+0x3f00], R174 ;  /* 0x003f00ae04007388 */ /* 0x0003e80000000400 */
[----:B------:R4:W-:Y:S04]  /*22b10*/  STS.U16 [R4+0xbf00], R175 ;  /* 0x00bf00af04007388 */ /* 0x0009e80000000400 */
[----:B------:R0:W-:Y:S04]  /*22b20*/  STS.U16 [R4+0x13f00], R176 ;  /* 0x013f00b004007388 */ /* 0x0001e80000000400 */
[----:B------:R0:W-:Y:S04]  /*22b30*/  STS.U16 [R4+0x1bf00], R177 ;  /* 0x01bf00b104007388 */ /* 0x0001e80000000400 */
[----:B------:R0:W-:Y:S04]  /*22b40*/  STS.U16 [R3+0x380], R178 ;  /* 0x000380b203007388 */ /* 0x0001e80000000400 */
[----:B------:R0:W-:Y:S04]  /*22b50*/  STS.U16 [R3+0x8380], R179 ;  /* 0x008380b303007388 */ /* 0x0001e80000000400 */
[----:B-1----:R-:W3:Y:S04]  /*22b60*/  LDL.LU R174, [R1+0x1a20] ;  /* 0x001a200001ae7983 */ /* 0x002ee80000300800 */
[----:B----4-:R-:W3:Y:S04]  /*22b70*/  LDL.LU R175, [R1+0x1a1c] ;  /* 0x001a1c0001af7983 */ /* 0x010ee80000300800 */
[----:B0-----:R-:W3:Y:S04]  /*22b80*/  LDL.LU R176, [R1+0x1a18] ;  /* 0x001a180001b07983 */ /* 0x001ee80000300800 */
[----:B------:R-:W3:Y:S04]  /*22b90*/  LDL.LU R177, [R1+0x1a14] ;  /* 0x001a140001b17983 */ /* 0x000ee80000300800 */
[----:B------:R-:W-:Y:S04]  /*22ba0*/  STL [R1+0x1798], R4 ;  /* 0x0017980401007387 */ /* 0x000fe80000100800 */
        /* <DEDUP_REMOVED lines=8> */
[----:B0-----:R-:W3:Y:S04]  /*22c30*/  LDL.LU R180, [R1+0x1a08] ;  /* 0x001a080001b47983 */ /* 0x001ee80000300800 */
[----:B-1----:R-:W3:Y:S04]  /*22c40*/  LDL.LU R181, [R1+0x1a04] ;  /* 0x001a040001b57983 */ /* 0x002ee80000300800 */
[----:B----4-:R-:W3:Y:S04]  /*22c50*/  LDL.LU R182, [R1+0x1a00] ;  /* 0x001a000001b67983 */ /* 0x010ee80000300800 */
[----:B------:R-:W3:Y:S04]  /*22c60*/  LDL.LU R183, [R1+0x19fc] ;  /* 0x0019fc0001b77983 */ /* 0x000ee80000300800 */
        /* <DEDUP_REMOVED lines=34> */
[----:B--2---:R-:W4:Y:S04]  /*22e90*/  LDL.LU R136, [R1+0x19b8] ;  /* 0x0019b80001887983 */ /* 0x004f280000300800 */
        /* <DEDUP_REMOVED lines=25> */
[----:B------:R-:W4:Y:S01]  /*23030*/  LDL.LU R150, [R1+0x1980] ;  /* 0x0019800001967983 */ /* 0x000f220000300800 */
[----:B------:R-:W-:-:S03]  /*23040*/  PRMT R248, RZ, 0x7610, R248 ;  /* 0x00007610fff87816 */ /* 0x000fc600000000f8 */
[----:B------:R-:W4:Y:S04]  /*23050*/  LDL.LU R151, [R1+0x197c] ;  /* 0x00197c0001977983 */ /* 0x000f280000300800 */
[----:B------:R0:W-:Y:S01]  /*23060*/  STS.U16 [R3+0x12780], R88 ;  /* 0x0127805803007388 */ /* 0x0001e20000000400 */
[----:B------:R-:W-:-:S03]  /*23070*/  @!P0 IMAD.MOV.U32 R12, RZ, RZ, R55 ;  /* 0x000000ffff0c8224 */ /* 0x000fc600078e0037 */
[----:B------:R1:W-:Y:S04]  /*23080*/  STS.U16 [R3+0x1a780], R89 ;  /* 0x01a7805903007388 */ /* 0x0003e80000000400 */
[----:B------:R2:W-:Y:S04]  /*23090*/  STS.U16 [R3+0x2b80], R90 ;  /* 0x002b805a03007388 */ /* 0x0005e80000000400 */
[----:B------:R2:W-:Y:S04]  /*230a0*/  STS.U16 [R3+0xab80], R91 ;  /* 0x00ab805b03007388 */ /* 0x0005e80000000400 */
[----:B------:R2:W-:Y:S04]  /*230b0*/  STS.U16 [R3+0x12b80], R92 ;  /* 0x012b805c03007388 */ /* 0x0005e80000000400 */
[----:B------:R2:W-:Y:S04]  /*230c0*/  STS.U16 [R3+0x1ab80], R93 ;  /* 0x01ab805d03007388 */ /* 0x0005e80000000400 */
[----:B0-----:R-:W4:Y:S04]  /*230d0*/  LDL.LU R88, [R1+0x1978] ;  /* 0x0019780001587983 */ /* 0x001f280000300800 */
[----:B-1----:R-:W4:Y:S04]  /*230e0*/  LDL.LU R89, [R1+0x1974] ;  /* 0x0019740001597983 */ /* 0x002f280000300800 */
[----:B--2---:R-:W2:Y:S04]  /*230f0*/  LDL.LU R90, [R1+0x1970] ;  /* 0x00197000015a7983 */ /* 0x004ea80000300800 */
[----:B------:R-:W2:Y:S04]  /*23100*/  LDL.LU R91, [R1+0x196c] ;  /* 0x00196c00015b7983 */ /* 0x000ea80000300800 */
[----:B------:R-:W2:Y:S01]  /*23110*/  LDL.LU R92, [R1+0x1968] ;  /* 0x00196800015c7983 */ /* 0x000ea20000300800 */
[----:B------:R-:W-:-:S03]  /*23120*/  PRMT R23, RZ, 0x7610, R23 ;  /* 0x00007610ff177816 */ /* 0x000fc60000000017 */
        /* <DEDUP_REMOVED lines=9> */
[----:B---3--:R-:W2:Y:S04]  /*231c0*/  LDL.LU R96, [R1+0x1958] ;  /* 0x0019580001607983 */ /* 0x008ea80000300800 */
[----:B------:R-:W2:Y:S04]  /*231d0*/  LDL.LU R97, [R1+0x1954] ;  /* 0x0019540001617983 */ /* 0x000ea80000300800 */
[----:B------:R-:W2:Y:S04]  /*231e0*/  LDL.LU R98, [R1+0x1950] ;  /* 0x0019500001627983 */ /* 0x000ea80000300800 */
[----:B------:R-:W2:Y:S04]  /*231f0*/  LDL.LU R99, [R1+0x194c] ;  /* 0x00194c0001637983 */ /* 0x000ea80000300800 */
[----:B------:R0:W-:Y:S04]  /*23200*/  STS.U16 [R3+0x13380], R100 ;  /* 0x0133806403007388 */ /* 0x0001e80000000400 */
[----:B0-----:R-:W2:Y:S04]  /*23210*/  LDL.LU R100, [R1+0x1948] ;  /* 0x0019480001647983 */ /* 0x001ea80000300800 */
[----:B------:R0:W3:Y:S02]  /*23220*/  @!P0 LDG.E.U16 R248, desc[UR60][R12.64] ;  /* 0x0000003c0cf88981 */ /* 0x0000e4000c1e1500 */
[----:B0-----:R-:W-:-:S02]  /*23230*/  @!P0 IMAD.MOV.U32 R12, RZ, RZ, R10 ;  /* 0x000000ffff0c8224 */ /* 0x001fc400078e000a */
[----:B------:R-:W-:-:S05]  /*23240*/  @!P0 IMAD.MOV.U32 R13, RZ, RZ, R9 ;  /* 0x000000ffff0d8224 */ /* 0x000fca00078e0009 */
[----:B------:R0:W4:Y:S02]  /*23250*/  @!P0 LDG.E.U16 R23, desc[UR60][R12.64] ;  /* 0x0000003c0c178981 */ /* 0x000124000c1e1500 */
[----:B0-----:R-:W-:Y:S02]  /*23260*/  @!P0 IMAD.MOV.U32 R12, RZ, RZ, R7 ;  /* 0x000000ffff0c8224 */ /* 0x001fe400078e0007 */
[----:B------:R-:W2:Y:S04]  /*23270*/  LDL R7, [R1+0xa0] ;  /* 0x0000a00001077983 */ /* 0x000ea80000100800 */
        /* <DEDUP_REMOVED lines=13> */
[----:B------:R1:W-:Y:S01]  /*23350*/  STS.U16 [R3+0x13b80], R108 ;  /* 0x013b806c03007388 */ /* 0x0003e20000000400 */
[----:B------:R-:W-:-:S03]  /*23360*/  @!P0 IMAD.MOV.U32 R13, RZ, RZ, R5 ;  /* 0x000000ffff0d8224 */ /* 0x000fc600078e0005 */
[----:B0-----:R-:W4:Y:S04]  /*23370*/  LDL.LU R107, [R1+0x192c] ;  /* 0x00192c00016b7983 */ /* 0x001f280000300800 */
[----:B-1----:R-:W4:Y:S04]  /*23380*/  LDL.LU R108, [R1+0x1928] ;  /* 0x00192800016c7983 */ /* 0x002f280000300800 */
[----:B------:R-:W3:Y:S04]  /*23390*/  LDL R5, [R1+0x9c] ;  /* 0x00009c0001057983 */ /* 0x000ee80000100800 */
        /* <DEDUP_REMOVED lines=10> */
[----:B------:R-:W-:Y:S04]  /*23440*/  STL [R1+0x179c], R3 ;  /* 0x00179c0301007387 */ /* 0x000fe80000100800 */
[----:B--2---:R0:W-:Y:S04]  /*23450*/  STS.U16 [R7+0x20000], R114 ;  /* 0x0200007207007388 */ /* 0x0041e80000000400 */
[----:B------:R1:W-:Y:S04]  /*23460*/  STS.U16 [R7+0x20400], R115 ;  /* 0x0204007307007388 */ /* 0x0003e80000000400 */
[----:B0-----:R-:W2:Y:S04]  /*23470*/  LDL.LU R114, [R1+0x1910] ;  /* 0x0019100001727983 */ /* 0x001ea80000300800 */
[----:B-1----:R-:W2:Y:S04]  /*23480*/  LDL.LU R115, [R1+0x190c] ;  /* 0x00190c0001737983 */ /* 0x002ea80000300800 */
[----:B------:R-:W4:Y:S04]  /*23490*/  LDL R4, [R1+0x98] ;  /* 0x0000980001047983 */ /* 0x000f280000100800 */
        /* <DEDUP_REMOVED lines=12> */
[----:B---3--:R0:W-:Y:S04]  /*23560*/  STS.U16 [R5+0x20080], R26 ;  /* 0x0200801a05007388 */ /* 0x0081e80000000400 */
[----:B------:R1:W-:Y:S04]  /*23570*/  STS.U16 [R5+0x20480], R27 ;  /* 0x0204801b05007388 */ /* 0x0003e80000000400 */
[----:B0-----:R-:W3:Y:S04]  /*23580*/  LDL.LU R26, [R1+0x18f0] ;  /* 0x0018f000011a7983 */ /* 0x001ee80000300800 */
[----:B-1----:R-:W3:Y:S04]  /*23590*/  LDL.LU R27, [R1+0x18ec] ;  /* 0x0018ec00011b7983 */ /* 0x002ee80000300800 */
[----:B------:R-:W2:Y:S04]  /*235a0*/  LDL R3, [R1+0x94] ;  /* 0x0000940001037983 */ /* 0x000ea80000100800 */
        /* <DEDUP_REMOVED lines=12> */
[----:B----4-:R0:W-:Y:S04]  /*23670*/  STS.U16 [R4+0x20100], R34 ;  /* 0x0201002204007388 */ /* 0x0101e80000000400 */
[----:B------:R1:W-:Y:S04]  /*23680*/  STS.U16 [R4+0x20500], R35 ;  /* 0x0205002304007388 */ /* 0x0003e80000000400 */
[----:B0-----:R-:W3:Y:S04]  /*23690*/  LDL.LU R34, [R1+0x18d0] ;  /* 0x0018d00001227983 */ /* 0x001ee80000300800 */
[----:B-1----:R-:W3:Y:S04]  /*236a0*/  LDL.LU R35, [R1+0x18cc] ;  /* 0x0018cc0001237983 */ /* 0x002ee80000300800 */
[----:B------:R-:W4:Y:S04]  /*236b0*/  LDL R5, [R1+0x90] ;  /* 0x0000900001057983 */ /* 0x000f280000100800 */
        /* <DEDUP_REMOVED lines=12> */
[----:B--2---:R0:W-:Y:S04]  /*23780*/  STS.U16 [R3+0x20180], R42 ;  /* 0x0201802a03007388 */ /* 0x0041e80000000400 */
[----:B------:R1:W-:Y:S04]  /*23790*/  STS.U16 [R3+0x20580], R43 ;  /* 0x0205802b03007388 */ /* 0x0003e80000000400 */
[----:B------:R2:W-:Y:S04]  /*237a0*/  STS.U16 [R3+0x20980], R44 ;  /* 0x0209802c03007388 */ /* 0x0005e80000000400 */
[----:B------:R2:W-:Y:S04]  /*237b0*/  STS.U16 [R3+0x20d80], R45 ;  /* 0x020d802d03007388 */ /* 0x0005e80000000400 */
[----:B------:R2:W-:Y:S04]  /*237c0*/  STS.U16 [R3+0x21180], R46 ;  /* 0x0211802e03007388 */ /* 0x0005e80000000400 */
[----:B0-----:R-:W3:Y:S04]  /*237d0*/  LDL.LU R42, [R1+0x18b0] ;  /* 0x0018b000012a7983 */ /* 0x001ee80000300800 */
[----:B-1----:R-:W3:Y:S04]  /*237e0*/  LDL.LU R43, [R1+0x18ac] ;  /* 0x0018ac00012b7983 */ /* 0x002ee80000300800 */
[----:B------:R-:W3:Y:S04]  /*237f0*/  LDL R4, [R1+0x8c] ;  /* 0x00008c0001047983 */ /* 0x000ee80000100800 */
[----:B--2---:R-:W2:Y:S04]  /*23800*/  LDL.LU R44, [R1+0x18a8] ;  /* 0x0018a800012c7983 */ /* 0x004ea80000300800 */
[----:B------:R-:W2:Y:S04]  /*23810*/  LDL.LU R45, [R1+0x18a4] ;  /* 0x0018a400012d7983 */ /* 0x000ea80000300800 */
[----:B------:R-:W2:Y:S04]  /*23820*/  LDL.LU R46, [R1+0x18a0] ;  /* 0x0018a000012e7983 */ /* 0x000ea80000300800 */
[----:B------:R0:W-:Y:S04]  /*23830*/  STS.U16 [R3+0x21580], R47 ;  /* 0x0215802f03007388 */ /* 0x0001e80000000400 */
[----:B------:R1:W-:Y:S04]  /*23840*/  STS.U16 [R3+0x21980], R48 ;  /* 0x0219803003007388 */ /* 0x0003e80000000400 */
[----:B------:R1:W-:Y:S04]  /*23850*/  STS.U16 [R3+0x21d80], R87 ;  /* 0x021d805703007388 */ /* 0x0003e80000000400 */
[----:B0-----:R-:W2:Y:S04]  /*23860*/  LDL.LU R47, [R1+0x189c] ;  /* 0x00189c00012f7983 */ /* 0x001ea80000300800 */
[----:B-1----:R-:W2:Y:S04]  /*23870*/  LDL.LU R48, [R1+0x1898] ;  /* 0x0018980001307983 */ /* 0x002ea80000300800 */
[----:B------:R-:W2:Y:S04]  /*23880*/  LDL R3, [R1+0x88] ;  /* 0x0000880001037983 */ /* 0x000ea80000100800 */
[----:B----4-:R-:W-:Y:S04]  /*23890*/  STS.U16 [R5+0x20200], R86 ;  /* 0x0202005605007388 */ /* 0x010fe80000000400 */
[----:B------:R-:W-:Y:S04]  /*238a0*/  STS.U16 [R5+0x20600], R85 ;  /* 0x0206005505007388 */ /* 0x000fe80000000400 */
[----:B------:R-:W-:Y:S04]  /*238b0*/  STS.U16 [R5+0x20a00], R84 ;  /* 0x020a005405007388 */ /* 0x000fe80000000400 */
[----:B------:R-:W-:Y:S04]  /*238c0*/  STS.U16 [R5+0x20e00], R83 ;  /* 0x020e005305007388 */ /* 0x000fe80000000400 */
[----:B------:R-:W-:Y:S04]  /*238d0*/  STS.U16 [R5+0x21200], R82 ;  /* 0x0212005205007388 */ /* 0x000fe80000000400 */
[----:B------:R-:W-:Y:S04]  /*238e0*/  STS.U16 [R5+0x21600], R81 ;  /* 0x0216005105007388 */ /* 0x000fe80000000400 */
[----:B------:R-:W-:Y:S04]  /*238f0*/  STS.U16 [R5+0x21a00], R80 ;  /* 0x021a005005007388 */ /* 0x000fe80000000400 */
[----:B------:R0:W-:Y:S02]  /*23900*/  STS.U16 [R5+0x21e00], R79 ;  /* 0x021e004f05007388 */ /* 0x0001e40000000400 */
[----:B0-----:R-:W-:-:S02]  /*23910*/  IMAD.MOV.U32 R5, RZ, RZ, R52 ;  /* 0x000000ffff057224 */ /* 0x001fc400078e0034 */
[----:B------:R-:W4:Y:S01]  /*23920*/  LDL R52, [R1+0x84] ;  /* 0x0000840001347983 */ /* 0x000f220000100800 */
[----:B------:R-:W-:-:S06]  /*23930*/  PRMT R22, RZ, 0x7610, R22 ;  /* 0x00007610ff167816 */ /* 0x000fcc0000000016 */
[----:B------:R0:W4:Y:S04]  /*23940*/  @!P0 LDG.E.U16 R22, desc[UR60][R12.64] ;  /* 0x0000003c0c168981 */ /* 0x000128000c1e1500 */
[----:B---3--:R-:W-:Y:S04]  /*23950*/  STS.U16 [R4+0x20280], R78 ;  /* 0x0202804e04007388 */ /* 0x008fe80000000400 */
[----:B------:R-:W-:Y:S04]  /*23960*/  STS.U16 [R4+0x20680], R77 ;  /* 0x0206804d04007388 */ /* 0x000fe80000000400 */
[----:B------:R-:W-:Y:S04]  /*23970*/  STS.U16 [R4+0x20a80], R76 ;  /* 0x020a804c04007388 */ /* 0x000fe80000000400 */
[----:B------:R-:W-:Y:S04]  /*23980*/  STS.U16 [R4+0x20e80], R75 ;  /* 0x020e804b04007388 */ /* 0x000fe80000000400 */
[----:B------:R-:W-:Y:S04]  /*23990*/  STS.U16 [R4+0x21280], R74 ;  /* 0x0212804a04007388 */ /* 0x000fe80000000400 */
[----:B------:R-:W-:Y:S04]  /*239a0*/  STS.U16 [R4+0x21680], R73 ;  /* 0x0216804904007388 */ /* 0x000fe80000000400 */
[----:B------:R-:W-:Y:S04]  /*239b0*/  STS.U16 [R4+0x21a80], R72 ;  /* 0x021a804804007388 */ /* 0x000fe80000000400 */
[----:B------:R1:W-:Y:S01]  /*239c0*/  STS.U16 [R4+0x21e80], R71 ;  /* 0x021e804704007388 */ /* 0x0003e20000000400 */
[----:B0-----:R-:W-:-:S03]  /*239d0*/  IMAD.MOV.U32 R12, RZ, RZ, R8 ;  /* 0x000000ffff0c7224 */ /* 0x001fc600078e0008 */
[----:B--2---:R-:W-:Y:S04]  /*239e0*/  STS.U16 [R3+0x20300], R70 ;  /* 0x0203004603007388 */ /* 0x004fe80000000400 */
[----:B------:R-:W-:Y:S04]  /*239f0*/  STS.U16 [R3+0x20700], R69 ;  /* 0x0207004503007388 */ /* 0x000fe80000000400 */
[----:B------:R-:W-:Y:S04]  /*23a00*/  STS.U16 [R3+0x20b00], R68 ;  /* 0x020b004403007388 */ /* 0x000fe80000000400 */
[----:B------:R-:W-:Y:S04]  /*23a10*/  STS.U16 [R3+0x20f00], R67 ;  /* 0x020f004303007388 */ /* 0x000fe80000000400 */
[----:B------:R-:W-:Y:S04]  /*23a20*/  STS.U16 [R3+0x21300], R66 ;  /* 0x0213004203007388 */ /* 0x000fe80000000400 */
[----:B------:R-:W-:Y:S04]  /*23a30*/  STS.U16 [R3+0x21700], R60 ;  /* 0x0217003c03007388 */ /* 0x000fe80000000400 */
[----:B------:R-:W-:Y:S04]  /*23a40*/  STS.U16 [R3+0x21b00], R59 ;  /* 0x021b003b03007388 */ /* 0x000fe80000000400 */
[----:B------:R0:W-:Y:S01]  /*23a50*/  STS.U16 [R3+0x21f00], R58 ;  /* 0x021f003a03007388 */ /* 0x0001e20000000400 */
[----:B-1----:R-:W-:-:S02]  /*23a60*/  IMAD.MOV.U32 R4, RZ, RZ, R56 ;  /* 0x000000ffff047224 */ /* 0x002fc400078e0038 */
[----:B------:R-:W-:Y:S02]  /*23a70*/  IMAD.MOV.U32 R9, RZ, RZ, R6 ;  /* 0x000000ffff097224 */ /* 0x000fe400078e0006 */
[----:B------:R-:W-:Y:S02]  /*23a80*/  IMAD.MOV.U32 R7, RZ, RZ, R61 ;  /* 0x000000ffff077224 */ /* 0x000fe400078e003d */
[----:B------:R-:W-:Y:S02]  /*23a90*/  IMAD.MOV.U32 R6, RZ, RZ, R63 ;  /* 0x000000ffff067224 */ /* 0x000fe400078e003f */
[----:B------:R-:W-:Y:S02]  /*23aa0*/  IMAD.MOV.U32 R8, RZ, RZ, R62 ;  /* 0x000000ffff087224 */ /* 0x000fe400078e003e */
[----:B------:R-:W-:Y:S02]  /*23ab0*/  IMAD.MOV.U32 R13, RZ, RZ, R65 ;  /* 0x000000ffff0d7224 */ /* 0x000fe400078e0041 */
[----:B0-----:R-:W-:-:S02]  /*23ac0*/  IMAD.MOV.U32 R3, RZ, RZ, R57 ;  /* 0x000000ffff037224 */ /* 0x001fc400078e0039 */
[----:B------:R-:W2:Y:S04]  /*23ad0*/  LDL.LU.64 R56, [R1] ;  /* 0x0000000001387983 */ /* 0x000ea80000300a00 */
[----:B------:R-:W2:Y:S04]  /*23ae0*/  LDL.LU.64 R58, [R1+0x8] ;  /* 0x00000800013a7983 */ /* 0x000ea80000300a00 */
[----:B------:R-:W2:Y:S01]  /*23af0*/  LDL.LU.64 R60, [R1+0x10] ;  /* 0x00001000013c7983 */ /* 0x000ea20000300a00 */
[----:B------:R-:W-:-:S03]  /*23b00*/  IMAD.MOV.U32 R10, RZ, RZ, R64 ;  /* 0x000000ffff0a7224 */ /* 0x000fc600078e0040 */
[----:B------:R-:W2:Y:S04]  /*23b10*/  LDL.LU.64 R62, [R1+0x18] ;  /* 0x00001800013e7983 */ /* 0x000ea80000300a00 */
        /* <DEDUP_REMOVED lines=12> */
[----:B----4-:R0:W-:Y:S04]  /*23be0*/  STS.U16 [R52+0x21f80], R49 ;  /* 0x021f803134007388 */ /* 0x0101e80000000400 */
[----:B------:R1:W-:Y:S04]  /*23bf0*/  STS.U16 [R52+0x20380], R252 ;  /* 0x020380fc34007388 */ /* 0x0003e80000000400 */
[----:B0-----:R-:W3:Y:S04]  /*23c00*/  LDL.LU R49, [R1+0x1894] ;  /* 0x0018940001317983 */ /* 0x001ee80000300800 */
[----:B-1----:R-:W4:Y:S04]  /*23c10*/  LDL R252, [R1+0x174c] ;  /* 0x00174c0001fc7983 */ /* 0x002f280000100800 */
[----:B------:R0:W-:Y:S04]  /*23c20*/  STS.U16 [R52+0x20780], R251 ;  /* 0x020780fb34007388 */ /* 0x0001e80000000400 */
[----:B------:R1:W-:Y:S04]  /*23c30*/  STS.U16 [R52+0x20b80], R250 ;  /* 0x020b80fa34007388 */ /* 0x0003e80000000400 */
[----:B------:R-:W-:Y:S04]  /*23c40*/  STS.U16 [R52+0x20f80], R249 ;  /* 0x020f80f934007388 */ /* 0x000fe80000000400 */
[----:B------:R-:W-:Y:S04]  /*23c50*/  STS.U16 [R52+0x21380], R248 ;  /* 0x021380f834007388 */ /* 0x000fe80000000400 */
[----:B------:R-:W-:Y:S04]  /*23c60*/  STS.U16 [R52+0x21780], R23 ;  /* 0x0217801734007388 */ /* 0x000fe80000000400 */
[----:B------:R1:W-:Y:S01]  /*23c70*/  STS.U16 [R52+0x21b80], R22 ;  /* 0x021b801634007388 */ /* 0x0003e20000000400 */
[----:B------:R0:W-:Y:S06]  /*23c80*/  MEMBAR.ALL.CTA ;  /* 0x0000000000007992 */ /* 0x0001ec0000008000 */
[----:B0-----:R-:W0:Y:S02]  /*23c90*/  FENCE.VIEW.ASYNC.S ;  /* 0x00000000000073c6 */ /* 0x001e240000000000 */
[----:B0-----:R-:W-:Y:S06]  /*23ca0*/  BAR.SYNC.DEFER_BLOCKING 0x0 ;  /* 0x0000000000007b1d */ /* 0x001fec0000010000 */
[----:B------:R-:W-:Y:S01]  /*23cb0*/  UMOV UR33, 0x40000040 ;  /* 0x4000004000217882 */ /* 0x000fe20000000000 */
[----:B--2---:R-:W-:Y:S01]  /*23cc0*/  WARPGROUP.ARRIVE ;  /* 0x00000000000079c5 */ /* 0x004fe20000000000 */
[----:B----4-:R-:W-:-:S13]  /*23cd0*/  R2UR UR32, R252 ;  /* 0x00000000fc2072ca */ /* 0x010fda00000e0000 */
[----:B------:R-:W-:Y:S03]  /*23ce0*/  HGMMA.64x64x16.F32 R56, gdesc[UR32].tnspA, R56, gsb0 ;  /* 0x20e00000203879f0 */ /* 0x000fe60008000838 */
[----:B------:R-:W-:Y:S02]  /*23cf0*/  WARPGROUP.DEPBAR.LE gsb0, 0x0 ;  /* 0x00008000000079c5 */ /* 0x000fe40000010000 */
[----:B------:R-:W-:-:S06]  /*23d00*/  WARPGROUP.ARRIVE ;  /* 0x00000000000079c5 */ /* 0x000fcc0000000000 */
        /* <DEDUP_REMOVED lines=18> */
[----:B------:R-:W-:Y:S01]  /*23e30*/  HGMMA.64x64x16.F32 R56, gdesc[UR28].tnspA, R56, gsb0 ;  /* 0x20e000001c3879f0 */ /* 0x000fe20008000838 */
[----:B------:R-:W-:Y:S01]  /*23e40*/  UIADD3.64 UR52, UR4, 0x380, URZ ;  /* 0x0000038004347897 */ /* 0x000fe2000fffe03f */
[----:B------:R-:W-:Y:S01]  /*23e50*/  UMOV UR54, UR34 ;  /* 0x0000002200367c82 */ /* 0x000fe20008000000 */
[----:B------:R-:W-:Y:S01]  /*23e60*/  UMOV UR55, UR35 ;  /* 0x0000002300377c82 */ /* 0x000fe20008000000 */
        /* <DEDUP_REMOVED lines=213> */
[----:B------:R-:W-:Y:S01]  /*24bc0*/  IMAD.MOV.U32 R251, RZ, RZ, R50 ;  /* 0x000000fffffb7224 */ /* 0x000fe200078e0032 */
[----:B------:R-:W-:Y:S01]  /*24bd0*/  UIADD3.64 UR52, UR4, 0x1580, URZ ;  /* 0x0000158004347897 */ /* 0x000fe2000fffe03f */
[----:B------:R-:W3:Y:S01]  /*24be0*/  LDL.LU R50, [R1+0x1890] ;  /* 0x0018900001327983 */ /* 0x000ee20000300800 */
[----:B-1----:R-:W-:-:S03]  /*24bf0*/  IMAD.MOV.U32 R250, RZ, RZ, R51 ;  /* 0x000000fffffa7224 */ /* 0x002fc600078e0033 */
[----:B------:R-:W3:Y:S04]  /*24c00*/  LDL.LU R51, [R1+0x188c] ;  /* 0x00188c0001337983 */ /* 0x000ee80000300800 */
[----:B------:R-:W3:Y:S04]  /*24c10*/  LDL.LU R52, [R1+0x1888] ;  /* 0x0018880001347983 */ /* 0x000ee80000300800 */
[----:B------:R-:W-:Y:S04]  /*24c20*/  STL.64 [R1], R56 ;  /* 0x0000003801007387 */ /* 0x000fe80000100a00 */
[----:B------:R-:W-:Y:S04]  /*24c30*/  STL.64 [R1+0x8], R58 ;  /* 0x0000083a01007387 */ /* 0x000fe80000100a00 */
[----:B------:R-:W-:Y:S04]  /*24c40*/  STL.64 [R1+0x10], R60 ;  /* 0x0000103c01007387 */ /* 0x000fe80000100a00 */
[----:B------:R-:W-:Y:S01]  /*24c50*/  STL.64 [R1+0x18], R62 ;  /* 0x0000183e01007387 */ /* 0x000fe20000100a00 */
[----:B------:R-:W-:Y:S01]  /*24c60*/  UMOV UR54, UR18 ;  /* 0x0000001200367c82 */ /* 0x000fe20008000000 */
[----:B------:R-:W-:-:S02]  /*24c70*/  UMOV UR55, UR19 ;  /* 0x0000001300377c82 */ /* 0x000fc40008000000 */
[----:B------:R-:W-:Y:S04]  /*24c80*/  STL.64 [R1+0x20], R64 ;  /* 0x0000204001007387 */ /* 0x000fe80000100a00 */
        /* <DEDUP_REMOVED lines=10> */
[----:B------:R0:W-:Y:S04]  /*24d30*/  STL.64 [R1+0x78], R86 ;  /* 0x0000785601007387 */ /* 0x0001e80000100a00 */
[----:B0-----:R-:W2:Y:S04]  /*24d40*/  LDL.LU.64 R86, [R1+0x1880] ;  /* 0x0018800001567983 */ /* 0x001ea80000300a00 */
        /* <DEDUP_REMOVED lines=10> */
[----:B------:R-:W2:Y:S01]  /*24df0*/  LDL.LU.64 R64, [R1+0x1828] ;  /* 0x0018280001407983 */ /* 0x000ea20000300a00 */
[----:B------:R-:W-:-:S02]  /*24e00*/  WARPGROUP.DEPBAR.LE gsb0, 0x0 ;  /* 0x00008000000079c5 */ /* 0x000fc40000010000 */
[----:B------:R-:W-:Y:S01]  /*24e10*/  WARPGROUP.ARRIVE ;  /* 0x00000000000079c5 */ /* 0x000fe20000000000 */
[----:B------:R-:W-:Y:S02]  /*24e20*/  IMAD.MOV.U32 R22, RZ, RZ, R251 ;  /* 0x000000ffff167224 */ /* 0x000fe400078e00fb */
[----:B------:R-:W-:Y:S01]  /*24e30*/  IMAD.MOV.U32 R252, RZ, RZ, R60 ;  /* 0x000000fffffc7224 */ /* 0x000fe200078e003c */
[----:B------:R-:W2:Y:S02]  /*24e40*/  LDL.LU.64 R62, [R1+0x1820] ;  /* 0x00182000013e7983 */ /* 0x000ea40000300a00 */
[----:B------:R-:W-:Y:S01]  /*24e50*/  HGMMA.64x64x16.F32 R88, gdesc[UR52].tnspA, R88, gsb0 ;  /* 0x20e00000345879f0 */ /* 0x000fe20008000858 */
[----:B------:R-:W-:Y:S02]  /*24e60*/  IMAD.MOV.U32 R23, RZ, RZ, R250 ;  /* 0x000000ffff177224 */ /* 0x000fe400078e00fa */
[----:B------:R-:W-:Y:S02]  /*24e70*/  IMAD.MOV.U32 R251, RZ, RZ, R59 ;  /* 0x000000fffffb7224 */ /* 0x000fe400078e003b */
[----:B------:R-:W-:Y:S01]  /*24e80*/  IMAD.MOV.U32 R249, RZ, RZ, R58 ;  /* 0x000000fffff97224 */ /* 0x000fe200078e003a */
[----:B------:R-:W2:Y:S01]  /*24e90*/  LDL.LU.64 R60, [R1+0x1818] ;  /* 0x00181800013c7983 */ /* 0x000ea20000300a00 */
[----:B------:R-:W-:-:S02]  /*24ea0*/  IMAD.MOV.U32 R250, RZ, RZ, R57 ;  /* 0x000000fffffa7224 */ /* 0x000fc400078e0039 */
[----:B------:R-:W-:Y:S01]  /*24eb0*/  IMAD.MOV.U32 R248, RZ, RZ, R56 ;  /* 0x000000fffff87224 */ /* 0x000fe200078e0038 */
[----:B------:R-:W2:Y:S04]  /*24ec0*/  LDL.LU.64 R58, [R1+0x1810] ;  /* 0x00181000013a7983 */ /* 0x000ea80000300a00 */
[----:B------:R-:W2:Y:S01]  /*24ed0*/  LDL.LU.64 R56, [R1+0x1808] ;  /* 0x0018080001387983 */ /* 0x000ea20000300a00 */
        /* <DEDUP_REMOVED lines=22> */
[----:B--2---:R-:W-:-:S06]  /*25040*/  WARPGROUP.ARRIVE ;  /* 0x00000000000079c5 */ /* 0x004fcc0000000000 */
        /* <DEDUP_REMOVED lines=22> */
[----:B------:R0:W-:Y:S04]  /*251b0*/  STL [R1+0x17b0], R248 ;  /* 0x0017b0f801007387 */ /* 0x0001e80000100800 */
[----:B------:R1:W-:Y:S04]  /*251c0*/  STL [R1+0x17ac], R249 ;  /* 0x0017acf901007387 */ /* 0x0003e80000100800 */
[----:B------:R2:W-:Y:S01]  /*251d0*/  STL [R1+0x17a8], R250 ;  /* 0x0017a8fa01007387 */ /* 0x0005e20000100800 */
[----:B0-----:R-:W-:-:S02]  /*251e0*/  IMAD.MOV.U32 R248, RZ, RZ, R55 ;  /* 0x000000fffff87224 */ /* 0x001fc400078e0037 */
[----:B-1----:R-:W-:Y:S02]  /*251f0*/  IMAD.MOV.U32 R249, RZ, RZ, R54 ;  /* 0x000000fffff97224 */ /* 0x002fe400078e0036 */
[----:B--2---:R-:W-:Y:S02]  /*25200*/  IMAD.MOV.U32 R250, RZ, RZ, R53 ;  /* 0x000000fffffa7224 */ /* 0x004fe400078e0035 */
[----:B------:R-:W3:Y:S04]  /*25210*/  LDL.LU R53, [R1+0x1800] ;  /* 0x0018000001357983 */ /* 0x000ee80000300800 */
[----:B------:R-:W3:Y:S04]  /*25220*/  LDL.LU R54, [R1+0x17fc] ;  /* 0x0017fc0001367983 */ /* 0x000ee80000300800 */
[----:B------:R-:W3:Y:S01]  /*25230*/  LDL.LU R55, [R1+0x17f8] ;  /* 0x0017f80001377983 */ /* 0x000ee20000300800 */
[----:B------:R-:W-:-:S02]  /*25240*/  WARPGROUP.DEPBAR.LE gsb0, 0x0 ;  /* 0x00008000000079c5 */ /* 0x000fc40000010000 */
        /* <DEDUP_REMOVED lines=24> */
[----:B---3--:R-:W-:-:S06]  /*253d0*/  WARPGROUP.ARRIVE ;  /* 0x00000000000079c5 */ /* 0x008fcc0000000000 */
[----:B------:R-:W-:Y:S01]  /*253e0*/  HGMMA.64x64x16.F32 R24, gdesc[UR52].tnspA, R24, gsb0 ;  /* 0x20e00000341879f0 */ /* 0x000fe20008000818 */
[----:B------:R0:W-:Y:S01]  /*253f0*/  STL [R1+0x17a4], R251 ;  /* 0x0017a4fb01007387 */ /* 0x0001e20000100800 */
[----:B------:R-:W-:-:S03]  /*25400*/  UIADD3.64 UR56, UR4, 0x1c00, URZ ;  /* 0x00001c0004387897 */ /* 0x000fc6000fffe03f */
[----:B0-----:R-:W2:Y:S04]  /*25410*/  LDL.LU R251, [R1+0x173c] ;  /* 0x00173c0001fb7983 */ /* 0x001ea80000300800 */
[----:B------:R0:W-:Y:S04]  /*25420*/  STL [R1+0x17a0], R252 ;  /* 0x0017a0fc01007387 */ /* 0x0001e80000100800 */
[----:B0-----:R-:W3:Y:S04]  /*25430*/  LDL.LU R252, [R1+0x1740] ;  /* 0x0017400001fc7983 */ /* 0x001ee80000300800 */
[----:B------:R0:W-:Y:S04]  /*25440*/  STL [R1+0x17e4], R235 ;  /* 0x0017e4eb01007387 */ /* 0x0001e80000100800 */
[----:B0-----:R-:W4:Y:S04]  /*25450*/  LDL.LU R235, [R1+0x1744] ;  /* 0x0017440001eb7983 */ /* 0x001f280000300800 */
[----:B------:R0:W-:Y:S01]  /*25460*/  STL [R1+0x17e0], R236 ;  /* 0x0017e0ec01007387 */ /* 0x0001e20000100800 */
[----:B------:R-:W-:Y:S01]  /*25470*/  UMOV UR58, UR6 ;  /* 0x00000006003a7c82 */ /* 0x000fe20008000000 */
[----:B------:R-:W-:-:S02]  /*25480*/  UMOV UR59, UR7 ;  /* 0x00000007003b7c82 */ /* 0x000fc40008000000 */
[----:B0-----:R-:W4:Y:S04]  /*25490*/  LDL.LU R236, [R1+0x1748] ;  /* 0x0017480001ec7983 */ /* 0x001f280000300800 */
[----:B------:R0:W-:Y:S04]  /*254a0*/  STL [R1+0x17dc], R237 ;  /* 0x0017dced01007387 */ /* 0x0001e80000100800 */
[----:B------:R-:W-:Y:S04]  /*254b0*/  STL [R1+0x17d8], R238 ;  /* 0x0017d8ee01007387 */ /* 0x000fe80000100800 */
[----:B------:R1:W-:Y:S04]  /*254c0*/  STL [R1+0x17d4], R239 ;  /* 0x0017d4ef01007387 */ /* 0x0003e80000100800 */
[----:B------:R-:W-:Y:S04]  /*254d0*/  STL [R1+0x17d0], R240 ;  /* 0x0017d0f001007387 */ /* 0x000fe80000100800 */
[----:B------:R-:W-:Y:S04]  /*254e0*/  STL [R1+0x17cc], R241 ;  /* 0x0017ccf101007387 */ /* 0x000fe80000100800 */
[----:B------:R1:W-:Y:S04]  /*254f0*/  STL [R1+0x17c8], R242 ;  /* 0x0017c8f201007387 */ /* 0x0003e80000100800 */
[----:B------:R-:W-:Y:S04]  /*25500*/  STL [R1+0x17c4], R243 ;  /* 0x0017c4f301007387 */ /* 0x000fe80000100800 */
[----:B------:R-:W-:Y:S04]  /*25510*/  STL [R1+0x17c0], R244 ;  /* 0x0017c0f401007387 */ /* 0x000fe80000100800 */
[----:B------:R-:W-:Y:S04]  /*25520*/  STL [R1+0x17bc], R245 ;  /* 0x0017bcf501007387 */ /* 0x000fe80000100800 */
[----:B------:R-:W-:Y:S04]  /*25530*/  STL [R1+0x17b8], R246 ;  /* 0x0017b8f601007387 */ /* 0x000fe80000100800 */
[----:B------:R-:W-:Y:S01]  /*25540*/  STL [R1+0x17b4], R247 ;  /* 0x0017b4f701007387 */ /* 0x000fe20000100800 */
[----:B------:R-:W-:-:S02]  /*25550*/  WARPGROUP.DEPBAR.LE gsb0, 0x0 ;  /* 0x00008000000079c5 */ /* 0x000fc40000010000 */
[----:B------:R-:W-:-:S06]  /*25560*/  WARPGROUP.ARRIVE ;  /* 0x00000000000079c5 */ /* 0x000fcc0000000000 */
[----:B------:R-:W-:Y:S01]  /*25570*/  HGMMA.64x64x16.F32 R24, gdesc[UR56].tnspA, R24, gsb0 ;  /* 0x20e00000381879f0 */ /* 0x000fe20008000818 */
[----:B------:R-:W-:Y:S02]  /*25580*/  R2UR UR57, R0 ;  /* 0x00000000003972ca */ /* 0x000fe400000e0000 */
[----:B------:R-:W4:Y:S04]  /*25590*/  LDL.LU R0, [R1+0x17f4] ;  /* 0x0017f40001007983 */ /* 0x000f280000300800 */
[----:B0-----:R-:W4:Y:S04]  /*255a0*/  LDL.LU R237, [R1+0x284] ;  /* 0x0002840001ed7983 */ /* 0x001f280000300800 */
[----:B-1----:R-:W4:Y:S01]  /*255b0*/  LDL R239, [R1+0x1750] ;  /* 0x0017500001ef7983 */ /* 0x002f220000100800 */
[----:B------:R-:W-:-:S03]  /*255c0*/  R2UR UR56, R11 ;  /* 0x000000000b3872ca */ /* 0x000fc600000e0000 */
[----:B------:R-:W4:Y:S01]  /*255d0*/  LDL.LU R242, [R1+0x160c] ;  /* 0x00160c0001f27983 */ /* 0x000f220000300800 */
[----:B------:R-:W0:Y:S03]  /*255e0*/  LDC R11, c[0x0][0x238] ;  /* 0x00008e00ff0b7b82 */ /* 0x000e260000000800 */
[----:B------:R-:W4:Y:S04]  /*255f0*/  LDL.LU R241, [R1+0x1604] ;  /* 0x0016040001f17983 */ /* 0x000f280000300800 */
[----:B------:R-:W4:Y:S01]  /*25600*/  LDL.LU R238, [R1+0x15fc] ;  /* 0x0015fc0001ee7983 */ /* 0x000f220000300800 */
[----:B0-----:R-:W-:-:S04]  /*25610*/  IMAD.SHL.U32 R11, R11, 0x80, RZ ;  /* 0x000000800b0b7824 */ /* 0x001fc800078e00ff */
[----:B------:R-:W-:Y:S01]  /*25620*/  IMAD.SHL.U32 R11, R11, 0x2, RZ ;  /* 0x000000020b0b7824 */ /* 0x000fe200078e00ff */
[----:B--2---:R-:W-:Y:S01]  /*25630*/  R2UR UR52, R251 ;  /* 0x00000000fb3472ca */ /* 0x004fe200000e0000 */
[----:B------:R-:W-:Y:S01]  /*25640*/  IMAD.MOV.U32 R251, RZ, RZ, R22 ;  /* 0x000000fffffb7224 */ /* 0x000fe200078e0016 */
[----:B---3--:R-:W-:Y:S01]  /*25650*/  R2UR UR53, R252 ;  /* 0x00000000fc3572ca */ /* 0x008fe200000e0000 */
[----:B------:R-:W-:Y:S01]  /*25660*/  IMAD.MOV.U32 R252, RZ, RZ, R23 ;  /* 0x000000fffffc7224 */ /* 0x000fe200078e0017 */
[-C--:B------:R-:W-:Y:S02]  /*25670*/  IADD3 R23, P2, R14, R11.reuse, RZ ;  /* 0x0000000b0e177210 */ /* 0x080fe40007f5e0ff */
[----:B----4-:R-:W-:Y:S01]  /*25680*/  R2UR UR48, R235 ;  /* 0x00000000eb3072ca */ /* 0x010fe200000e0000 */
[----:B------:R-:W-:Y:S01]  /*25690*/  IMAD.MOV.U32 R235, RZ, RZ, R12 ;  /* 0x000000ffffeb7224 */ /* 0x000fe200078e000c */
[----:B------:R-:W-:-:S05]  /*256a0*/  IADD3 R12, P0, R20, R11, RZ ;  /* 0x0000000b140c7210 */ /* 0x000fca0007f1e0ff */
[--C-:B------:R-:W-:Y:S02]  /*256b0*/  IMAD.X R20, R21, 0x1, R0.reuse, P0 ;  /* 0x0000000115147824 */ /* 0x100fe400000e0600 */
[----:B------:R-:W-:Y:S01]  /*256c0*/  VIADD R237, R237, 0x1 ;  /* 0x00000001eded7836 */ /* 0x000fe20000000000 */
[----:B------:R-:W-:Y:S01]  /*256d0*/  IADD3 R22, P0, R16, R11, RZ ;  /* 0x0000000b10167210 */ /* 0x000fe20007f1e0ff */
[----:B------:R-:W-:-:S03]  /*256e0*/  IMAD.X R14, R15, 0x1, R0, P2 ;  /* 0x000000010f0e7824 */ /* 0x000fc600010e0600 */
[----:B------:R0:W-:Y:S04]  /*256f0*/  STL [R1+0x284], R237 ;  /* 0x000284ed01007387 */ /* 0x0001e80000100800 */
[----:B------:R-:W2:Y:S01]  /*25700*/  LDL.LU R15, [R1+0x15f4] ;  /* 0x0015f400010f7983 */ /* 0x000ea20000300800 */
[----:B------:R-:W-:-:S03]  /*25710*/  IMAD.X R16, R17, 0x1, R0, P0 ;  /* 0x0000000111107824 */ /* 0x000fc600000e0600 */
[----:B------:R-:W3:Y:S01]  /*25720*/  LDL.LU R240, [R1+0x15ec] ;  /* 0x0015ec0001f07983 */ /* 0x000ee20000300800 */
[----:B------:R-:W-:-:S03]  /*25730*/  ISETP.NE.U32.AND P0, PT, R237, R239, PT ;  /* 0x000000efed00720c */ /* 0x000fc60003f05070 */
[----:B------:R-:W4:Y:S04]  /*25740*/  LDL.LU R239, [R1+0x15e4] ;  /* 0x0015e40001ef7983 */ /* 0x000f280000300800 */
[----:B0-----:R-:W4:Y:S01]  /*25750*/  LDL.LU R237, [R1+0x1608] ;  /* 0x0016080001ed7983 */ /* 0x001f220000300800 */
[----:B------:R-:W-:Y:S01]  /*25760*/  R2UR UR49, R236 ;  /* 0x00000000ec3172ca */ /* 0x000fe200000e0000 */
[----:B------:R-:W-:Y:S01]  /*25770*/  IMAD.MOV.U32 R236, RZ, RZ, R13 ;  /* 0x000000ffffec7224 */ /* 0x000fe200078e000d */
[-C--:B------:R-:W-:Y:S02]  /*25780*/  IADD3 R13, P1, R18, R11.reuse, RZ ;  /* 0x0000000b120d7210 */ /* 0x080fe40007f3e0ff */
[-C--:B------:R-:W-:Y:S02]  /*25790*/  IADD3 R242, P6, R242, R11.reuse, RZ ;  /* 0x0000000bf2f27210 */ /* 0x080fe40007fde0ff */
[-C--:B------:R-:W-:Y:S01]  /*257a0*/  IADD3 R238, P2, R238, R11.reuse, RZ ;  /* 0x0000000beeee7210 */ /* 0x080fe20007f5e0ff */
[----:B------:R-:W-:Y:S01]  /*257b0*/  IMAD.X R18, R19, 0x1, R0, P1 ;  /* 0x0000000113127824 */ /* 0x000fe200008e0600 */
[-C--:B------:R-:W-:Y:S01]  /*257c0*/  IADD3 R241, P1, R241, R11.reuse, RZ ;  /* 0x0000000bf1f17210 */ /* 0x080fe20007f3e0ff */
[----:B------:R0:W-:Y:S04]  /*257d0*/  STL [R1+0x160c], R242 ;  /* 0x00160cf201007387 */ /* 0x0001e80000100800 */
[----:B------:R1:W-:Y:S04]  /*257e0*/  STL [R1+0x1604], R241 ;  /* 0x001604f101007387 */ /* 0x0003e80000100800 */
[----:B------:R-:W4:Y:S04]  /*257f0*/  LDL.LU R17, [R1+0x15dc] ;  /* 0x0015dc0001117983 */ /* 0x000f280000300800 */
[----:B------:R1:W-:Y:S04]  /*25800*/  STL [R1+0x15fc], R238 ;  /* 0x0015fcee01007387 */ /* 0x0003e80000100800 */
[----:B------:R-:W4:Y:S04]  /*25810*/  LDL.LU R247, [R1+0x1600] ;  /* 0x0016000001f77983 */ /* 0x000f280000300800 */
[----:B------:R-:W4:Y:S04]  /*25820*/  LDL.LU R246, [R1+0x15d4] ;  /* 0x0015d40001f67983 */ /* 0x000f280000300800 */
[----:B------:R-:W4:Y:S04]  /*25830*/  LDL.LU R245, [R1+0x15f8] ;  /* 0x0015f80001f57983 */ /* 0x000f280000300800 */
[----:B------:R-:W4:Y:S04]  /*25840*/  LDL.LU R244, [R1+0x15cc] ;  /* 0x0015cc0001f47983 */ /* 0x000f280000300800 */
[----:B------:R-:W4:Y:S04]  /*25850*/  LDL.LU R243, [R1+0x15f0] ;  /* 0x0015f00001f37983 */ /* 0x000f280000300800 */
[----:B0-----:R-:W4:Y:S04]  /*25860*/  LDL.LU R242, [R1+0x15c4] ;  /* 0x0015c40001f27983 */ /* 0x001f280000300800 */
[----:B-1----:R-:W4:Y:S04]  /*25870*/  LDL.LU R241, [R1+0x15e8] ;  /* 0x0015e80001f17983 */ /* 0x002f280000300800 */
[----:B------:R-:W4:Y:S01]  /*25880*/  LDL.LU R238, [R1+0x15bc] ;  /* 0x0015bc0001ee7983 */ /* 0x000f220000300800 */
[----:B--2---:R-:W-:-:S02]  /*25890*/  IADD3 R15, P3, R15, R11, RZ ;  /* 0x0000000b0f0f7210 */ /* 0x004fc40007f7e0ff */
[-C--:B---3--:R-:W-:Y:S02]  /*258a0*/  IADD3 R240, P4, R240, R11.reuse, RZ ;  /* 0x0000000bf0f07210 */ /* 0x088fe40007f9e0ff */
[----:B----4-:R-:W-:Y:S01]  /*258b0*/  IADD3 R239, P5, R239, R11, RZ ;  /* 0x0000000befef7210 */ /* 0x010fe20007fbe0ff */
[----:B------:R-:W-:Y:S04]  /*258c0*/  STL [R1+0x15f4], R15 ;  /* 0x0015f40f01007387 */ /* 0x000fe80000100800 */
[----:B------:R0:W-:Y:S01]  /*258d0*/  STL [R1+0x15ec], R240 ;  /* 0x0015ecf001007387 */ /* 0x0001e20000100800 */
[----:B------:R-:W-:-:S03]  /*258e0*/  IMAD.X R237, R237, 0x1, R0, P6 ;  /* 0x00000001eded7824 */ /* 0x000fc600030e0600 */
[----:B0-----:R-:W2:Y:S04]  /*258f0*/  LDL.LU R240, [R1+0x15e0] ;  /* 0x0015e00001f07983 */ /* 0x001ea80000300800 */
[----:B------:R0:W-:Y:S04]  /*25900*/  STL [R1+0x15e4], R239 ;  /* 0x0015e4ef01007387 */ /* 0x0001e80000100800 */
[----:B0-----:R-:W3:Y:S04]  /*25910*/  LDL.LU R239, [R1+0x15b4] ;  /* 0x0015b40001ef7983 */ /* 0x001ee80000300800 */
[----:B------:R0:W-:Y:S04]  /*25920*/  STL [R1+0x1608], R237 ;  /* 0x001608ed01007387 */ /* 0x0001e80000100800 */
[----:B0-----:R-:W4:Y:S01]  /*25930*/  LDL.LU R237, [R1+0x15d8] ;  /* 0x0015d80001ed7983 */ /* 0x001f220000300800 */
[-C--:B------:R-:W-:Y:S01]  /*25940*/  IADD3 R17, P6, R17, R11.reuse, RZ ;  /* 0x0000000b11117210 */ /* 0x080fe20007fde0ff */
[--C-:B------:R-:W-:Y:S01]  /*25950*/  IMAD.X R247, R247, 0x1, R0.reuse, P1 ;  /* 0x00000001f7f77824 */ /* 0x100fe200008e0600 */
[-C--:B------:R-:W-:Y:S01]  /*25960*/  IADD3 R246, P1, R246, R11.reuse, RZ ;  /* 0x0000000bf6f67210 */ /* 0x080fe20007f3e0ff */
[--C-:B------:R-:W-:Y:S01]  /*25970*/  IMAD.X R245, R245, 0x1, R0.reuse, P2 ;  /* 0x00000001f5f57824 */ /* 0x100fe200010e0600 */
[----:B------:R-:W-:Y:S01]  /*25980*/  IADD3 R244, P2, R244, R11, RZ ;  /* 0x0000000bf4f47210 */ /* 0x000fe20007f5e0ff */
[----:B------:R-:W-:Y:S01]  /*25990*/  STL [R1+0x15dc], R17 ;  /* 0x0015dc1101007387 */ /* 0x000fe20000100800 */
[----:B------:R-:W-:-:S03]  /*259a0*/  IMAD.X R243, R243, 0x1, R0, P3 ;  /* 0x00000001f3f37824 */ /* 0x000fc600018e0600 */
[----:B------:R-:W-:Y:S01]  /*259b0*/  STL [R1+0x1600], R247 ;  /* 0x001600f701007387 */ /* 0x000fe20000100800 */
[----:B------:R-:W-:-:S03]  /*259c0*/  IADD3 R242, P3, R242, R11, RZ ;  /* 0x0000000bf2f27210 */ /* 0x000fc60007f7e0ff */
[----:B------:R-:W-:Y:S04]  /*259d0*/  STL [R1+0x15d4], R246 ;  /* 0x0015d4f601007387 */ /* 0x000fe80000100800 */
[----:B------:R-:W-:Y:S01]  /*259e0*/  STL [R1+0x15f8], R245 ;  /* 0x0015f8f501007387 */ /* 0x000fe20000100800 */
[----:B------:R-:W-:-:S03]  /*259f0*/  IMAD.X R241, R241, 0x1, R0, P4 ;  /* 0x00000001f1f17824 */ /* 0x000fc600020e0600 */
[----:B------:R-:W-:Y:S01]  /*25a00*/  STL [R1+0x15cc], R244 ;  /* 0x0015ccf401007387 */ /* 0x000fe20000100800 */
[----:B------:R-:W-:-:S03]  /*25a10*/  IADD3 R238, P4, R238, R11, RZ ;  /* 0x0000000beeee7210 */ /* 0x000fc60007f9e0ff */
[----:B------:R-:W-:Y:S04]  /*25a20*/  STL [R1+0x15f0], R243 ;  /* 0x0015f0f301007387 */ /* 0x000fe80000100800 */
[----:B------:R0:W-:Y:S04]  /*25a30*/  STL [R1+0x15c4], R242 ;  /* 0x0015c4f201007387 */ /* 0x0001e80000100800 */
[----:B------:R-:W4:Y:S04]  /*25a40*/  LDL.LU R15, [R1+0x15ac] ;  /* 0x0015ac00010f7983 */ /* 0x000f280000300800 */
[----:B------:R1:W-:Y:S04]  /*25a50*/  STL [R1+0x15e8], R241 ;  /* 0x0015e8f101007387 */ /* 0x0003e80000100800 */
[----:B0-----:R-:W4:Y:S04]  /*25a60*/  LDL.LU R242, [R1+0x15d0] ;  /* 0x0015d00001f27983 */ /* 0x001f280000300800 */
[----:B------:R0:W-:Y:S04]  /*25a70*/  STL [R1+0x15bc], R238 ;  /* 0x0015bcee01007387 */ /* 0x0001e80000100800 */
[----:B-1----:R-:W4:Y:S04]  /*25a80*/  LDL.LU R241, [R1+0x15a4] ;  /* 0x0015a40001f17983 */ /* 0x002f280000300800 */
[----:B0-----:R-:W4:Y:S01]  /*25a90*/  LDL.LU R238, [R1+0x15c8] ;  /* 0x0015c80001ee7983 */ /* 0x001f220000300800 */
[----:B--2---:R-:W-:-:S05]  /*25aa0*/  IMAD.X R240, R240, 0x1, R0, P5 ;  /* 0x00000001f0f07824 */ /* 0x004fca00028e0600 */
[----:B------:R0:W-:Y:S01]  /*25ab0*/  STL [R1+0x15e0], R240 ;  /* 0x0015e0f001007387 */ /* 0x0001e20000100800 */
[----:B---3--:R-:W-:-:S05]  /*25ac0*/  IADD3 R239, P5, R239, R11, RZ ;  /* 0x0000000befef7210 */ /* 0x008fca0007fbe0ff */
[----:B------:R1:W-:Y:S04]  /*25ad0*/  STL [R1+0x15b4], R239 ;  /* 0x0015b4ef01007387 */ /* 0x0003e80000100800 */
[----:B------:R-:W2:Y:S01]  /*25ae0*/  LDL.LU R17, [R1+0x159c] ;  /* 0x00159c0001117983 */ /* 0x000ea20000300800 */
[----:B----4-:R-:W-:-:S05]  /*25af0*/  IMAD.X R237, R237, 0x1, R0, P6 ;  /* 0x00000001eded7824 */ /* 0x010fca00030e0600 */
        /* <DEDUP_REMOVED lines=8> */
[----:B---3--:R-:W3:Y:S01]  /*25b80*/  LDL.LU R237, [R1+0x157c] ;  /* 0x00157c0001ed7983 */ /* 0x008ee20000300800 */
[----:B------:R-:W-:-:S05]  /*25b90*/  IADD3 R15, P6, R15, R11, RZ ;  /* 0x0000000b0f0f7210 */ /* 0x000fca0007fde0ff */
[----:B------:R-:W-:Y:S01]  /*25ba0*/  STL [R1+0x15ac], R15 ;  /* 0x0015ac0f01007387 */ /* 0x000fe20000100800 */
[----:B------:R-:W-:Y:S01]  /*25bb0*/  IMAD.X R242, R242, 0x1, R0, P1 ;  /* 0x00000001f2f27824 */ /* 0x000fe200008e0600 */
[----:B------:R-:W-:-:S04]  /*25bc0*/  IADD3 R241, P1, R241, R11, RZ ;  /* 0x0000000bf1f17210 */ /* 0x000fc80007f3e0ff */
[----:B------:R0:W-:Y:S01]  /*25bd0*/  STL [R1+0x15d0], R242 ;  /* 0x0015d0f201007387 */ /* 0x0001e20000100800 */
[----:B------:R-:W-:-:S03]  /*25be0*/  IMAD.X R238, R238, 0x1, R0, P2 ;  /* 0x00000001eeee7824 */ /* 0x000fc600010e0600 */
[----:B0-----:R-:W3:Y:S04]  /*25bf0*/  LDL.LU R242, [R1+0x15a0] ;  /* 0x0015a00001f27983 */ /* 0x001ee80000300800 */
[----:B------:R0:W-:Y:S04]  /*25c00*/  STL [R1+0x15a4], R241 ;  /* 0x0015a4f101007387 */ /* 0x0001e80000100800 */
[----:B0-----:R-:W3:Y:S04]  /*25c10*/  LDL.LU R241, [R1+0x1574] ;  /* 0x0015740001f17983 */ /* 0x001ee80000300800 */
[----:B------:R0:W-:Y:S04]  /*25c20*/  STL [R1+0x15c8], R238 ;  /* 0x0015c8ee01007387 */ /* 0x0001e80000100800 */
[----:B0-----:R-:W3:Y:S01]  /*25c30*/  LDL.LU R238, [R1+0x1598] ;  /* 0x0015980001ee7983 */ /* 0x001ee20000300800 */
[----:B--2---:R-:W-:-:S05]  /*25c40*/  IADD3 R17, P2, R17, R11, RZ ;  /* 0x0000000b11117210 */ /* 0x004fca0007f5e0ff */
[----:B------:R-:W-:Y:S01]  /*25c50*/  STL [R1+0x159c], R17 ;  /* 0x00159c1101007387 */ /* 0x000fe20000100800 */
[--C-:B----4-:R-:W-:Y:S01]  /*25c60*/  IMAD.X R247, R247, 0x1, R0.reuse, P3 ;  /* 0x00000001f7f77824 */ /* 0x110fe200018e0600 */
[-C--:B------:R-:W-:Y:S01]  /*25c70*/  IADD3 R246, P3, R246, R11.reuse, RZ ;  /* 0x0000000bf6f67210 */ /* 0x080fe20007f7e0ff */
[--C-:B------:R-:W-:Y:S01]  /*25c80*/  IMAD.X R245, R245, 0x1, R0.reuse, P4 ;  /* 0x00000001f5f57824 */ /* 0x100fe200020e0600 */
[-C--:B------:R-:W-:Y:S01]  /*25c90*/  IADD3 R244, P4, R244, R11.reuse, RZ ;  /* 0x0000000bf4f47210 */ /* 0x080fe20007f9e0ff */
[----:B------:R-:W-:Y:S01]  /*25ca0*/  IMAD.X R243, R243, 0x1, R0, P5 ;  /* 0x00000001f3f37824 */ /* 0x000fe200028e0600 */
[----:B------:R-:W-:Y:S01]  /*25cb0*/  STL [R1+0x15c0], R247 ;  /* 0x0015c0f701007387 */ /* 0x000fe20000100800 */
[----:B------:R-:W-:-:S03]  /*25cc0*/  IADD3 R240, P5, R240, R11, RZ ;  /* 0x0000000bf0f07210 */ /* 0x000fc60007fbe0ff */
[----:B------:R-:W-:Y:S04]  /*25cd0*/  STL [R1+0x1594], R246 ;  /* 0x001594f601007387 */ /* 0x000fe80000100800 */
[----:B------:R-:W-:Y:S01]  /*25ce0*/  STL [R1+0x15b8], R245 ;  /* 0x0015b8f501007387 */ /* 0x000fe20000100800 */
[----:B------:R-:W-:-:S03]  /*25cf0*/  IMAD.X R239, R239, 0x1, R0, P6 ;  /* 0x00000001efef7824 */ /* 0x000fc600030e0600 */
[----:B------:R-:W-:Y:S01]  /*25d00*/  STL [R1+0x158c], R244 ;  /* 0x00158cf401007387 */ /* 0x000fe20000100800 */
[----:B---3--:R-:W-:-:S03]  /*25d10*/  IADD3 R237, P6, R237, R11, RZ ;  /* 0x0000000beded7210 */ /* 0x008fc60007fde0ff */
[----:B------:R-:W-:Y:S04]  /*25d20*/  STL [R1+0x15b0], R243 ;  /* 0x0015b0f301007387 */ /* 0x000fe80000100800 */
[----:B------:R0:W-:Y:S04]  /*25d30*/  STL [R1+0x1584], R240 ;  /* 0x001584f001007387 */ /* 0x0001e80000100800 */
[----:B------:R-:W2:Y:S04]  /*25d40*/  LDL.LU R15, [R1+0x156c] ;  /* 0x00156c00010f7983 */ /* 0x000ea80000300800 */
[----:B------:R1:W-:Y:S04]  /*25d50*/  STL [R1+0x15a8], R239 ;  /* 0x0015a8ef01007387 */ /* 0x0003e80000100800 */
[----:B0-----:R-:W3:Y:S04]  /*25d60*/  LDL.LU R240, [R1+0x1590] ;  /* 0x0015900001f07983 */ /* 0x001ee80000300800 */
[----:B------:R0:W-:Y:S04]  /*25d70*/  STL [R1+0x157c], R237 ;  /* 0x00157ced01007387 */ /* 0x0001e80000100800 */
[----:B-1----:R-:W4:Y:S04]  /*25d80*/  LDL.LU R239, [R1+0x1564] ;  /* 0x0015640001ef7983 */ /* 0x002f280000300800 */
[----:B0-----:R-:W4:Y:S01]  /*25d90*/  LDL.LU R237, [R1+0x1588] ;  /* 0x0015880001ed7983 */ /* 0x001f220000300800 */
[----:B------:R-:W-:-:S05]  /*25da0*/  IMAD.X R242, R242, 0x1, R0, P1 ;  /* 0x00000001f2f27824 */ /* 0x000fca00008e0600 */
[----:B------:R0:W-:Y:S01]  /*25db0*/  STL [R1+0x15a0], R242 ;  /* 0x0015a0f201007387 */ /* 0x0001e20000100800 */
[----:B------:R-:W-:-:S05]  /*25dc0*/  IADD3 R241, P1, R241, R11, RZ ;  /* 0x0000000bf1f17210 */ /* 0x000fca0007f3e0ff */
[----:B------:R1:W-:Y:S04]  /*25dd0*/  STL [R1+0x1574], R241 ;  /* 0x001574f101007387 */ /* 0x0003e80000100800 */
[----:B------:R-:W4:Y:S01]  /*25de0*/  LDL.LU R17, [R1+0x155c] ;  /* 0x00155c0001117983 */ /* 0x000f220000300800 */
[----:B------:R-:W-:-:S05]  /*25df0*/  IMAD.X R238, R238, 0x1, R0, P2 ;  /* 0x00000001eeee7824 */ /* 0x000fca00010e0600 */
        /* <DEDUP_REMOVED lines=9> */
[----:B--2---:R-:W-:-:S05]  /*25e90*/  IADD3 R15, P2, R15, R11, RZ ;  /* 0x0000000b0f0f7210 */ /* 0x004fca0007f5e0ff */
[----:B------:R-:W-:Y:S01]  /*25ea0*/  STL [R1+0x156c], R15 ;  /* 0x00156c0f01007387 */ /* 0x000fe20000100800 */
[----:B---3--:R-:W-:Y:S01]  /*25eb0*/  IMAD.X R240, R240, 0x1, R0, P3 ;  /* 0x00000001f0f07824 */ /* 0x008fe200018e0600 */
[----:B----4-:R-:W-:-:S04]  /*25ec0*/  IADD3 R239, P3, R239, R11, RZ ;  /* 0x0000000befef7210 */ /* 0x010fc80007f7e0ff */
        /* <DEDUP_REMOVED lines=679> */
[----:B------:R-:W-:-:S05]  /*28940*/  IADD3 R17, P2, R17, R11, RZ ;  /* 0x0000000b11117210 */ /* 0x000fca0007f5e0ff */
[----:B------:R-:W-:Y:S01]  /*28950*/  STL [R1+0x11dc], R17 ;  /* 0x0011dc1101007387 */ /* 0x000fe20000100800 */
[--C-:B------:R-:W-:Y:S01]  /*28960*/  IMAD.X R247, R247, 0x1, R0.reuse, P3 ;  /* 0x00000001f7f77824 */ /* 0x100fe200018e0600 */
        /* <DEDUP_REMOVED lines=2205> */
[----:B------:R-:W-:-:S02]  /*31340*/  IMAD.MOV.U32 R21, RZ, RZ, R20 ;  /* 0x000000ffff157224 */ /* 0x000fc400078e0014 */
[----:B------:R-:W-:Y:S02]  /*31350*/  IMAD.MOV.U32 R20, RZ, RZ, R12 ;  /* 0x000000ffff147224 */ /* 0x000fe400078e000c */
[----:B------:R-:W0:Y:S01]  /*31360*/  LDC R12, c[0x0][0x23c] ;  /* 0x00008f00ff0c7b82 */ /* 0x000e220000000800 */
        /* <DEDUP_REMOVED lines=8> */
[-C--:B------:R-:W-:Y:S01]  /*313f0*/  IADD3 R242, P1, R242, R11.reuse, RZ ;  /* 0x0000000bf2f27210 */ /* 0x080fe20007f3e0ff */
[----:B------:R-:W-:Y:S02]  /*31400*/  IMAD.X R241, R241, 0x1, R0, P2 ;  /* 0x00000001f1f17824 */ /* 0x000fe400010e0600 */
[----:B------:R-:W-:Y:S01]  /*31410*/  STL [R1+0x16dc], R246 ;  /* 0x0016dcf601007387 */ /* 0x000fe20000100800 */
[----:B------:R-:W-:-:S03]  /*31420*/  IADD3 R238, P2, R238, R11, RZ ;  /* 0x0000000beeee7210 */ /* 0x000fc60007f5e0ff */
[----:B------:R-:W-:Y:S04]  /*31430*/  STL [R1+0x16a4], R245 ;  /* 0x0016a4f501007387 */ /* 0x000fe80000100800 */
[----:B------:R-:W-:Y:S04]  /*31440*/  STL [R1+0x16e0], R244 ;  /* 0x0016e0f401007387 */ /* 0x000fe80000100800 */
[----:B------:R-:W-:Y:S04]  /*31450*/  STL [R1+0x16b0], R243 ;  /* 0x0016b0f301007387 */ /* 0x000fe80000100800 */
[----:B------:R-:W-:Y:S01]  /*31460*/  STL [R1+0x16e8], R242 ;  /* 0x0016e8f201007387 */ /* 0x000fe20000100800 */
[----:B0-----:R-:W-:-:S03]  /*31470*/  IMAD.SHL.U32 R12, R12, 0x80, RZ ;  /* 0x000000800c0c7824 */ /* 0x001fc600078e00ff */
[----:B------:R0:W-:Y:S04]  /*31480*/  STL [R1+0x16f8], R238 ;  /* 0x0016f8ee01007387 */ /* 0x0001e80000100800 */
[----:B------:R-:W-:Y:S01]  /*31490*/  STL [R1+0x16b8], R241 ;  /* 0x0016b8f101007387 */ /* 0x000fe20000100800 */
[----:B------:R-:W-:Y:S02]  /*314a0*/  IMAD.SHL.U32 R12, R12, 0x2, RZ ;  /* 0x000000020c0c7824 */ /* 0x000fe400078e00ff */
[----:B------:R-:W-:Y:S02]  /*314b0*/  IMAD.MOV.U32 R19, RZ, RZ, R18 ;  /* 0x000000ffff137224 */ /* 0x000fe400078e0012 */
[----:B------:R-:W-:Y:S01]  /*314c0*/  IMAD.MOV.U32 R18, RZ, RZ, R13 ;  /* 0x000000ffff127224 */ /* 0x000fe200078e000d */
[----:B0-----:R-:W4:Y:S01]  /*314d0*/  LDL.LU R238, [R1+0x16d0] ;  /* 0x0016d00001ee7983 */ /* 0x001f220000300800 */
[----:B--2---:R-:W-:-:S05]  /*314e0*/  IMAD.X R240, R240, 0x1, R0, P3 ;  /* 0x00000001f0f07824 */ /* 0x004fca00018e0600 */
[----:B------:R-:W-:Y:S01]  /*314f0*/  STL [R1+0x16ac], R240 ;  /* 0x0016acf001007387 */ /* 0x000fe20000100800 */
[----:B---3--:R-:W-:-:S05]  /*31500*/  IADD3 R239, P3, R239, R11, RZ ;  /* 0x0000000befef7210 */ /* 0x008fca0007f7e0ff */
[----:B------:R-:W-:Y:S04]  /*31510*/  STL [R1+0x1730], R239 ;  /* 0x001730ef01007387 */ /* 0x000fe80000100800 */
[----:B------:R-:W2:Y:S01]  /*31520*/  LDL.LU R13, [R1+0x1724] ;  /* 0x00172400010d7983 */ /* 0x000ea20000300800 */
[----:B----4-:R-:W-:Y:S01]  /*31530*/  IMAD.X R237, R237, 0x1, R0, P4 ;  /* 0x00000001eded7824 */ /* 0x010fe200020e0600 */
[----:B------:R-:W-:-:S04]  /*31540*/  IADD3 R2, P4, R2, R12, RZ ;  /* 0x0000000c02027210 */ /* 0x000fc80007f9e0ff */
[----:B------:R-:W-:Y:S04]  /*31550*/  STL [R1+0x16c4], R237 ;  /* 0x0016c4ed01007387 */ /* 0x000fe80000100800 */
[----:B------:R-:W3:Y:S04]  /*31560*/  LDL.LU R15, [R1+0x16d8] ;  /* 0x0016d800010f7983 */ /* 0x000ee80000300800 */
[----:B------:R-:W4:Y:S04]  /*31570*/  LDL.LU R17, [R1+0x171c] ;  /* 0x00171c0001117983 */ /* 0x000f280000300800 */
[----:B------:R0:W-:Y:S04]  /*31580*/  STL [R1+0x172c], R2 ;  /* 0x00172c0201007387 */ /* 0x0001e80000100800 */
[----:B0-----:R-:W4:Y:S04]  /*31590*/  LDL.LU R2, [R1+0x17f0] ;  /* 0x0017f00001027983 */ /* 0x001f280000300800 */
        /* <DEDUP_REMOVED lines=9> */
[----:B------:R-:W4:Y:S01]  /*31630*/  LDL.LU R239, [R1+0x1718] ;  /* 0x0017180001ef7983 */ /* 0x000f220000300800 */
[----:B------:R-:W-:-:S05]  /*31640*/  IMAD.X R238, R238, 0x1, R0, P5 ;  /* 0x00000001eeee7824 */ /* 0x000fca00028e0600 */
[----:B------:R0:W-:Y:S04]  /*31650*/  STL [R1+0x16d0], R238 ;  /* 0x0016d0ee01007387 */ /* 0x0001e80000100800 */
[----:B0-----:R-:W4:Y:S01]  /*31660*/  LDL.LU R238, [R1+0x70c] ;  /* 0x00070c0001ee7983 */ /* 0x001f220000300800 */
[----:B--2---:R-:W-:-:S05]  /*31670*/  IADD3 R13, P5, R13, R12, RZ ;  /* 0x0000000c0d0d7210 */ /* 0x004fca0007fbe0ff */
[----:B------:R-:W-:Y:S01]  /*31680*/  STL [R1+0x1724], R13 ;  /* 0x0017240d01007387 */ /* 0x000fe20000100800 */
[--C-:B---3--:R-:W-:Y:S02]  /*31690*/  IMAD.X R15, R15, 0x1, R0.reuse, P6 ;  /* 0x000000010f0f7824 */ /* 0x108fe400030e0600 */
[----:B----4-:R-:W-:-:S05]  /*316a0*/  IMAD.X R2, R2, 0x1, R0, P1 ;  /* 0x0000000102027824 */ /* 0x010fca00008e0600 */
[----:B------:R0:W-:Y:S04]  /*316b0*/  STL [R1+0x16cc], R2 ;  /* 0x0016cc0201007387 */ /* 0x0001e80000100800 */
[----:B------:R-:W-:Y:S04]  /*316c0*/  STL [R1+0x16d8], R15 ;  /* 0x0016d80f01007387 */ /* 0x000fe80000100800 */
[----:B0-----:R-:W2:Y:S01]  /*316d0*/  LDL.LU R2, [R1+0x17ec] ;  /* 0x0017ec0001027983 */ /* 0x001ea20000300800 */
[-C--:B------:R-:W-:Y:S02]  /*316e0*/  IADD3 R17, P6, R17, R12.reuse, RZ ;  /* 0x0000000c11117210 */ /* 0x080fe40007fde0ff */
[-C--:B------:R-:W-:Y:S01]  /*316f0*/  IADD3 R247, P1, R247, R12.reuse, RZ ;  /* 0x0000000cf7f77210 */ /* 0x080fe20007f3e0ff */
[--C-:B------:R-:W-:Y:S01]  /*31700*/  IMAD.X R246, R246, 0x1, R0.reuse, P2 ;  /* 0x00000001f6f67824 */ /* 0x100fe200010e0600 */
[-C--:B------:R-:W-:Y:S01]  /*31710*/  IADD3 R245, P2, R245, R12.reuse, RZ ;  /* 0x0000000cf5f57210 */ /* 0x080fe20007f5e0ff */
[----:B------:R-:W-:Y:S01]  /*31720*/  IMAD.X R244, R244, 0x1, R0, P3 ;  /* 0x00000001f4f47824 */ /* 0x000fe200018e0600 */
[----:B------:R-:W-:Y:S01]  /*31730*/  STL [R1+0x171c], R17 ;  /* 0x00171c1101007387 */ /* 0x000fe20000100800 */
[----:B------:R-:W-:-:S03]  /*31740*/  IADD3 R243, P3, R243, R12, RZ ;  /* 0x0000000cf3f37210 */ /* 0x000fc60007f7e0ff */
[----:B------:R-:W-:Y:S04]  /*31750*/  STL [R1+0x1714], R247 ;  /* 0x001714f701007387 */ /* 0x000fe80000100800 */
[----:B------:R-:W-:Y:S04]  /*31760*/  STL [R1+0x16e4], R246 ;  /* 0x0016e4f601007387 */ /* 0x000fe80000100800 */
[----:B------:R-:W-:Y:S04]  /*31770*/  STL [R1+0x170c], R245 ;  /* 0x00170cf501007387 */ /* 0x000fe80000100800 */
[----:B------:R-:W-:Y:S04]  /*31780*/  STL [R1+0x16f4], R244 ;  /* 0x0016f4f401007387 */ /* 0x000fe80000100800 */
[----:B------:R-:W-:Y:S01]  /*31790*/  STL [R1+0x1704], R243 ;  /* 0x001704f301007387 */ /* 0x000fe20000100800 */
[----:B--2---:R-:W-:Y:S01]  /*317a0*/  IMAD.X R242, R242, 0x1, R2, P4 ;  /* 0x00000001f2f27824 */ /* 0x004fe200020e0602 */
[----:B------:R-:W-:-:S05]  /*317b0*/  IADD3 R237, P4, R237, R12, RZ ;  /* 0x0000000ceded7210 */ /* 0x000fca0007f9e0ff */
[----:B------:R0:W-:Y:S04]  /*317c0*/  STL [R1+0x16fc], R237 ;  /* 0x0016fced01007387 */ /* 0x0001e80000100800 */
[----:B------:R1:W-:Y:S04]  /*317d0*/  STL [R1+0x1728], R242 ;  /* 0x001728f201007387 */ /* 0x0003e80000100800 */
[----:B0-----:R-:W2:Y:S01]  /*317e0*/  LDL.LU R237, [R1+0x1710] ;  /* 0x0017100001ed7983 */ /* 0x001ea20000300800 */
[--C-:B------:R-:W-:Y:S01]  /*317f0*/  IMAD.X R241, R241, 0x1, R2.reuse, P5 ;  /* 0x00000001f1f17824 */ /* 0x100fe200028e0602 */
[-C--:B------:R-:W-:Y:S01]  /*31800*/  IADD3 R240, P5, R240, R12.reuse, RZ ;  /* 0x0000000cf0f07210 */ /* 0x080fe20007fbe0ff */
[----:B------:R-:W-:Y:S01]  /*31810*/  IMAD.X R239, R239, 0x1, R2, P6 ;  /* 0x00000001efef7824 */ /* 0x000fe200030e0602 */
[----:B------:R-:W-:-:S02]  /*31820*/  IADD3 R238, P6, R238, R12, RZ ;  /* 0x0000000ceeee7210 */ /* 0x000fc40007fde0ff */
[----:B------:R-:W-:Y:S04]  /*31830*/  STL [R1+0x1720], R241 ;  /* 0x001720f101007387 */ /* 0x000fe80000100800 */
[----:B------:R-:W-:Y:S04]  /*31840*/  STL [R1+0x16ec], R240 ;  /* 0x0016ecf001007387 */ /* 0x000fe80000100800 */
[----:B------:R-:W-:Y:S04]  /*31850*/  STL [R1+0x1718], R239 ;  /* 0x001718ef01007387 */ /* 0x000fe80000100800 */
[----:B------:R-:W3:Y:S04]  /*31860*/  LDL.LU R11, [R1+0x704] ;  /* 0x00070400010b7983 */ /* 0x000ee80000300800 */
[----:B------:R0:W-:Y:S04]  /*31870*/  STL [R1+0x70c], R238 ;  /* 0x00070cee01007387 */ /* 0x0001e80000100800 */
        /* <DEDUP_REMOVED lines=8> */
[----:B-1----:R-:W4:Y:S04]  /*31900*/  LDL.LU R242, [R1+0x708] ;  /* 0x0007080001f27983 */ /* 0x002f280000300800 */
[----:B0-----:R-:W4:Y:S04]  /*31910*/  LDL.LU R238, [R1+0x6dc] ;  /* 0x0006dc0001ee7983 */ /* 0x001f280000300800 */
[----:B------:R-:W4:Y:S04]  /*31920*/  LDL.LU R241, [R1+0x700] ;  /* 0x0007000001f17983 */ /* 0x000f280000300800 */
[----:B------:R-:W4:Y:S04]  /*31930*/  LDL.LU R240, [R1+0x6d4] ;  /* 0x0006d40001f07983 */ /* 0x000f280000300800 */
[----:B------:R-:W4:Y:S01]  /*31940*/  LDL.LU R239, [R1+0x6f8] ;  /* 0x0006f80001ef7983 */ /* 0x000f220000300800 */
[----:B--2---:R-:W-:-:S05]  /*31950*/  IMAD.X R237, R237, 0x1, R2, P1 ;  /* 0x00000001eded7824 */ /* 0x004fca00008e0602 */
[----:B------:R0:W-:Y:S04]  /*31960*/  STL [R1+0x1710], R237 ;  /* 0x001710ed01007387 */ /* 0x0001e80000100800 */
[----:B0-----:R-:W2:Y:S01]  /*31970*/  LDL.LU R237, [R1+0x6cc] ;  /* 0x0006cc0001ed7983 */ /* 0x001ea20000300800 */
[-C--:B---3--:R-:W-:Y:S01]  /*31980*/  IADD3 R11, P1, R11, R12.reuse, RZ ;  /* 0x0000000c0b0b7210 */ /* 0x088fe20007f3e0ff */
[--C-:B----4-:R-:W-:Y:S01]  /*31990*/  IMAD.X R13, R13, 0x1, R2.reuse, P2 ;  /* 0x000000010d0d7824 */ /* 0x110fe200010e0602 */
[-C--:B------:R-:W-:Y:S01]  /*319a0*/  IADD3 R15, P2, R15, R12.reuse, RZ ;  /* 0x0000000c0f0f7210 */ /* 0x080fe20007f5e0ff */
[--C-:B------:R-:W-:Y:S01]  /*319b0*/  IMAD.X R17, R17, 0x1, R2.reuse, P3 ;  /* 0x0000000111117824 */ /* 0x100fe200018e0602 */
[----:B------:R-:W-:Y:S01]  /*319c0*/  IADD3 R247, P3, R247, R12, RZ ;  /* 0x0000000cf7f77210 */ /* 0x000fe20007f7e0ff */
[----:B------:R-:W-:Y:S01]  /*319d0*/  STL [R1+0x704], R11 ;  /* 0x0007040b01007387 */ /* 0x000fe20000100800 */
[----:B------:R-:W-:-:S03]  /*319e0*/  IMAD.X R246, R246, 0x1, R2, P4 ;  /* 0x00000001f6f67824 */ /* 0x000fc600020e0602 */
[----:B------:R-:W-:Y:S01]  /*319f0*/  STL [R1+0x1708], R13 ;  /* 0x0017080d01007387 */ /* 0x000fe20000100800 */
[----:B------:R-:W-:-:S03]  /*31a00*/  IADD3 R245, P4, R245, R12, RZ ;  /* 0x0000000cf5f57210 */ /* 0x000fc60007f9e0ff */
        /* <DEDUP_REMOVED lines=10> */
[----:B------:R-:W-:Y:S04]  /*31ab0*/  STL [R1+0x6e4], R243 ;  /* 0x0006e4f301007387 */ /* 0x000fe80000100800 */
[----:B------:R0:W-:Y:S04]  /*31ac0*/  STL [R1+0x6dc], R238 ;  /* 0x0006dcee01007387 */ /* 0x0001e80000100800 */
[----:B------:R-:W-:Y:S04]  /*31ad0*/  STL [R1+0x708], R242 ;  /* 0x000708f201007387 */ /* 0x000fe80000100800 */
[----:B0-----:R-:W3:Y:S01]  /*31ae0*/  LDL.LU R238, [R1+0x6f0] ;  /* 0x0006f00001ee7983 */ /* 0x001ee20000300800 */
[--C-:B------:R-:W-:Y:S01]  /*31af0*/  IMAD.X R241, R241, 0x1, R2.reuse, P1 ;  /* 0x00000001f1f17824 */ /* 0x100fe200008e0602 */
[----:B------:R-:W-:Y:S01]  /*31b00*/  IADD3 R240, P1, R240, R12, RZ ;  /* 0x0000000cf0f07210 */ /* 0x000fe20007f3e0ff */
[----:B------:R-:W-:-:S03]  /*31b10*/  IMAD.X R239, R239, 0x1, R2, P2 ;  /* 0x00000001efef7824 */ /* 0x000fc600010e0602 */
[----:B------:R-:W-:Y:S04]  /*31b20*/  STL [R1+0x700], R241 ;  /* 0x000700f101007387 */ /* 0x000fe80000100800 */
[----:B------:R-:W-:Y:S04]  /*31b30*/  STL [R1+0x6d4], R240 ;  /* 0x0006d4f001007387 */ /* 0x000fe80000100800 */
[----:B------:R-:W-:Y:S04]  /*31b40*/  STL [R1+0x6f8], R239 ;  /* 0x0006f8ef01007387 */ /* 0x000fe80000100800 */
[----:B------:R-:W4:Y:S01]  /*31b50*/  LDL.LU R11, [R1+0x6c4] ;  /* 0x0006c400010b7983 */ /* 0x000f220000300800 */
[----:B--2---:R-:W-:-:S05]  /*31b60*/  IADD3 R237, P2, R237, R12, RZ ;  /* 0x0000000ceded7210 */ /* 0x004fca0007f5e0ff */
[----:B------:R0:W-:Y:S04]  /*31b70*/  STL [R1+0x6cc], R237 ;  /* 0x0006cced01007387 */ /* 0x0001e80000100800 */
[----:B------:R-:W2:Y:S04]  /*31b80*/  LDL.LU R13, [R1+0x6e8] ;  /* 0x0006e800010d7983 */ /* 0x000ea80000300800 */
[----:B------:R-:W2:Y:S04]  /*31b90*/  LDL.LU R15, [R1+0x6bc] ;  /* 0x0006bc00010f7983 */ /* 0x000ea80000300800 */
[----:B------:R-:W2:Y:S04]  /*31ba0*/  LDL.LU R17, [R1+0x6e0] ;  /* 0x0006e00001117983 */ /* 0x000ea80000300800 */
[----:B------:R-:W2:Y:S04]  /*31bb0*/  LDL.LU R247, [R1+0x6b4] ;  /* 0x0006b40001f77983 */ /* 0x000ea80000300800 */
[----:B------:R-:W2:Y:S04]  /*31bc0*/  LDL.LU R246, [R1+0x6d8] ;  /* 0x0006d80001f67983 */ /* 0x000ea80000300800 */
[----:B------:R-:W2:Y:S04]  /*31bd0*/  LDL.LU R245, [R1+0x6ac] ;  /* 0x0006ac0001f57983 */ /* 0x000ea80000300800 */
[----:B------:R-:W2:Y:S01]  /*31be0*/  LDL.LU R244, [R1+0x6d0] ;  /* 0x0006d00001f47983 */ /* 0x000ea20000300800 */
[----:B0-----:R-:W-:-:S03]  /*31bf0*/  IMAD.MOV.U32 R237, RZ, RZ, R236 ;  /* 0x000000ffffed7224 */ /* 0x001fc600078e00ec */
[----:B------:R-:W2:Y:S01]  /*31c00*/  LDL.LU R243, [R1+0x6a4] ;  /* 0x0006a40001f37983 */ /* 0x000ea20000300800 */
[----:B------:R-:W-:-:S03]  /*31c10*/  IMAD.MOV.U32 R236, RZ, RZ, R235 ;  /* 0x000000ffffec7224 */ /* 0x000fc600078e00eb */
[----:B------:R-:W2:Y:S04]  /*31c20*/  LDL.LU R242, [R1+0x6c8] ;  /* 0x0006c80001f27983 */ /* 0x000ea80000300800 */
[----:B------:R-:W2:Y:S04]  /*31c30*/  LDL.LU R235, [R1+0x69c] ;  /* 0x00069c0001eb7983 */ /* 0x000ea80000300800 */
[----:B------:R-:W2:Y:S04]  /*31c40*/  LDL.LU R241, [R1+0x6c0] ;  /* 0x0006c00001f17983 */ /* 0x000ea80000300800 */
[----:B------:R-:W2:Y:S04]  /*31c50*/  LDL.LU R240, [R1+0x694] ;  /* 0x0006940001f07983 */ /* 0x000ea80000300800 */
[----:B------:R-:W2:Y:S01]  /*31c60*/  LDL.LU R239, [R1+0x6b8] ;  /* 0x0006b80001ef7983 */ /* 0x000ea20000300800 */
[----:B---3--:R-:W-:-:S05]  /*31c70*/  IMAD.X R238, R238, 0x1, R2, P3 ;  /* 0x00000001eeee7824 */ /* 0x008fca00018e0602 */
[----:B------:R0:W-:Y:S04]  /*31c80*/  STL [R1+0x6f0], R238 ;  /* 0x0006f0ee01007387 */ /* 0x0001e80000100800 */
[----:B0-----:R-:W3:Y:S01]  /*31c90*/  LDL.LU R238, [R1+0x68c] ;  /* 0x00068c0001ee7983 */ /* 0x001ee20000300800 */
[----:B----4-:R-:W-:-:S05]  /*31ca0*/  IADD3 R11, P3, R11, R12, RZ ;  /* 0x0000000c0b0b7210 */ /* 0x010fca0007f7e0ff */
[----:B------:R-:W-:Y:S01]  /*31cb0*/  STL [R1+0x6c4], R11 ;  /* 0x0006c40b01007387 */ /* 0x000fe20000100800 */
[--C-:B--2---:R-:W-:Y:S01]  /*31cc0*/  IMAD.X R13, R13, 0x1, R2.reuse, P4 ;  /* 0x000000010d0d7824 */ /* 0x104fe200020e0602 */
[-C--:B------:R-:W-:Y:S01]  /*31cd0*/  IADD3 R15, P4, R15, R12.reuse, RZ ;  /* 0x0000000c0f0f7210 */ /* 0x080fe20007f9e0ff */
[--C-:B------:R-:W-:Y:S01]  /*31ce0*/  IMAD.X R17, R17, 0x1, R2.reuse, P5 ;  /* 0x0000000111117824 */ /* 0x100fe200028e0602 */
[-C--:B------:R-:W-:Y:S01]  /*31cf0*/  IADD3 R247, P5, R247, R12.reuse, RZ ;  /* 0x0000000cf7f77210 */ /* 0x080fe20007fbe0ff */
[----:B------:R-:W-:Y:S01]  /*31d00*/  IMAD.X R246, R246, 0x1, R2, P6 ;  /* 0x00000001f6f67824 */ /* 0x000fe200030e0602 */
        /* <DEDUP_REMOVED lines=15> */
[----:B0-----:R-:W2:Y:S01]  /*31e00*/  LDL.LU R235, [R1+0x6b0] ;  /* 0x0006b00001eb7983 */ /* 0x001ea20000300800 */
[--C-:B------:R-:W-:Y:S01]  /*31e10*/  IMAD.X R241, R241, 0x1, R2.reuse, P3 ;  /* 0x00000001f1f17824 */ /* 0x100fe200018e0602 */
[----:B------:R-:W-:Y:S01]  /*31e20*/  IADD3 R240, P3, R240, R12, RZ ;  /* 0x0000000cf0f07210 */ /* 0x000fe20007f7e0ff */
[----:B------:R-:W-:-:S03]  /*31e30*/  IMAD.X R239, R239, 0x1, R2, P4 ;  /* 0x00000001efef7824 */ /* 0x000fc600020e0602 */
[----:B------:R-:W-:Y:S04]  /*31e40*/  STL [R1+0x6c0], R241 ;  /* 0x0006c0f101007387 */ /* 0x000fe80000100800 */
[----:B------:R-:W-:Y:S04]  /*31e50*/  STL [R1+0x694], R240 ;  /* 0x000694f001007387 */ /* 0x000fe80000100800 */
[----:B------:R0:W-:Y:S04]  /*31e60*/  STL [R1+0x6b8], R239 ;  /* 0x0006b8ef01007387 */ /* 0x0001e80000100800 */
[----:B------:R-:W4:Y:S01]  /*31e70*/  LDL.LU R11, [R1+0x6a8] ;  /* 0x0006a800010b7983 */ /* 0x000f220000300800 */
[----:B---3--:R-:W-:-:S05]  /*31e80*/  IADD3 R238, P4, R238, R12, RZ ;  /* 0x0000000ceeee7210 */ /* 0x008fca0007f9e0ff */
[----:B------:R1:W-:Y:S04]  /*31e90*/  STL [R1+0x68c], R238 ;  /* 0x00068cee01007387 */ /* 0x0003e80000100800 */
[----:B------:R-:W3:Y:S01]  /*31ea0*/  LDL.LU R13, [R1+0x67c] ;  /* 0x00067c00010d7983 */ /* 0x000ee20000300800 */
[----:B0-----:R-:W-:-:S03]  /*31eb0*/  IMAD.MOV.U32 R239, RZ, RZ, R237 ;  /* 0x000000ffffef7224 */ /* 0x001fc600078e00ed */
[----:B------:R-:W3:Y:S01]  /*31ec0*/  LDL.LU R15, [R1+0x6a0] ;  /* 0x0006a000010f7983 */ /* 0x000ee20000300800 */
[----:B------:R-:W-:-:S03]  /*31ed0*/  IMAD.MOV.U32 R237, RZ, RZ, R252 ;  /* 0x000000ffffed7224 */ /* 0x000fc600078e00fc */
[----:B------:R-:W3:Y:S01]  /*31ee0*/  LDL.LU R17, [R1+0x674] ;  /* 0x0006740001117983 */ /* 0x000ee20000300800 */
[----:B------:R-:W-:Y:S02]  /*31ef0*/  IMAD.MOV.U32 R252, RZ, RZ, R251 ;  /* 0x000000fffffc7224 */ /* 0x000fe400078e00fb */
[----:B------:R-:W-:Y:S01]  /*31f00*/  IMAD.MOV.U32 R251, RZ, RZ, R250 ;  /* 0x000000fffffb7224 */ /* 0x000fe200078e00fa */
[----:B------:R-:W3:Y:S01]  /*31f10*/  LDL.LU R247, [R1+0x698] ;  /* 0x0006980001f77983 */ /* 0x000ee20000300800 */
[----:B------:R-:W-:-:S03]  /*31f20*/  IMAD.MOV.U32 R250, RZ, RZ, R249 ;  /* 0x000000fffffa7224 */ /* 0x000fc600078e00f9 */
        /* <DEDUP_REMOVED lines=8> */
[----:B------:R-:W3:Y:S04]  /*31fb0*/  LDL.LU R242, [R1+0x65c] ;  /* 0x00065c0001f27983 */ /* 0x000ee80000300800 */
[----:B------:R-:W3:Y:S04]  /*31fc0*/  LDL.LU R5, [R1+0x680] ;  /* 0x0006800001057983 */ /* 0x000ee80000300800 */
[----:B------:R-:W3:Y:S01]  /*31fd0*/  LDL.LU R241, [R1+0x654] ;  /* 0x0006540001f17983 */ /* 0x000ee20000300800 */
[----:B-1----:R-:W-:-:S03]  /*31fe0*/  IMAD.MOV.U32 R238, RZ, RZ, R236 ;  /* 0x000000ffffee7224 */ /* 0x002fc600078e00ec */
[----:B------:R-:W3:Y:S04]  /*31ff0*/  LDL.LU R240, [R1+0x678] ;  /* 0x0006780001f07983 */ /* 0x000ee80000300800 */
[----:B------:R-:W3:Y:S01]  /*32000*/  LDL.LU R236, [R1+0x64c] ;  /* 0x00064c0001ec7983 */ /* 0x000ee20000300800 */
[----:B--2---:R-:W-:-:S05]  /*32010*/  IMAD.X R235, R235, 0x1, R2, P5 ;  /* 0x00000001ebeb7824 */ /* 0x004fca00028e0602 */
[----:B------:R0:W-:Y:S04]  /*32020*/  STL [R1+0x6b0], R235 ;  /* 0x0006b0eb01007387 */ /* 0x0001e80000100800 */
[----:B0-----:R-:W2:Y:S01]  /*32030*/  LDL.LU R235, [R1+0x670] ;  /* 0x0006700001eb7983 */ /* 0x001ea20000300800 */
[-C--:B------:R-:W-:Y:S01]  /*32040*/  IADD3 R10, P5, R10, R12.reuse, RZ ;  /* 0x0000000c0a0a7210 */ /* 0x080fe20007fbe0ff */
[--C-:B----4-:R-:W-:Y:S01]  /*32050*/  IMAD.X R11, R11, 0x1, R2.reuse, P6 ;  /* 0x000000010b0b7824 */ /* 0x110fe200030e0602 */
[-C--:B---3--:R-:W-:Y:S01]  /*32060*/  IADD3 R13, P6, R13, R12.reuse, RZ ;  /* 0x0000000c0d0d7210 */ /* 0x088fe20007fde0ff */
[--C-:B------:R-:W-:Y:S02]  /*32070*/  IMAD.X R15, R15, 0x1, R2.reuse, P1 ;  /* 0x000000010f0f7824 */ /* 0x100fe400008e0602 */
[----:B------:R0:W-:Y:S01]  /*32080*/  STL [R1+0x684], R10 ;  /* 0x0006840a01007387 */ /* 0x0001e20000100800 */
[-C--:B------:R-:W-:Y:S01]  /*32090*/  IADD3 R17, P1, R17, R12.reuse, RZ ;  /* 0x0000000c11117210 */ /* 0x080fe20007f3e0ff */
[--C-:B------:R-:W-:Y:S01]  /*320a0*/  IMAD.X R247, R247, 0x1, R2.reuse, P2 ;  /* 0x00000001f7f77824 */ /* 0x100fe200010e0602 */
[-C--:B------:R-:W-:Y:S01]  /*320b0*/  IADD3 R246, P2, R246, R12.reuse, RZ ;  /* 0x0000000cf6f67210 */ /* 0x080fe20007f5e0ff */
[----:B------:R-:W-:Y:S01]  /*320c0*/  IMAD.X R245, R245, 0x1, R2, P3 ;  /* 0x00000001f5f57824 */ /* 0x000fe200018e0602 */
[----:B0-----:R-:W3:Y:S04]  /*320d0*/  LDL.LU R10, [R1+0x17e8] ;  /* 0x0017e800010a7983 */ /* 0x001ee80000300800 */
[----:B------:R-:W-:Y:S04]  /*320e0*/  STL [R1+0x6a8], R11 ;  /* 0x0006a80b01007387 */ /* 0x000fe80000100800 */
[----:B------:R-:W-:Y:S04]  /*320f0*/  STL [R1+0x67c], R13 ;  /* 0x00067c0d01007387 */ /* 0x000fe80000100800 */
[----:B------:R-:W-:Y:S01]  /*32100*/  STL [R1+0x6a0], R15 ;  /* 0x0006a00f01007387 */ /* 0x000fe20000100800 */
[----:B------:R-:W-:-:S03]  /*32110*/  IADD3 R244, P3, R244, R12, RZ ;  /* 0x0000000cf4f47210 */ /* 0x000fc60007f7e0ff */
[----:B------:R-:W-:Y:S01]  /*32120*/  STL [R1+0x674], R17 ;  /* 0x0006741101007387 */ /* 0x000fe20000100800 */
[----:B------:R-:W-:-:S03]  /*32130*/  IMAD.X R5, R5, 0x1, R2, P5 ;  /* 0x0000000105057824 */ /* 0x000fc600028e0602 */
[----:B------:R-:W-:Y:S01]  /*32140*/  STL [R1+0x698], R247 ;  /* 0x000698f701007387 */ /* 0x000fe20000100800 */
[----:B------:R-:W-:-:S03]  /*32150*/  IMAD.X R243, R243, 0x1, R2, P4 ;  /* 0x00000001f3f37824 */ /* 0x000fc600020e0602 */
[----:B------:R-:W-:Y:S01]  /*32160*/  STL [R1+0x66c], R246 ;  /* 0x00066cf601007387 */ /* 0x000fe20000100800 */
[----:B------:R-:W-:-:S03]  /*32170*/  IADD3 R242, P4, R242, R12, RZ ;  /* 0x0000000cf2f27210 */ /* 0x000fc60007f9e0ff */
[----:B------:R-:W-:Y:S04]  /*32180*/  STL [R1+0x690], R245 ;  /* 0x000690f501007387 */ /* 0x000fe80000100800 */
[----:B------:R-:W-:Y:S04]  /*32190*/  STL [R1+0x664], R244 ;  /* 0x000664f401007387 */ /* 0x000fe80000100800 */
[----:B------:R0:W-:Y:S04]  /*321a0*/  STL [R1+0x680], R5 ;  /* 0x0006800501007387 */ /* 0x0001e80000100800 */
[----:B------:R1:W-:Y:S04]  /*321b0*/  STL [R1+0x688], R243 ;  /* 0x000688f301007387 */ /* 0x0003e80000100800 */
[----:B------:R4:W-:Y:S01]  /*321c0*/  STL [R1+0x65c], R242 ;  /* 0x00065cf201007387 */ /* 0x0009e20000100800 */
[----:B0-----:R-:W-:-:S03]  /*321d0*/  IMAD.MOV.U32 R5, RZ, RZ, R9 ;  /* 0x000000ffff057224 */ /* 0x001fc600078e0009 */
[----:B------:R-:W3:Y:S01]  /*321e0*/  LDL.LU R9, [R1+0x644] ;  /* 0x0006440001097983 */ /* 0x000ee20000300800 */
[-C--:B------:R-:W-:Y:S01]  /*321f0*/  IADD3 R241, P5, R241, R12.reuse, RZ ;  /* 0x0000000cf1f17210 */ /* 0x080fe20007fbe0ff */
[----:B------:R-:W-:Y:S01]  /*32200*/  IMAD.X R240, R240, 0x1, R2, P6 ;  /* 0x00000001f0f07824 */ /* 0x000fe200030e0602 */
[----:B------:R-:W-:-:S03]  /*32210*/  IADD3 R236, P6, R236, R12, RZ ;  /* 0x0000000cecec7210 */ /* 0x000fc60007fde0ff */
[----:B------:R0:W-:Y:S04]  /*32220*/  STL [R1+0x654], R241 ;  /* 0x000654f101007387 */ /* 0x0001e80000100800 */
[----:B------:R0:W-:Y:S04]  /*32230*/  STL [R1+0x678], R240 ;  /* 0x000678f001007387 */ /* 0x0001e80000100800 */
[----:B------:R-:W-:Y:S01]  /*32240*/  STL [R1+0x64c], R236 ;  /* 0x00064cec01007387 */ /* 0x000fe20000100800 */
[----:B------:R-:W-:Y:S02]  /*32250*/  IMAD.MOV.U32 R247, RZ, RZ, R238 ;  /* 0x000000fffff77224 */ /* 0x000fe400078e00ee */
[----:B------:R-:W-:-:S02]  /*32260*/  IMAD.MOV.U32 R246, RZ, RZ, R237 ;  /* 0x000000fffff67224 */ /* 0x000fc400078e00ed */
[----:B------:R-:W-:Y:S02]  /*32270*/  IMAD.MOV.U32 R245, RZ, RZ, R252 ;  /* 0x000000fffff57224 */ /* 0x000fe400078e00fc */
[----:B------:R-:W-:Y:S02]  /*32280*/  IMAD.MOV.U32 R244, RZ, RZ, R251 ;  /* 0x000000fffff47224 */ /* 0x000fe400078e00fb */
[----:B-1----:R-:W-:Y:S02]  /*32290*/  IMAD.MOV.U32 R243, RZ, RZ, R250 ;  /* 0x000000fffff37224 */ /* 0x002fe400078e00fa */
[----:B----4-:R-:W-:Y:S02]  /*322a0*/  IMAD.MOV.U32 R242, RZ, RZ, R249 ;  /* 0x000000fffff27224 */ /* 0x010fe400078e00f9 */
[----:B0-----:R-:W-:Y:S02]  /*322b0*/  IMAD.MOV.U32 R241, RZ, RZ, R248 ;  /* 0x000000fffff17224 */ /* 0x001fe400078e00f8 */
[----:B------:R-:W-:-:S02]  /*322c0*/  IMAD.MOV.U32 R240, RZ, RZ, R3 ;  /* 0x000000fffff07224 */ /* 0x000fc400078e0003 */
[----:B------:R-:W-:Y:S02]  /*322d0*/  IMAD.MOV.U32 R3, RZ, RZ, R5 ;  /* 0x000000ffff037224 */ /* 0x000fe400078e0005 */
[----:B------:R-:W-:Y:S02]  /*322e0*/  IMAD.MOV.U32 R17, RZ, RZ, R239 ;  /* 0x000000ffff117224 */ /* 0x000fe400078e00ef */
[----:B------:R-:W-:Y:S02]  /*322f0*/  IMAD.MOV.U32 R239, RZ, RZ, R4 ;  /* 0x000000ffffef7224 */ /* 0x000fe400078e0004 */
[----:B--2---:R-:W-:-:S05]  /*32300*/  IMAD.X R235, R235, 0x1, R2, P1 ;  /* 0x00000001ebeb7824 */ /* 0x004fca00008e0602 */
[----:B------:R0:W-:Y:S04]  /*32310*/  STL [R1+0x670], R235 ;  /* 0x000670eb01007387 */ /* 0x0001e80000100800 */
[----:B0-----:R-:W2:Y:S04]  /*32320*/  LDL.LU R235, [R1+0x668] ;  /* 0x0006680001eb7983 */ /* 0x001ea80000300800 */
        /* <DEDUP_REMOVED lines=12> */
[----:B---3--:R-:W-:-:S02]  /*323f0*/  IMAD.MOV.U32 R4, RZ, RZ, R10 ;  /* 0x000000ffff047224 */ /* 0x008fc400078e000a */
[----:B------:R-:W-:Y:S02]  /*32400*/  IMAD.MOV.U32 R10, RZ, RZ, R7 ;  /* 0x000000ffff0a7224 */ /* 0x000fe400078e0007 */
[----:B------:R-:W-:Y:S01]  /*32410*/  IMAD.MOV.U32 R7, RZ, RZ, R8 ;  /* 0x000000ffff077224 */ /* 0x000fe200078e0008 */
[----:B------:R-:W-:-:S05]  /*32420*/  IADD3 R9, P1, R9, R12, RZ ;  /* 0x0000000c09097210 */ /* 0x000fca0007f3e0ff */
[----:B------:R0:W-:Y:S04]  /*32430*/  STL [R1+0x644], R9 ;  /* 0x0006440901007387 */ /* 0x0001e80000100800 */
[----:B0-----:R-:W3:Y:S04]  /*32440*/  LDL.LU R9, [R1+0x5e4] ;  /* 0x0005e40001097983 */ /* 0x001ee80000300800 */
[----:B------:R-:W3:Y:S01]  /*32450*/  LDL.LU R8, [R1+0x608] ;  /* 0x0006080001087983 */ /* 0x000ee20000300800 */
[--C-:B------:R-:W-:Y:S01]  /*32460*/  IMAD.X R247, R247, 0x1, R2.reuse, P5 ;  /* 0x00000001f7f77824 */ /* 0x100fe200028e0602 */
[-C--:B------:R-:W-:Y:S01]  /*32470*/  IADD3 R246, P5, R246, R12.reuse, RZ ;  /* 0x0000000cf6f67210 */ /* 0x080fe20007fbe0ff */
[--C-:B------:R-:W-:Y:S01]  /*32480*/  IMAD.X R245, R245, 0x1, R2.reuse, P6 ;  /* 0x00000001f5f57824 */ /* 0x100fe200030e0602 */
[-C--:B------:R-:W-:Y:S01]  /*32490*/  IADD3 R244, P6, R244, R12.reuse, RZ ;  /* 0x0000000cf4f47210 */ /* 0x080fe20007fde0ff */
[--C-:B------:R-:W-:Y:S01]  /*324a0*/  IMAD.X R243, R243, 0x1, R2.reuse, P1 ;  /* 0x00000001f3f37824 */ /* 0x100fe200008e0602 */
[-C--:B------:R-:W-:Y:S01]  /*324b0*/  IADD3 R242, P1, R242, R12.reuse, RZ ;  /* 0x0000000cf2f27210 */ /* 0x080fe20007f3e0ff */
[--C-:B--2---:R-:W-:Y:S01]  /*324c0*/  IMAD.X R235, R235, 0x1, R2.reuse, P2 ;  /* 0x00000001ebeb7824 */ /* 0x104fe200010e0602 */
[-C--:B----4-:R-:W-:Y:S01]  /*324d0*/  IADD3 R236, P2, R236, R12.reuse, RZ ;  /* 0x0000000cecec7210 */ /* 0x090fe20007f5e0ff */
[--C-:B------:R-:W-:Y:S01]  /*324e0*/  IMAD.X R11, R11, 0x1, R2.reuse, P3 ;  /* 0x000000010b0b7824 */ /* 0x100fe200018e0602 */
[-C--:B------:R-:W-:Y:S01]  /*324f0*/  IADD3 R13, P3, R13, R12.reuse, RZ ;  /* 0x0000000c0d0d7210 */ /* 0x080fe20007f7e0ff */
[--C-:B------:R-:W-:Y:S01]  /*32500*/  IMAD.X R15, R15, 0x1, R2.reuse, P4 ;  /* 0x000000010f0f7824 */ /* 0x100fe200020e0602 */
[----:B------:R0:W-:Y:S01]  /*32510*/  STL [R1+0x668], R235 ;  /* 0x000668eb01007387 */ /* 0x0001e20000100800 */
[----:B------:R-:W-:Y:S01]  /*32520*/  IADD3 R17, P4, R17, R12, RZ ;  /* 0x0000000c11117210 */ /* 0x000fe20007f9e0ff */
[----:B------:R-:W-:-:S02]  /*32530*/  IMAD.X R241, R241, 0x1, R2, P2 ;  /* 0x00000001f1f17824 */ /* 0x000fc400010e0602 */
[----:B0-----:R0:W5:Y:S04]  /*32540*/  LDL.LU R235, [R1+0x17e4] ;  /* 0x0017e40001eb7983 */ /* 0x0011680000300800 */
[----:B------:R1:W-:Y:S01]  /*32550*/  STL [R1+0x63c], R236 ;  /* 0x00063cec01007387 */ /* 0x0003e20000100800 */
[-C--:B------:R-:W-:Y:S01]  /*32560*/  IADD3 R240, P2, R240, R12.reuse, RZ ;  /* 0x0000000cf0f07210 */ /* 0x080fe20007f5e0ff */
[----:B------:R-:W-:Y:S02]  /*32570*/  IMAD.X R239, R239, 0x1, R2, P3 ;  /* 0x00000001efef7824 */ /* 0x000fe400018e0602 */
[----:B-1----:R0:W5:Y:S04]  /*32580*/  LDL.LU R236, [R1+0x17e0] ;  /* 0x0017e00001ec7983 */ /* 0x0021680000300800 */
[----:B------:R1:W-:Y:S04]  /*32590*/  STL [R1+0x660], R11 ;  /* 0x0006600b01007387 */ /* 0x0003e80000100800 */
[----:B------:R-:W-:Y:S04]  /*325a0*/  STL [R1+0x634], R13 ;  /* 0x0006340d01007387 */ /* 0x000fe80000100800 */
[----:B------:R-:W-:Y:S04]  /*325b0*/  STL [R1+0x658], R15 ;  /* 0x0006580f01007387 */ /* 0x000fe80000100800 */
[----:B------:R-:W-:Y:S04]  /*325c0*/  STL [R1+0x62c], R17 ;  /* 0x00062c1101007387 */ /* 0x000fe80000100800 */
[----:B------:R-:W-:Y:S04]  /*325d0*/  STL [R1+0x650], R247 ;  /* 0x000650f701007387 */ /* 0x000fe80000100800 */
[----:B------:R-:W-:Y:S04]  /*325e0*/  STL [R1+0x624], R246 ;  /* 0x000624f601007387 */ /* 0x000fe80000100800 */
[----:B------:R-:W-:Y:S04]  /*325f0*/  STL [R1+0x648], R245 ;  /* 0x000648f501007387 */ /* 0x000fe80000100800 */
[----:B------:R-:W-:Y:S04]  /*32600*/  STL [R1+0x61c], R244 ;  /* 0x00061cf401007387 */ /* 0x000fe80000100800 */
[----:B------:R-:W-:Y:S01]  /*32610*/  STL [R1+0x640], R243 ;  /* 0x000640f301007387 */ /* 0x000fe20000100800 */
[----:B------:R-:W-:-:S03]  /*32620*/  IADD3 R238, P3, R238, R12, RZ ;  /* 0x0000000ceeee7210 */ /* 0x000fc60007f7e0ff */
[----:B------:R-:W-:Y:S01]  /*32630*/  STL [R1+0x614], R242 ;  /* 0x000614f201007387 */ /* 0x000fe20000100800 */
[----:B------:R-:W-:-:S03]  /*32640*/  IMAD.X R237, R237, 0x1, R2, P4 ;  /* 0x00000001eded7824 */ /* 0x000fc600020e0602 */
[----:B------:R-:W-:Y:S01]  /*32650*/  STL [R1+0x638], R241 ;  /* 0x000638f101007387 */ /* 0x000fe20000100800 */
[----:B------:R-:W-:-:S03]  /*32660*/  IADD3 R252, P4, R252, R12, RZ ;  /* 0x0000000cfcfc7210 */ /* 0x000fc60007f9e0ff */
[----:B------:R-:W-:Y:S01]  /*32670*/  STL [R1+0x60c], R240 ;  /* 0x00060cf001007387 */ /* 0x000fe20000100800 */
[----:B------:R-:W-:-:S03]  /*32680*/  IMAD.X R251, R251, 0x1, R2, P5 ;  /* 0x00000001fbfb7824 */ /* 0x000fc600028e0602 */
[----:B------:R2:W-:Y:S01]  /*32690*/  STL [R1+0x630], R239 ;  /* 0x000630ef01007387 */ /* 0x0005e20000100800 */
[----:B------:R-:W-:-:S03]  /*326a0*/  IADD3 R250, P5, R250, R12, RZ ;  /* 0x0000000cfafa7210 */ /* 0x000fc60007fbe0ff */
[----:B------:R-:W-:Y:S04]  /*326b0*/  STL [R1+0x604], R238 ;  /* 0x000604ee01007387 */ /* 0x000fe80000100800 */
[----:B------:R-:W-:Y:S04]  /*326c0*/  STL [R1+0x628], R237 ;  /* 0x000628ed01007387 */ /* 0x000fe80000100800 */
[----:B------:R-:W-:Y:S04]  /*326d0*/  STL [R1+0x5fc], R252 ;  /* 0x0005fcfc01007387 */ /* 0x000fe80000100800 */
[----:B------:R-:W-:Y:S04]  /*326e0*/  STL [R1+0x620], R251 ;  /* 0x000620fb01007387 */ /* 0x000fe80000100800 */
[----:B------:R-:W-:Y:S01]  /*326f0*/  STL [R1+0x5f4], R250 ;  /* 0x0005f4fa01007387 */ /* 0x000fe20000100800 */
[----:B------:R-:W-:-:S03]  /*32700*/  IMAD.X R249, R249, 0x1, R2, P6 ;  /* 0x00000001f9f97824 */ /* 0x000fc600030e0602 */
[----:B-1----:R-:W4:Y:S01]  /*32710*/  LDL.LU R11, [R1+0x600] ;  /* 0x00060000010b7983 */ /* 0x002f220000300800 */
[-C--:B------:R-:W-:Y:S01]  /*32720*/  IADD3 R248, P6, R248, R12.reuse, RZ ;  /* 0x0000000cf8f87210 */ /* 0x080fe20007fde0ff */
[--C-:B------:R-:W-:Y:S01]  /*32730*/  IMAD.X R5, R5, 0x1, R2.reuse, P1 ;  /* 0x0000000105057824 */ /* 0x100fe200008e0602 */
[----:B---3--:R-:W-:Y:S01]  /*32740*/  IADD3 R9, P1, R9, R12, RZ ;  /* 0x0000000c09097210 */ /* 0x008fe20007f3e0ff */
[----:B------:R-:W-:Y:S04]  /*32750*/  STL [R1+0x618], R249 ;  /* 0x000618f901007387 */ /* 0x000fe80000100800 */
[----:B------:R1:W-:Y:S04]  /*32760*/  STL [R1+0x5ec], R248 ;  /* 0x0005ecf801007387 */ /* 0x0003e80000100800 */
[----:B------:R3:W-:Y:S01]  /*32770*/  STL [R1+0x610], R5 ;  /* 0x0006100501007387 */ /* 0x0007e20000100800 */
[----:B------:R-:W-:-:S03]  /*32780*/  IMAD.X R8, R8, 0x1, R2, P2 ;  /* 0x0000000108087824 */ /* 0x000fc600010e0602 */
[----:B------:R0:W-:Y:S04]  /*32790*/  STL [R1+0x5e4], R9 ;  /* 0x0005e40901007387 */ /* 0x0001e80000100800 */
[----:B--2---:R-:W2:Y:S04]  /*327a0*/  LDL.LU R239, [R1+0x5f0] ;  /* 0x0005f00001ef7983 */ /* 0x004ea80000300800 */
[----:B------:R-:W2:Y:S04]  /*327b0*/  LDL.LU R240, [R1+0x5c4] ;  /* 0x0005c40001f07983 */ /* 0x000ea80000300800 */
[----:B------:R0:W-:Y:S04]  /*327c0*/  STL [R1+0x608], R8 ;  /* 0x0006080801007387 */ /* 0x0001e80000100800 */
[----:B------:R-:W2:Y:S04]  /*327d0*/  LDL.LU R241, [R1+0x5e8] ;  /* 0x0005e80001f17983 */ /* 0x000ea80000300800 */
[----:B------:R-:W2:Y:S04]  /*327e0*/  LDL.LU R242, [R1+0x5bc] ;  /* 0x0005bc0001f27983 */ /* 0x000ea80000300800 */
[----:B------:R-:W2:Y:S04]  /*327f0*/  LDL.LU R243, [R1+0x5e0] ;  /* 0x0005e00001f37983 */ /* 0x000ea80000300800 */
[----:B------:R-:W2:Y:S04]  /*32800*/  LDL.LU R244, [R1+0x5b4] ;  /* 0x0005b40001f47983 */ /* 0x000ea80000300800 */
[----:B------:R-:W2:Y:S04]  /*32810*/  LDL.LU R245, [R1+0x5d8] ;  /* 0x0005d80001f57983 */ /* 0x000ea80000300800 */
[----:B------:R-:W2:Y:S04]  /*32820*/  LDL.LU R246, [R1+0x5ac] ;  /* 0x0005ac0001f67983 */ /* 0x000ea80000300800 */
[----:B------:R-:W2:Y:S04]  /*32830*/  LDL.LU R247, [R1+0x5d0] ;  /* 0x0005d00001f77983 */ /* 0x000ea80000300800 */
[----:B-1----:R-:W2:Y:S04]  /*32840*/  LDL.LU R248, [R1+0x5a4] ;  /* 0x0005a40001f87983 */ /* 0x002ea80000300800 */
[----:B------:R-:W2:Y:S04]  /*32850*/  LDL.LU R249, [R1+0x5c8] ;  /* 0x0005c80001f97983 */ /* 0x000ea80000300800 */
[----:B------:R-:W2:Y:S04]  /*32860*/  LDL.LU R250, [R1+0x59c] ;  /* 0x00059c0001fa7983 */ /* 0x000ea80000300800 */
[----:B------:R-:W2:Y:S04]  /*32870*/  LDL.LU R251, [R1+0x5c0] ;  /* 0x0005c00001fb7983 */ /* 0x000ea80000300800 */
[----:B------:R-:W2:Y:S01]  /*32880*/  LDL.LU R252, [R1+0x594] ;  /* 0x0005940001fc7983 */ /* 0x000ea20000300800 */
[----:B------:R-:W-:-:S03]  /*32890*/  IMAD.MOV.U32 R237, RZ, RZ, R3 ;  /* 0x000000ffffed7224 */ /* 0x000fc600078e0003 */
[----:B------:R-:W2:Y:S01]  /*328a0*/  LDL.LU R3, [R1+0x5b8] ;  /* 0x0005b80001037983 */ /* 0x000ea20000300800 */
[----:B------:R-:W-:-:S03]  /*328b0*/  IMAD.MOV.U32 R13, RZ, RZ, R4 ;  /* 0x000000ffff0d7224 */ /* 0x000fc600078e0004 */
[----:B------:R-:W2:Y:S04]  /*328c0*/  LDL.LU R4, [R1+0x58c] ;  /* 0x00058c0001047983 */ /* 0x000ea80000300800 */
[----:B---3--:R-:W3:Y:S01]  /*328d0*/  LDL.LU R5, [R1+0x5b0] ;  /* 0x0005b00001057983 */ /* 0x008ee20000300800 */
[----:B------:R-:W-:-:S03]  /*328e0*/  IMAD.MOV.U32 R15, RZ, RZ, R10 ;  /* 0x000000ffff0f7224 */ /* 0x000fc600078e000a */
[----:B------:R-:W3:Y:S04]  /*328f0*/  LDL.LU R10, [R1+0x584] ;  /* 0x00058400010a7983 */ /* 0x000ee80000300800 */
[----:B0-----:R-:W3:Y:S01]  /*32900*/  LDL.LU R9, [R1+0x5a8] ;  /* 0x0005a80001097983 */ /* 0x001ee20000300800 */
[----:B------:R-:W-:-:S03]  /*32910*/  IMAD.MOV.U32 R17, RZ, RZ, R7 ;  /* 0x000000ffff117224 */ /* 0x000fc600078e0007 */
[----:B------:R-:W3:Y:S04]  /*32920*/  LDL.LU R7, [R1+0x57c] ;  /* 0x00057c0001077983 */ /* 0x000ee80000300800 */
[----:B------:R-:W3:Y:S01]  /*32930*/  LDL.LU R8, [R1+0x5a0] ;  /* 0x0005a00001087983 */ /* 0x000ee20000300800 */
[----:B------:R-:W-:-:S03]  /*32940*/  IMAD.MOV.U32 R238, RZ, RZ, R6 ;  /* 0x000000ffffee7224 */ /* 0x000fc600078e0006 */
[----:B------:R-:W3:Y:S01]  /*32950*/  LDL.LU R6, [R1+0x574] ;  /* 0x0005740001067983 */ /* 0x000ee20000300800 */
[----:B------:R-:W-:Y:S01]  /*32960*/  IADD3 R237, P2, R237, R12, RZ ;  /* 0x0000000ceded7210 */ /* 0x000fe20007f5e0ff */
[----:B------:R-:W-:-:S04]  /*32970*/  IMAD.X R15, R15, 0x1, R2, P4 ;  /* 0x000000010f0f7824 */ /* 0x000fc800020e0602 */
[----:B------:R0:W-:Y:S01]  /*32980*/  STL [R1+0x5dc], R237 ;  /* 0x0005dced01007387 */ /* 0x0001e20000100800 */
[----:B------:R-:W-:-:S03]  /*32990*/  IADD3 R238, P4, R238, R12, RZ ;  /* 0x0000000ceeee7210 */ /* 0x000fc60007f9e0ff */
[----:B0-----:R0:W5:Y:S01]  /*329a0*/  LDL.LU R237, [R1+0x17dc] ;  /* 0x0017dc0001ed7983 */ /* 0x0011620000300800 */
[----:B----4-:R-:W-:Y:S01]  /*329b0*/  IMAD.X R11, R11, 0x1, R2, P3 ;  /* 0x000000010b0b7824 */ /* 0x010fe200018e0602 */
[----:B------:R-:W-:-:S04]  /*329c0*/  IADD3 R13, P3, R13, R12, RZ ;  /* 0x0000000c0d0d7210 */ /* 0x000fc80007f7e0ff */
[----:B------:R1:W-:Y:S01]  /*329d0*/  STL [R1+0x600], R11 ;  /* 0x0006000b01007387 */ /* 0x0003e20000100800 */
[--C-:B--2---:R-:W-:Y:S01]  /*329e0*/  IMAD.X R239, R239, 0x1, R2.reuse, P5 ;  /* 0x00000001efef7824 */ /* 0x104fe200028e0602 */
[-C--:B------:R-:W-:Y:S02]  /*329f0*/  IADD3 R240, P5, R240, R12.reuse, RZ ;  /* 0x0000000cf0f07210 */ /* 0x080fe40007fbe0ff */
[----:B-1----:R-:W2:Y:S04]  /*32a00*/  LDL.LU R11, [R1+0x564] ;  /* 0x00056400010b7983 */ /* 0x002ea80000300800 */
[----:B------:R1:W-:Y:S01]  /*32a10*/  STL [R1+0x5d4], R13 ;  /* 0x0005d40d01007387 */ /* 0x0003e20000100800 */
[----:B------:R-:W-:Y:S01]  /*32a20*/  IMAD.X R241, R241, 0x1, R2, P6 ;  /* 0x00000001f1f17824 */ /* 0x000fe200030e0602 */
[----:B------:R-:W-:-:S02]  /*32a30*/  IADD3 R242, P6, R242, R12, RZ ;  /* 0x0000000cf2f27210 */ /* 0x000fc40007fde0ff */
[----:B-1----:R-:W4:Y:S04]  /*32a40*/  LDL.LU R13, [R1+0x588] ;  /* 0x00058800010d7983 */ /* 0x002f280000300800 */
[----:B------:R1:W-:Y:S01]  /*32a50*/  STL [R1+0x5f8], R15 ;  /* 0x0005f80f01007387 */ /* 0x0003e20000100800 */
[--C-:B------:R-:W-:Y:S02]  /*32a60*/  IMAD.X R243, R243, 0x1, R2.reuse, P1 ;  /* 0x00000001f3f37824 */ /* 0x100fe400008e0602 */
[----:B-1----:R-:W-:Y:S02]  /*32a70*/  IMAD.MOV.U32 R15, RZ, RZ, R17 ;  /* 0x000000ffff0f7224 */ /* 0x002fe400078e0011 */
[----:B------:R-:W2:Y:S04]  /*32a80*/  LDL.LU R17, [R1+0x554] ;  /* 0x0005540001117983 */ /* 0x000ea80000300800 */
[----:B------:R1:W-:Y:S01]  /*32a90*/  STL [R1+0x5cc], R238 ;  /* 0x0005ccee01007387 */ /* 0x0003e20000100800 */
[----:B------:R-:W-:Y:S01]  /*32aa0*/  IADD3 R244, P1, R244, R12, RZ ;  /* 0x0000000cf4f47210 */ /* 0x000fe20007f3e0ff */
[----:B------:R-:W-:-:S02]  /*32ab0*/  IMAD.X R245, R245, 0x1, R2, P2 ;  /* 0x00000001f5f57824 */ /* 0x000fc400010e0602 */
[----:B-1----:R0:W5:Y:S04]  /*32ac0*/  LDL.LU R238, [R1+0x17d8] ;  /* 0x0017d80001ee7983 */ /* 0x0021680000300800 */
[----:B------:R1:W-:Y:S01]  /*32ad0*/  STL [R1+0x5f0], R239 ;  /* 0x0005f0ef01007387 */ /* 0x0003e20000100800 */
[----:B------:R-:W-:-:S03]  /*32ae0*/  IADD3 R246, P2, R246, R12, RZ ;  /* 0x0000000cf6f67210 */ /* 0x000fc60007f5e0ff */
[----:B-1----:R0:W5:Y:S04]  /*32af0*/  LDL.LU R239, [R1+0x17d4] ;  /* 0x0017d40001ef7983 */ /* 0x0021680000300800 */
[----:B------:R1:W-:Y:S01]  /*32b00*/  STL [R1+0x5c4], R240 ;  /* 0x0005c4f001007387 */ /* 0x0003e20000100800 */
[----:B------:R-:W-:-:S03]  /*32b10*/  IMAD.X R247, R247, 0x1, R2, P3 ;  /* 0x00000001f7f77824 */ /* 0x000fc600018e0602 */
        /* <DEDUP_REMOVED lines=23> */
[----:B---3--:R-:W-:-:S03]  /*32c90*/  IMAD.X R5, R5, 0x1, R2, P1 ;  /* 0x0000000105057824 */ /* 0x008fc600008e0602 */
        /* <DEDUP_REMOVED lines=16> */
[----:B------:R1:W-:Y:S04]  /*32da0*/  STL [R1+0x58c], R4 ;  /* 0x00058c0401007387 */ /* 0x0003e80000100800 */
[----:B-1----:R0:W5:Y:S04]  /*32db0*/  LDL.LU R4, [R1+0x1798] ;  /* 0x0017980001047983 */ /* 0x0021680000300800 */
[----:B------:R1:W-:Y:S04]  /*32dc0*/  STL [R1+0x5b0], R5 ;  /* 0x0005b00501007387 */ /* 0x0003e80000100800 */
[----:B-1----:R-:W3:Y:S04]  /*32dd0*/  LDL.LU R5, [R1+0x1794] ;  /* 0x0017940001057983 */ /* 0x002ee80000300800 */
[----:B------:R1:W-:Y:S04]  /*32de0*/  STL [R1+0x584], R10 ;  /* 0x0005840a01007387 */ /* 0x0003e80000100800 */
[----:B-1----:R-:W2:Y:S04]  /*32df0*/  LDL.LU R10, [R1+0x1790] ;  /* 0x00179000010a7983 */ /* 0x002ea80000300800 */
[----:B------:R1:W-:Y:S04]  /*32e00*/  STL [R1+0x5a8], R9 ;  /* 0x0005a80901007387 */ /* 0x0003e80000100800 */
[----:B-1----:R-:W2:Y:S04]  /*32e10*/  LDL.LU R9, [R1+0x178c] ;  /* 0x00178c0001097983 */ /* 0x002ea80000300800 */
[----:B------:R1:W-:Y:S04]  /*32e20*/  STL [R1+0x57c], R7 ;  /* 0x00057c0701007387 */ /* 0x0003e80000100800 */
[----:B-1----:R-:W2:Y:S04]  /*32e30*/  LDL.LU R7, [R1+0x1788] ;  /* 0x0017880001077983 */ /* 0x002ea80000300800 */
[----:B------:R1:W-:Y:S04]  /*32e40*/  STL [R1+0x5a0], R8 ;  /* 0x0005a00801007387 */ /* 0x0003e80000100800 */
[----:B-1----:R-:W2:Y:S04]  /*32e50*/  LDL.LU R8, [R1+0x1784] ;  /* 0x0017840001087983 */ /* 0x002ea80000300800 */
[----:B------:R1:W-:Y:S04]  /*32e60*/  STL [R1+0x574], R6 ;  /* 0x0005740601007387 */ /* 0x0003e80000100800 */
[----:B-1----:R-:W2:Y:S01]  /*32e70*/  LDL.LU R6, [R1+0x1780] ;  /* 0x0017800001067983 */ /* 0x002ea20000300800 */
[----:B----4-:R-:W-:Y:S01]  /*32e80*/  IMAD.X R13, R13, 0x1, R2, P6 ;  /* 0x000000010d0d7824 */ /* 0x010fe200030e0602 */
[----:B------:R-:W-:-:S02]  /*32e90*/  WARPGROUP.DEPBAR.LE gsb0, 0x0 ;  /* 0x00008000000079c5 */ /* 0x000fc40000010000 */
[----:B------:R-:W-:Y:S01]  /*32ea0*/  WARPGROUP.ARRIVE ;  /* 0x00000000000079c5 */ /* 0x000fe20000000000 */
[----:B------:R-:W-:Y:S01]  /*32eb0*/  UMOV UR38, UR10 ;  /* 0x0000000a00267c82 */ /* 0x000fe20008000000 */
[----:B------:R-:W-:-:S04]  /*32ec0*/  UMOV UR39, UR11 ;  /* 0x0000000b00277c82 */ /* 0x000fc80008000000 */
[----:B------:R-:W-:Y:S01]  /*32ed0*/  HGMMA.64x64x16.F32 R24, gdesc[UR36].tnspA, R24, gsb0 ;  /* 0x20e00000241879f0 */ /* 0x000fe20008000818 */
[--C-:B---3--:R-:W-:Y:S01]  /*32ee0*/  IMAD.X R5, R5, 0x1, R2.reuse, P5 ;  /* 0x0000000105057824 */ /* 0x108fe200028e0602 */
[-C--:B--2---:R-:W-:Y:S02]  /*32ef0*/  IADD3 R11, P5, R11, R12.reuse, RZ ;  /* 0x0000000c0b0b7210 */ /* 0x084fe40007fbe0ff */
[----:B------:R-:W-:Y:S01]  /*32f00*/  IADD3 R10, P6, R10, R12, RZ ;  /* 0x0000000c0a0a7210 */ /* 0x000fe20007fde0ff */
[----:B------:R-:W-:-:S05]  /*32f10*/  IMAD.X R7, R7, 0x1, R2, P4 ;  /* 0x0000000107077824 */ /* 0x000fca00020e0602 */
[----:B------:R1:W-:Y:S04]  /*32f20*/  STL [R1+0x598], R7 ;  /* 0x0005980701007387 */ /* 0x0003e80000100800 */
[----:B-1----:R-:W2:Y:S01]  /*32f30*/  LDL.LU R7, [R1+0x177c] ;  /* 0x00177c0001077983 */ /* 0x002ea20000300800 */
[----:B------:R-:W-:-:S05]  /*32f40*/  IADD3 R6, P4, R6, R12, RZ ;  /* 0x0000000c06067210 */ /* 0x000fca0007f9e0ff */
[----:B------:R1:W-:Y:S04]  /*32f50*/  STL [R1+0x56c], R6 ;  /* 0x00056c0601007387 */ /* 0x0003e80000100800 */
[----:B-1----:R-:W3:Y:S04]  /*32f60*/  LDL.LU R6, [R1+0x1778] ;  /* 0x0017780001067983 */ /* 0x002ee80000300800 */
[----:B------:R1:W-:Y:S04]  /*32f70*/  STL [R1+0x590], R5 ;  /* 0x0005900501007387 */ /* 0x0003e80000100800 */
[----:B-1----:R-:W4:Y:S04]  /*32f80*/  LDL.LU R5, [R1+0x1774] ;  /* 0x0017740001057983 */ /* 0x002f280000300800 */
[----:B------:R-:W-:Y:S04]  /*32f90*/  STL [R1+0x564], R11 ;  /* 0x0005640b01007387 */ /* 0x000fe80000100800 */
[----:B------:R1:W-:Y:S01]  /*32fa0*/  STL [R1+0x55c], R10 ;  /* 0x00055c0a01007387 */ /* 0x0003e20000100800 */
[----:B------:R-:W-:-:S02]  /*32fb0*/  WARPGROUP.DEPBAR.LE gsb0, 0x0 ;  /* 0x00008000000079c5 */ /* 0x000fc40000010000 */
[----:B------:R-:W-:Y:S01]  /*32fc0*/  UMOV UR42, UR14 ;  /* 0x0000000e002a7c82 */ /* 0x000fe20008000000 */
[----:B------:R-:W-:Y:S01]  /*32fd0*/  UMOV UR43, UR15 ;  /* 0x0000000f002b7c82 */ /* 0x000fe20008000000 */
[----:B------:R-:W-:Y:S01]  /*32fe0*/  UMOV UR46, UR18 ;  /* 0x00000012002e7c82 */ /* 0x000fe20008000000 */
[----:B------:R-:W-:Y:S01]  /*32ff0*/  UMOV UR47, UR19 ;  /* 0x00000013002f7c82 */ /* 0x000fe20008000000 */
[--C-:B------:R-:W-:Y:S02]  /*33000*/  IMAD.X R15, R15, 0x1, R2.reuse, P1 ;  /* 0x000000010f0f7824 */ /* 0x100fe400008e0602 */
[--C-:B------:R-:W-:Y:S02]  /*33010*/  IMAD.X R8, R8, 0x1, R2.reuse, P5 ;  /* 0x0000000108087824 */ /* 0x100fe400028e0602 */
[----:B------:R-:W-:Y:S01]  /*33020*/  IMAD.X R9, R9, 0x1, R2, P6 ;  /* 0x0000000109097824 */ /* 0x000fe200030e0602 */
[----:B-1----:R-:W4:Y:S01]  /*33030*/  LDL.LU R10, [R1+0x1770] ;  /* 0x00177000010a7983 */ /* 0x002f220000300800 */
[----:B------:R-:W-:Y:S01]  /*33040*/  WARPGROUP.ARRIVE ;  /* 0x00000000000079c5 */ /* 0x000fe20000000000 */
[----:B------:R-:W-:Y:S01]  /*33050*/  UMOV UR50, UR22 ;  /* 0x0000001600327c82 */ /* 0x000fe20008000000 */
[----:B------:R-:W-:Y:S01]  /*33060*/  UMOV UR51, UR23 ;  /* 0x0000001700337c82 */ /* 0x000fe20008000000 */
[----:B------:R-:W-:Y:S01]  /*33070*/  UMOV UR54, UR26 ;  /* 0x0000001a00367c82 */ /* 0x000fe20008000000 */
[----:B------:R-:W-:Y:S01]  /*33080*/  UMOV UR55, UR27 ;  /* 0x0000001b00377c82 */ /* 0x000fe20008000000 */
[----:B------:R-:W-:Y:S01]  /*33090*/  UMOV UR58, UR30 ;  /* 0x0000001e003a7c82 */ /* 0x000fe20008000000 */
[----:B------:R-:W-:Y:S01]  /*330a0*/  HGMMA.64x64x16.F32 R24, gdesc[UR40].tnspA, R24, gsb0 ;  /* 0x20e00000281879f0 */ /* 0x000fe20008000818 */
[----:B------:R-:W-:Y:S01]  /*330b0*/  IADD3 R17, P1, R17, R12, RZ ;  /* 0x0000000c11117210 */ /* 0x000fe20007f3e0ff */
[----:B------:R-:W-:Y:S01]  /*330c0*/  STL [R1+0x588], R13 ;  /* 0x0005880d01007387 */ /* 0x000fe20000100800 */
[----:B------:R-:W-:Y:S01]  /*330d0*/  UMOV UR59, UR31 ;  /* 0x0000001f003b7c82 */ /* 0x000fe20008000000 */
[----:B------:R-:W1:Y:S01]  /*330e0*/  LDC R11, c[0x0][0x238] ;  /* 0x00008e00ff0b7b82 */ /* 0x000e620000000800 */
[----:B------:R-:W-:-:S02]  /*330f0*/  WARPGROUP.DEPBAR.LE gsb0, 0x0 ;  /* 0x00008000000079c5 */ /* 0x000fc40000010000 */
[----:B------:R-:W-:-:S06]  /*33100*/  WARPGROUP.ARRIVE ;  /* 0x00000000000079c5 */ /* 0x000fcc0000000000 */
[----:B------:R-:W-:Y:S03]  /*33110*/  HGMMA.64x64x16.F32 R24, gdesc[UR44].tnspA, R24, gsb0 ;  /* 0x20e000002c1879f0 */ /* 0x000fe60008000818 */
[----:B------:R-:W-:Y:S02]  /*33120*/  WARPGROUP.DEPBAR.LE gsb0, 0x0 ;  /* 0x00008000000079c5 */ /* 0x000fe40000010000 */
[----:B------:R-:W-:-:S06]  /*33130*/  WARPGROUP.ARRIVE ;  /* 0x00000000000079c5 */ /* 0x000fcc0000000000 */
[----:B------:R-:W-:Y:S01]  /*33140*/  HGMMA.64x64x16.F32 R24, gdesc[UR48].tnspA, R24, gsb0 ;  /* 0x20e00000301879f0 */ /* 0x000fe20008000818 */
[--C-:B--2---:R-:W-:Y:S02]  /*33150*/  IMAD.X R7, R7, 0x1, R2.reuse, P4 ;  /* 0x0000000107077824 */ /* 0x104fe400020e0602 */
[--C-:B---3--:R-:W-:Y:S02]  /*33160*/  IMAD.X R6, R6, 0x1, R2.reuse, P3 ;  /* 0x0000000106067824 */ /* 0x108fe400018e0602 */
[----:B----4-:R-:W-:-:S05]  /*33170*/  IMAD.X R5, R5, 0x1, R2, P2 ;  /* 0x0000000105057824 */ /* 0x010fca00010e0602 */
[----:B------:R2:W-:Y:S04]  /*33180*/  STL [R1+0x578], R5 ;  /* 0x0005780501007387 */ /* 0x0005e80000100800 */
[----:B------:R-:W-:Y:S04]  /*33190*/  STL [R1+0x580], R15 ;  /* 0x0005800f01007387 */ /* 0x000fe80000100800 */
[----:B--2---:R0:W5:Y:S04]  /*331a0*/  LDL.LU R5, [R1+0x176c] ;  /* 0x00176c0001057983 */ /* 0x0041680000300800 */
[----:B------:R-:W-:Y:S04]  /*331b0*/  STL [R1+0x554], R17 ;  /* 0x0005541101007387 */ /* 0x000fe80000100800 */
[----:B------:R2:W-:Y:S01]  /*331c0*/  STL [R1+0x570], R6 ;  /* 0x0005700601007387 */ /* 0x0005e20000100800 */
[----:B------:R-:W-:-:S03]  /*331d0*/  IMAD.X R10, R10, 0x1, R2, P1 ;  /* 0x000000010a0a7824 */ /* 0x000fc600008e0602 */
[----:B--2---:R0:W5:Y:S04]  /*331e0*/  LDL.LU R6, [R1+0x1768] ;  /* 0x0017680001067983 */ /* 0x0041680000300800 */
[----:B------:R2:W-:Y:S04]  /*331f0*/  STL [R1+0x568], R7 ;  /* 0x0005680701007387 */ /* 0x0005e80000100800 */
[----:B--2---:R0:W5:Y:S04]  /*33200*/  LDL.LU R7, [R1+0x1764] ;  /* 0x0017640001077983 */ /* 0x0041680000300800 */
[----:B------:R2:W-:Y:S04]  /*33210*/  STL [R1+0x560], R8 ;  /* 0x0005600801007387 */ /* 0x0005e80000100800 */
[----:B--2---:R0:W5:Y:S04]  /*33220*/  LDL.LU R8, [R1+0x1760] ;  /* 0x0017600001087983 */ /* 0x0041680000300800 */
[----:B------:R2:W-:Y:S04]  /*33230*/  STL [R1+0x558], R9 ;  /* 0x0005580901007387 */ /* 0x0005e80000100800 */
[----:B--2---:R0:W5:Y:S04]  /*33240*/  LDL.LU R9, [R1+0x175c] ;  /* 0x00175c0001097983 */ /* 0x0041680000300800 */
[----:B------:R2:W-:Y:S04]  /*33250*/  STL [R1+0x550], R10 ;  /* 0x0005500a01007387 */ /* 0x0005e80000100800 */
[----:B--2---:R0:W5:Y:S01]  /*33260*/  LDL.LU R10, [R1+0x1758] ;  /* 0x00175800010a7983 */ /* 0x0041620000300800 */
[----:B------:R-:W-:-:S02]  /*33270*/  WARPGROUP.DEPBAR.LE gsb0, 0x0 ;  /* 0x00008000000079c5 */ /* 0x000fc40000010000 */
[----:B------:R-:W-:-:S06]  /*33280*/  WARPGROUP.ARRIVE ;  /* 0x00000000000079c5 */ /* 0x000fcc0000000000 */
[----:B------:R-:W-:Y:S03]  /*33290*/  HGMMA.64x64x16.F32 R24, gdesc[UR52].tnspA, R24, gsb0 ;  /* 0x20e00000341879f0 */ /* 0x000fe60008000818 */
[----:B------:R-:W-:Y:S02]  /*332a0*/  WARPGROUP.DEPBAR.LE gsb0, 0x0 ;  /* 0x00008000000079c5 */ /* 0x000fe40000010000 */
[----:B------:R-:W-:-:S06]  /*332b0*/  WARPGROUP.ARRIVE ;  /* 0x00000000000079c5 */ /* 0x000fcc0000000000 */
[----:B------:R-:W-:Y:S01]  /*332c0*/  HGMMA.64x64x16.F32 R24, gdesc[UR56].tnspA, R24, gsb0 ;  /* 0x20e00000381879f0 */ /* 0x000fe20008000818 */
[----:B-1----:R-:W-:Y:S02]  /*332d0*/  IMAD.SHL.U32 R11, R11, 0x80, RZ ;  /* 0x000000800b0b7824 */ /* 0x002fe400078e00ff */
[----:B------:R-:W-:Y:S02]  /*332e0*/  IMAD.MOV.U32 R17, RZ, RZ, R16 ;  /* 0x000000ffff117224 */ /* 0x000fe400078e0010 */
[----:B------:R-:W-:Y:S02]  /*332f0*/  IMAD.MOV.U32 R15, RZ, RZ, R14 ;  /* 0x000000ffff0f7224 */ /* 0x000fe400078e000e */
[----:B------:R-:W-:Y:S02]  /*33300*/  IMAD.MOV.U32 R16, RZ, RZ, R22 ;  /* 0x000000ffff107224 */ /* 0x000fe400078e0016 */
[----:B------:R-:W-:Y:S02]  /*33310*/  IMAD.SHL.U32 R11, R11, 0x2, RZ ;  /* 0x000000020b0b7824 */ /* 0x000fe400078e00ff */
[----:B------:R-:W-:Y:S01]  /*33320*/  IMAD.MOV.U32 R14, RZ, RZ, R23 ;  /* 0x000000ffff0e7224 */ /* 0x000fe200078e0017 */
[----:B------:R-:W-:-:S02]  /*33330*/  WARPGROUP.DEPBAR.LE gsb0, 0x0 ;  /* 0x00008000000079c5 */ /* 0x000fc40000010000 */
[----:B0-----:R-:W-:Y:S05]  /*33340*/  @P0 BRA `(.L_x_1) ;  /* 0xfffffd9c00700947 */ /* 0x001fea000383ffff */
[----:B-----5:R-:W2:Y:S04]  /*33350*/  LDL.LU R6, [R1+0x6c] ;  /* 0x00006c0001067983 */ /* 0x020ea80000300800 */
[----:B------:R-:W3:Y:S04]  /*33360*/  LDL.LU R5, [R1+0x68] ;  /* 0x0000680001057983 */ /* 0x000ee80000300800 */
[----:B------:R-:W4:Y:S04]  /*33370*/  LDL.LU R13, [R1+0x7c] ;  /* 0x00007c00010d7983 */ /* 0x000f280000300800 */
[----:B------:R-:W4:Y:S04]  /*33380*/  LDL.LU R12, [R1+0x74] ;  /* 0x00007400010c7983 */ /* 0x000f280000300800 */
[----:B------:R-:W4:Y:S04]  /*33390*/  LDL.LU R4, [R1+0x64] ;  /* 0x0000640001047983 */ /* 0x000f280000300800 */
[----:B------:R-:W4:Y:S01]  /*333a0*/  LDL.LU R23, [R1+0x78] ;  /* 0x0000780001177983 */ /* 0x000f220000300800 */
[----:B------:R-:W-:-:S03]  /*333b0*/  F2FP.F16.F32.PACK_AB R11, R55, R119 ;  /* 0x00000077370b723e */ /* 0x000fc600000000ff */
[----:B------:R-:W4:Y:S01]  /*333c0*/  LDL.LU R22, [R1+0x70] ;  /* 0x0000700001167983 */ /* 0x000f220000300800 */
[----:B------:R-:W-:-:S03]  /*333d0*/  F2FP.F16.F32.PACK_AB R10, R53, R117 ;  /* 0x00000075350a723e */ /* 0x000fc600000000ff */
[----:B------:R-:W4:Y:S01]  /*333e0*/  LDL.LU R2, [R1+0x1c] ;  /* 0x00001c0001027983 */ /* 0x000f220000300800 */
[----:B------:R-:W-:-:S03]  /*333f0*/  F2FP.F16.F32.PACK_AB R9, R87, R151 ;  /* 0x000000975709723e */ /* 0x000fc600000000ff */
[----:B------:R-:W4:Y:S04]  /*33400*/  LDL.LU R0, [R1+0x14] ;  /* 0x0000140001007983 */ /* 0x000f280000300800 */
[----:B------:R-:W4:Y:S01]  /*33410*/  LDL.LU R3, [R1+0x18] ;  /* 0x0000180001037983 */ /* 0x000f220000300800 */
[----:B------:R-:W-:-:S03]  /*33420*/  F2FP.F16.F32.PACK_AB R8, R85, R149 ;  /* 0x000000955508723e */ /* 0x000fc600000000ff */
[----:B------:R-:W4:Y:S01]  /*33430*/  LDL.LU R119, [R1+0x50] ;  /* 0x0000500001777983 */ /* 0x000f220000300800 */
[----:B------:R-:W-:-:S03]  /*33440*/  F2FP.F16.F32.PACK_AB R15, R183, R247 ;  /* 0x000000f7b70f723e */ /* 0x000fc600000000ff */
[----:B------:R-:W4:Y:S04]  /*33450*/  LDL.LU R117, [R1+0x58] ;  /* 0x0000580001757983 */ /* 0x000f280000300800 */
[----:B------:R-:W4:Y:S01]  /*33460*/  LDL.LU R87, [R1+0x60] ;  /* 0x0000600001577983 */ /* 0x000f220000300800 */
[----:B------:R-:W-:-:S03]  /*33470*/  F2FP.F16.F32.PACK_AB R14, R181, R245 ;  /* 0x000000f5b50e723e */ /* 0x000fc600000000ff */
[----:B------:R-:W4:Y:S04]  /*33480*/  LDL.LU R151, [R1+0x20] ;  /* 0x0000200001977983 */ /* 0x000f280000300800 */
[----:B------:R-:W4:Y:S04]  /*33490*/  LDL.LU R149, [R1+0x28] ;  /* 0x0000280001957983 */ /* 0x000f280000300800 */
[----:B------:R-:W4:Y:S04]  /*334a0*/  LDL.LU R247, [R1+0x2c] ;  /* 0x00002c0001f77983 */ /* 0x000f280000300800 */
[----:B------:R-:W4:Y:S01]  /*334b0*/  LDL.LU R183, [R1+0x24] ;  /* 0x0000240001b77983 */ /* 0x000f220000300800 */
[----:B------:R-:W-:-:S03]  /*334c0*/  F2FP.F16.F32.PACK_AB R7, R54, R118 ;  /* 0x000000763607723e */ /* 0x000fc600000000ff */
[----:B------:R-:W4:Y:S04]  /*334d0*/  LDL.LU R245, [R1+0x38] ;  /* 0x0000380001f57983 */ /* 0x000f280000300800 */
[----:B------:R-:W4:Y:S01]  /*334e0*/  LDL.LU R181, [R1+0x30] ;  /* 0x0000300001b57983 */ /* 0x000f220000300800 */
[----:B------:R-:W-:Y:S01]  /*334f0*/  F2FP.F16.F32.PACK_AB R19, R182, R246 ;  /* 0x000000f6b613723e */ /* 0x000fe200000000ff */
[----:B--2---:R-:W-:Y:S01]  /*33500*/  IMAD.MOV.U32 R53, RZ, RZ, R6 ;  /* 0x000000ffff357224 */ /* 0x004fe200078e0006 */
[----:B------:R-:W-:Y:S01]  /*33510*/  F2FP.F16.F32.PACK_AB R6, R52, R116 ;  /* 0x000000743406723e */ /* 0x000fe200000000ff */
[----:B---3--:R-:W-:Y:S01]  /*33520*/  IMAD.MOV.U32 R85, RZ, RZ, R5 ;  /* 0x000000ffff557224 */ /* 0x008fe200078e0005 */
[----:B----4-:R-:W-:Y:S02]  /*33530*/  F2FP.F16.F32.PACK_AB R13, R215, R13 ;  /* 0x0000000dd70d723e */ /* 0x010fe400000000ff */
[----:B------:R-:W2:Y:S01]  /*33540*/  LDL.LU R215, [R1+0x34] ;  /* 0x0000340001d77983 */ /* 0x000ea20000300800 */
[----:B------:R-:W-:-:S03]  /*33550*/  F2FP.F16.F32.PACK_AB R12, R213, R12 ;  /* 0x0000000cd50c723e */ /* 0x000fc600000000ff */
[----:B------:R-:W3:Y:S01]  /*33560*/  LDL.LU R213, [R1+0x3c] ;  /* 0x00003c0001d57983 */ /* 0x000ee20000300800 */
[----:B------:R-:W-:Y:S01]  /*33570*/  F2FP.F16.F32.PACK_AB R5, R86, R150 ;  /* 0x000000965605723e */ /* 0x000fe200000000ff */
[----:B------:R-:W-:Y:S02]  /*33580*/  IMAD.MOV.U32 R52, RZ, RZ, R4 ;  /* 0x000000ffff347224 */ /* 0x000fe400078e0004 */
[----:B------:R-:W4:Y:S01]  /*33590*/  LDL.LU R118, [R1+0x54] ;  /* 0x0000540001767983 */ /* 0x000f220000300800 */
[----:B------:R-:W-:-:S03]  /*335a0*/  F2FP.F16.F32.PACK_AB R4, R84, R148 ;  /* 0x000000945404723e */ /* 0x000fc600000000ff */
[----:B------:R-:W3:Y:S04]  /*335b0*/  LDL.LU R116, [R1+0x5c] ;  /* 0x00005c0001747983 */ /* 0x000ee80000300800 */
[----:B------:R-:W3:Y:S04]  /*335c0*/  LDL.LU R150, [R1+0x40] ;  /* 0x0000400001967983 */ /* 0x000ee80000300800 */
[----:B------:R-:W3:Y:S04]  /*335d0*/  LDL.LU R148, [R1+0x48] ;  /* 0x0000480001947983 */ /* 0x000ee80000300800 */
[----:B------:R-:W3:Y:S04]  /*335e0*/  LDL.LU R246, [R1+0x4c] ;  /* 0x00004c0001f67983 */ /* 0x000ee80000300800 */
[----:B------:R-:W3:Y:S01]  /*335f0*/  LDL.LU R182, [R1+0x44] ;  /* 0x0000440001b67983 */ /* 0x000ee20000300800 */
[----:B------:R-:W-:-:S02]  /*33600*/  F2FP.F16.F32.PACK_AB R17, R214, R23 ;  /* 0x00000017d611723e */ /* 0x000fc400000000ff */
[----:B------:R-:W-:Y:S02]  /*33610*/  F2FP.F16.F32.PACK_AB R23, R51, R115 ;  /* 0x000000733317723e */ /* 0x000fe400000000ff */
[----:B------:R-:W-:Y:S02]  /*33620*/  F2FP.F16.F32.PACK_AB R51, R50, R114 ;  /* 0x000000723233723e */ /* 0x000fe400000000ff */
[----:B------:R-:W-:Y:S02]  /*33630*/  F2FP.F16.F32.PACK_AB R50, R48, R112 ;  /* 0x000000703032723e */ /* 0x000fe400000000ff */
[----:B------:R-:W-:Y:S02]  /*33640*/  F2FP.F16.F32.PACK_AB R48, R80, R144 ;  /* 0x000000905030723e */ /* 0x000fe400000000ff */
[----:B------:R-:W-:Y:S02]  /*33650*/  F2FP.F16.F32.PACK_AB R80, R208, R87 ;  /* 0x00000057d050723e */ /* 0x000fe400000000ff */
        /* <DEDUP_REMOVED lines=82> */
[----:B--2---:R-:W-:Y:S02]  /*33b80*/  F2FP.F16.F32.PACK_AB R104, R197, R215 ;  /* 0x000000d7c568723e */ /* 0x004fe400000000ff */
[----:B----4-:R-:W-:Y:S02]  /*33b90*/  F2FP.F16.F32.PACK_AB R112, R205, R118 ;  /* 0x00000076cd70723e */ /* 0x010fe400000000ff */
[----:B------:R-:W-:-:S02]  /*33ba0*/  F2FP.F16.F32.PACK_AB R118, R41, R105 ;  /* 0x000000692976723e */ /* 0x000fc400000000ff */
[----:B------:R-:W-:Y:S02]  /*33bb0*/  F2FP.F16.F32.PACK_AB R41, R74, R138 ;  /* 0x0000008a4a29723e */ /* 0x000fe400000000ff */
[----:B---3--:R-:W-:Y:S02]  /*33bc0*/  F2FP.F16.F32.PACK_AB R113, R207, R116 ;  /* 0x00000074cf71723e */ /* 0x008fe400000000ff */
        /* <DEDUP_REMOVED lines=21> */
[----:B------:R-:W-:-:S07]  /*33d20*/  F2FP.F16.F32.PACK_AB R25, R186, R249 ;  /* 0x000000f9ba19723e */ /* 0x000fce00000000ff */
.L_x_0:
[----:B------:R-:W2:Y:S01]  /*33d30*/  LDL.LU R174, [R1+0x80] ;  /* 0x0000800001ae7983 */ /* 0x000ea20000300800 */
[----:B------:R-:W-:Y:S01]  /*33d40*/  MOV R56, 0x400 ;  /* 0x0000040000387802 */ /* 0x000fe20000000f00 */
[----:B------:R-:W0:Y:S01]  /*33d50*/  LDC.64 R2, c[0x0][0x228] ;  /* 0x00008a00ff027b82 */ /* 0x000e220000000a00 */
[----:B------:R-:W1:Y:S01]  /*33d60*/  S2R R28, SR_TID.X ;  /* 0x00000000001c7919 */ /* 0x000e620000002100 */
[----:B------:R-:W3:Y:S06]  /*33d70*/  S2R R57, SR_CgaCtaId ;  /* 0x0000000000397919 */ /* 0x000eec0000008800 */
[----:B------:R-:W4:Y:S01]  /*33d80*/  LDC.64 R146, c[0x0][0x228] ;  /* 0x00008a00ff927b82 */ /* 0x000f220000000a00 */
[----:B------:R-:W5:Y:S01]  /*33d90*/  S2R R31, SR_TID.X ;  /* 0x00000000001f7919 */ /* 0x000f620000002100 */
[----:B------:R-:W4:Y:S06]  /*33da0*/  LDL.LU R173, [R1+0x1f4] ;  /* 0x0001f40001ad7983 */ /* 0x000f2c0000300800 */
[----:B------:R-:W4:Y:S01]  /*33db0*/  LDC.64 R158, c[0x0][0x228] ;  /* 0x00008a00ff9e7b82 */ /* 0x000f220000000a00 */
[----:B------:R-:W4:Y:S04]  /*33dc0*/  LDL.LU R172, [R1+0x298] ;  /* 0x0002980001ac7983 */ /* 0x000f280000300800 */
[----:B------:R-:W4:Y:S03]  /*33dd0*/  LDL.LU R171, [R1+0x27c] ;  /* 0x00027c0001ab7983 */ /* 0x000f260000300800 */
[----:B------:R-:W4:Y:S01]  /*33de0*/  LDC R145, c[0x0][0x248] ;  /* 0x00009200ff917b82 */ /* 0x000f220000000800 */
[----:B------:R-:W4:Y:S07]  /*33df0*/  LDL.LU R170, [R1+0x278] ;  /* 0x0002780001aa7983 */ /* 0x000f2e0000300800 */
[----:B------:R-:W4:Y:S01]  /*33e00*/  LDC.64 R156, c[0x0][0x228] ;  /* 0x00008a00ff9c7b82 */ /* 0x000f220000000a00 */
[----:B-1----:R-:W-:-:S02]  /*33e10*/  IMAD.SHL.U32 R0, R28, 0x10, RZ ;  /* 0x000000101c007824 */ /* 0x002fc400078e00ff */
[C---:B------:R-:W-:Y:S02]  /*33e20*/  IMAD.SHL.U32 R29, R28.reuse, 0x40, RZ ;  /* 0x000000401c1d7824 */ /* 0x040fe400078e00ff */
[----:B------:R-:W-:Y:S01]  /*33e30*/  IMAD.SHL.U32 R28, R28, 0x8, RZ ;  /* 0x000000081c1c7824 */ /* 0x000fe200078e00ff */
[----:B------:R-:W-:Y:S02]  /*33e40*/  LOP3.LUT R0, R0, 0xf0, RZ, 0xc0, !PT ;  /* 0x000000f000007812 */ /* 0x000fe400078ec0ff */
[----:B------:R-:W-:Y:S02]  /*33e50*/  LOP3.LUT R29, R29, 0x400, RZ, 0xc0, !PT ;  /* 0x000004001d1d7812 */ /* 0x000fe400078ec0ff */
[----:B---3--:R-:W-:Y:S02]  /*33e60*/  LEA R56, R57, R56, 0x18 ;  /* 0x0000003839387211 */ /* 0x008fe400078ec0ff */
[----:B------:R-:W-:Y:S02]  /*33e70*/  LOP3.LUT R28, R28, 0x300, RZ, 0xc0, !PT ;  /* 0x000003001c1c7812 */ /* 0x000fe400078ec0ff */
[----:B------:R-:W-:-:S02]  /*33e80*/  IADD3 R29, R29, R56, R0 ;  /* 0x000000381d1d7210 */ /* 0x000fc40007ffe000 */
[----:B-----5:R-:W-:-:S03]  /*33e90*/  LOP3.LUT R31, R31, 0x7f, RZ, 0xc0, !PT ;  /* 0x0000007f1f1f7812 */ /* 0x020fc600078ec0ff */
[----:B------:R-:W-:Y:S01]  /*33ea0*/  IMAD.IADD R0, R28, 0x1, R29 ;  /* 0x000000011c007824 */ /* 0x000fe200078e021d */
[----:B------:R-:W-:Y:S01]  /*33eb0*/  BAR.SYNC.DEFER_BLOCKING 0x0 ;  /* 0x0000000000007b1d */ /* 0x000fe20000010000 */
[----:B------:R-:W-:-:S05]  /*33ec0*/  IMAD R144, R31, 0x10, R56 ;  /* 0x000000101f907824 */ /* 0x000fca00078e0238 */
[----:B------:R-:W-:Y:S02]  /*33ed0*/  STSM.16.M88.4 [R0], R24 ;  /* 0x0000001800007844 */ /* 0x000fe40000000200 */
[----:B------:R-:W-:Y:S06]  /*33ee0*/  BAR.SYNC.DEFER_BLOCKING 0x0 ;  /* 0x0000000000007b1d */ /* 0x000fec0000010000 */
[----:B------:R-:W1:Y:S02]  /*33ef0*/  LDS.128 R60, [R144] ;  /* 0x00000000903c7984 */ /* 0x000e640000000c00 */
[----:B------:R-:W-:Y:S06]  /*33f00*/  BAR.SYNC.DEFER_BLOCKING 0x0 ;  /* 0x0000000000007b1d */ /* 0x000fec0000010000 */
[----:B------:R-:W-:Y:S02]  /*33f10*/  STSM.16.M88.4 [R0], R88 ;  /* 0x0000005800007844 */ /* 0x000fe40000000200 */
[----:B------:R-:W-:Y:S01]  /*33f20*/  BAR.SYNC.DEFER_BLOCKING 0x0 ;  /* 0x0000000000007b1d */ /* 0x000fe20000010000 */
[----:B--2---:R-:W-:-:S05]  /*33f30*/  VIADD R30, R174, 0x3f ;  /* 0x0000003fae1e7836 */ /* 0x004fca0000000000 */
[----:B0-----:R-:W-:Y:S02]  /*33f40*/  ISETP.GE.AND P0, PT, R30, R3, PT ;  /* 0x000000031e00720c */ /* 0x001fe40003f06270 */
[----:B------:R-:W0:Y:S01]  /*33f50*/  LDS.128 R28, [R144] ;  /* 0x00000000901c7984 */ /* 0x000e220000000c00 */
[----:B------:R-:W4:Y:S08]  /*33f60*/  LDC R3, c[0x0][0x244] ;  /* 0x00009100ff037b82 */ /* 0x000f300000000800 */
[----:B------:R-:W-:Y:S06]  /*33f70*/  BAR.SYNC.DEFER_BLOCKING 0x0 ;  /* 0x0000000000007b1d */ /* 0x000fec0000010000 */
[----:B------:R-:W-:Y:S02]  /*33f80*/  STSM.16.M88.4 [R0], R92 ;  /* 0x0000005c00007844 */ /* 0x000fe40000000200 */
[----:B------:R-:W-:Y:S06]  /*33f90*/  BAR.SYNC.DEFER_BLOCKING 0x0 ;  /* 0x0000000000007b1d */ /* 0x000fec0000010000 */
[----:B------:R-:W2:Y:S02]  /*33fa0*/  LDS.128 R56, [R144] ;  /* 0x0000000090387984 */ /* 0x000ea40000000c00 */
[----:B------:R-:W-:Y:S06]  /*33fb0*/  BAR.SYNC.DEFER_BLOCKING 0x0 ;  /* 0x0000000000007b1d */ /* 0x000fec0000010000 */
[----:B------:R4:W-:Y:S02]  /*33fc0*/  STSM.16.M88.4 [R0], R148 ;  /* 0x0000009400007844 */ /* 0x0009e40000000200 */
[----:B------:R-:W-:Y:S06]  /*33fd0*/  BAR.SYNC.DEFER_BLOCKING 0x0 ;  /* 0x0000000000007b1d */ /* 0x000fec0000010000 */
[----:B------:R-:W3:Y:S02]  /*33fe0*/  LDS.128 R24, [R144] ;  /* 0x0000000090187984 */ /* 0x000ee40000000c00 */
[----:B------:R-:W-:Y:S06]  /*33ff0*/  BAR.SYNC.DEFER_BLOCKING 0x0 ;  /* 0x0000000000007b1d */ /* 0x000fec0000010000 */
[----:B------:R-:W-:Y:S02]  /*34000*/  STSM.16.M88.4 [R0], R124 ;  /* 0x0000007c00007844 */ /* 0x000fe40000000200 */
[----:B------:R-:W-:Y:S06]  /*34010*/  BAR.SYNC.DEFER_BLOCKING 0x0 ;  /* 0x0000000000007b1d */ /* 0x000fec0000010000 */
[----:B------:R-:W5:Y:S02]  /*34020*/  LDS.128 R88, [R144] ;  /* 0x0000000090587984 */ /* 0x000f640000000c00 */
        /* <DEDUP_REMOVED lines=85> */
[----:B------:R1:W-:Y:S02]  /*34580*/  STSM.16.M88.4 [R0], R52 ;  /* 0x0000003400007844 */ /* 0x0003e40000000200 */
[----:B------:R-:W-:Y:S01]  /*34590*/  BAR.SYNC.DEFER_BLOCKING 0x0 ;  /* 0x0000000000007b1d */ /* 0x000fe20000010000 */
[----:B----4-:R-:W-:-:S07]  /*345a0*/  IMAD R148, R173, R3, RZ ;  /* 0x00000003ad947224 */ /* 0x010fce00078e02ff */
[----:B-1----:R-:W1:Y:S08]  /*345b0*/  LDC.64 R54, c[0x0][0x220] ;  /* 0x00008800ff367b82 */ /* 0x002e700000000a00 */
[----:B------:R-:W4:Y:S01]  /*345c0*/  LDC.64 R52, c[0x0][0x228] ;  /* 0x00008a00ff347b82 */ /* 0x000f220000000a00 */
[----:B------:R-:W5:Y:S07]  /*345d0*/  LDS.128 R80, [R144] ;  /* 0x0000000090507984 */ /* 0x000f6e0000000c00 */
[----:B------:R-:W-:Y:S06]  /*345e0*/  BAR.SYNC.DEFER_BLOCKING 0x0 ;  /* 0x0000000000007b1d */ /* 0x000fec0000010000 */
[----:B------:R0:W-:Y:S02]  /*345f0*/  STSM.16.M88.4 [R0], R20 ;  /* 0x0000001400007844 */ /* 0x0001e40000000200 */
[----:B------:R-:W-:Y:S01]  /*34600*/  BAR.SYNC.DEFER_BLOCKING 0x0 ;  /* 0x0000000000007b1d */ /* 0x000fe20000010000 */
[----:B------:R-:W-:-:S07]  /*34610*/  IMAD R150, R3, 0x80, R148 ;  /* 0x0000008003967824 */ /* 0x000fce00078e0294 */
[----:B0-----:R-:W0:Y:S08]  /*34620*/  LDC.64 R22, c[0x0][0x228] ;  /* 0x00008a00ff167b82 */ /* 0x001e300000000a00 */
[----:B------:R-:W2:Y:S01]  /*34630*/  LDC.64 R20, c[0x0][0x228] ;  /* 0x00008a00ff147b82 */ /* 0x000ea20000000a00 */
[----:B------:R-:W5:Y:S07]  /*34640*/  LDS.128 R84, [R144] ;  /* 0x0000000090547984 */ /* 0x000f6e0000000c00 */
        /* <DEDUP_REMOVED lines=10> */
[----:B------:R-:W-:Y:S06]  /*346f0*/  BAR.SYNC.DEFER_BLOCKING 0x0 ;  /* 0x0000000000007b1d */ /* 0x000fec0000010000 */
[----:B------:R-:W5:Y:S02]  /*34700*/  LDS.128 R4, [R144] ;  /* 0x0000000090047984 */ /* 0x000f640000000c00 */
[----:B------:R-:W-:Y:S01]  /*34710*/  BAR.SYNC.DEFER_BLOCKING 0x0 ;  /* 0x0000000000007b1d */ /* 0x000fe20000010000 */
[----:B------:R-:W-:Y:S01]  /*34720*/  IMAD R152, R3, 0x80, R150 ;  /* 0x0000008003987824 */ /* 0x000fe200078e0296 */
[----:B------:R-:W-:-:S02]  /*34730*/  ISETP.GE.AND P2, PT, R173, R146, PT ;  /* 0x00000092ad00720c */ /* 0x000fc40003f46270 */
[-C--:B-1----:R-:W-:Y:S01]  /*34740*/  LEA R14, P4, R150, R54.reuse, 0x1 ;  /* 0x00000036960e7211 */ /* 0x082fe200078808ff */
[----:B------:R-:W-:Y:S01]  /*34750*/  IMAD R3, R3, 0x80, R152 ;  /* 0x0000008003037824 */ /* 0x000fe200078e0298 */
[-C--:B------:R-:W-:Y:S02]  /*34760*/  LEA R12, P5, R152, R54.reuse, 0x1 ;  /* 0x00000036980c7211 */ /* 0x080fe400078a08ff */
[-C--:B------:R-:W-:Y:S02]  /*34770*/  LEA R146, P3, R148, R54.reuse, 0x1 ;  /* 0x0000003694927211 */ /* 0x080fe400078608ff */
[----:B------:R-:W-:Y:S02]  /*34780*/  LEA.HI.X.SX32 R13, R152, R55, 0x1, P5 ;  /* 0x00000037980d7211 */ /* 0x000fe400028f0eff */
[----:B------:R-:W-:Y:S01]  /*34790*/  ISETP.GE.AND P1, PT, R174, R147, PT ;  /* 0x00000093ae00720c */ /* 0x000fe20003f26270 */
[----:B------:R-:W1:Y:S01]  /*347a0*/  LDC.64 R152, c[0x0][0x228] ;  /* 0x00008a00ff987b82 */ /* 0x000e620000000a00 */
[----:B------:R-:W-:Y:S01]  /*347b0*/  LEA.HI.X.SX32 R15, R150, R55, 0x1, P4 ;  /* 0x00000037960f7211 */ /* 0x000fe200020f0eff */
[----:B------:R3:W-:Y:S01]  /*347c0*/  STSM.16.M88.4 [R0], R8 ;  /* 0x0000000800007844 */ /* 0x0007e20000000200 */
[----:B------:R-:W-:-:S05]  /*347d0*/  LEA R54, P6, R3, R54, 0x1 ;  /* 0x0000003603367211 */ /* 0x000fca00078c08ff */
[----:B------:R-:W5:Y:S01]  /*347e0*/  LDC.64 R150, c[0x0][0x228] ;  /* 0x00008a00ff967b82 */ /* 0x000f620000000a00 */
[----:B------:R-:W-:Y:S02]  /*347f0*/  LEA.HI.X.SX32 R147, R148, R55, 0x1, P3 ;  /* 0x0000003794937211 */ /* 0x000fe400018f0eff */
[----:B------:R-:W-:-:S05]  /*34800*/  ISETP.LT.AND P2, PT, R174, R159, !P2 ;  /* 0x0000009fae00720c */ /* 0x000fca0005741270 */
[----:B---3--:R-:W3:Y:S01]  /*34810*/  LDC R0, c[0x0][0x22c] ;  /* 0x00008b00ff007b82 */ /* 0x008ee20000000800 */
[----:B------:R-:W-:Y:S01]  /*34820*/  LEA.HI.X.SX32 R55, R3, R55, 0x1, P6 ;  /* 0x0000003703377211 */ /* 0x000fe200030f0eff */
[----:B------:R-:W-:-:S06]  /*34830*/  IMAD R3, R174, R145, RZ ;  /* 0x00000091ae037224 */ /* 0x000fcc00078e02ff */
[----:B------:R-:W5:Y:S01]  /*34840*/  LDC.64 R148, c[0x0][0x228] ;  /* 0x00008a00ff947b82 */ /* 0x000f620000000a00 */
[----:B----4-:R-:W-:-:S07]  /*34850*/  ISETP.LT.AND P3, PT, R172, R52, !P1 ;  /* 0x00000034ac00720c */ /* 0x010fce0004f61270 */
[----:B------:R-:W4:Y:S01]  /*34860*/  LDC.64 R10, c[0x0][0x228] ;  /* 0x00008a00ff0a7b82 */ /* 0x000f220000000a00 */
[----:B0-----:R-:W-:Y:S01]  /*34870*/  ISETP.LT.AND P4, PT, R171, R22, !P1 ;  /* 0x00000016ab00720c */ /* 0x001fe20004f81270 */
[----:B------:R-:W-:-:S06]  /*34880*/  IMAD.WIDE R160, R3, 0x2, R146 ;  /* 0x0000000203a07825 */ /* 0x000fcc00078e0292 */
[----:B------:R-:W-:Y:S01]  /*34890*/  BAR.SYNC.DEFER_BLOCKING 0x0 ;  /* 0x0000000000007b1d */ /* 0x000fe20000010000 */
[----:B--2---:R-:W-:Y:S01]  /*348a0*/  ISETP.LT.AND P1, PT, R170, R20, !P1 ;  /* 0x00000014aa00720c */ /* 0x004fe20004f21270 */
[----:B------:R-:W-:-:S06]  /*348b0*/  VIADD R155, R174, 0x1 ;  /* 0x00000001ae9b7836 */ /* 0x000fcc0000000000 */
[----:B------:R-:W0:Y:S01]  /*348c0*/  LDC R20, c[0x0][0x22c] ;  /* 0x00008b00ff147b82 */ /* 0x000e220000000800 */
[----:B------:R-:W-:Y:S01]  /*348d0*/  IMAD.WIDE R162, R3, 0x2, R14 ;  /* 0x0000000203a27825 */ /* 0x000fe200078e020e */
[----:B------:R-:W-:-:S03]  /*348e0*/  PRMT R22, R60, 0x7632, R22 ;  /* 0x000076323c167816 */ /* 0x000fc60000000016 */
[----:B------:R-:W-:-:S03]  /*348f0*/  IMAD.WIDE R164, R3, 0x2, R12 ;  /* 0x0000000203a47825 */ /* 0x000fc600078e020c */
[----:B------:R-:W2:Y:S01]  /*34900*/  LDC.64 R8, c[0x0][0x228] ;  /* 0x00008a00ff087b82 */ /* 0x000ea20000000a00 */
[----:B------:R-:W-:Y:S01]  /*34910*/  @P2 STG.E.U16 desc[UR60][R160.64], R60 ;  /* 0x0000003ca0002986 */ /* 0x000fe2000c10153c */
[----:B---3--:R-:W-:-:S06]  /*34920*/  ISETP.GE.AND P2, PT, R155, R0, PT ;  /* 0x000000009b00720c */ /* 0x008fcc0003f46270 */
[----:B------:R-:W3:Y:S01]  /*34930*/  LDC.64 R154, c[0x0][0x228] ;  /* 0x00008a00ff9a7b82 */ /* 0x000ee20000000a00 */
[----:B------:R4:W-:Y:S01]  /*34940*/  @P3 STG.E.U16 desc[UR60][R162.64], R22 ;  /* 0x00000016a2003986 */ /* 0x0009e2000c10153c */
[----:B-1----:R-:W-:-:S06]  /*34950*/  ISETP.LT.AND P5, PT, R173, R152, !P2 ;  /* 0x00000098ad00720c */ /* 0x002fcc00057a1270 */
[----:B------:R-:W1:Y:S01]  /*34960*/  LDC R0, c[0x0][0x22c] ;  /* 0x00008b00ff007b82 */ /* 0x000e620000000800 */
[----:B------:R0:W-:Y:S01]  /*34970*/  @P4 STG.E.U16 desc[UR60][R164.64], R28 ;  /* 0x0000001ca4004986 */ /* 0x0001e2000c10153c */
[----:B-----5:R-:W-:Y:S01]  /*34980*/  ISETP.LT.AND P4, PT, R172, R150, !P2 ;  /* 0x00000096ac00720c */ /* 0x020fe20005781270 */
[----:B------:R-:W-:Y:S01]  /*34990*/  IMAD.WIDE R166, R3, 0x2, R54 ;  /* 0x0000000203a67825 */ /* 0x000fe200078e0236 */
[----:B------:R-:W-:Y:S02]  /*349a0*/  ISETP.LT.AND P3, PT, R171, R148, !P2 ;  /* 0x00000094ab00720c */ /* 0x000fe40005761270 */
[----:B----4-:R-:W-:Y:S01]  /*349b0*/  ISETP.LT.AND P2, PT, R170, R10, !P2 ;  /* 0x0000000aaa00720c */ /* 0x010fe20005741270 */
[----:B------:R-:W-:Y:S01]  /*349c0*/  IMAD.IADD R3, R3, 0x1, R145 ;  /* 0x0000000103037824 */ /* 0x000fe200078e0291 */
[----:B------:R-:W-:Y:S01]  /*349d0*/  PRMT R52, R28, 0x7632, R52 ;  /* 0x000076321c347816 */ /* 0x000fe20000000034 */
[----:B------:R-:W-:Y:S01]  /*349e0*/  VIADD R159, R174, 0x2 ;  /* 0x00000002ae9f7836 */ /* 0x000fe20000000000 */
[----:B------:R-:W-:Y:S01]  /*349f0*/  PRMT R22, R56, 0x7632, R22 ;  /* 0x0000763238167816 */ /* 0x000fe20000000016 */
[C---:B------:R-:W-:Y:S01]  /*34a00*/  IMAD.WIDE R160, R3.reuse, 0x2, R146 ;  /* 0x0000000203a07825 */ /* 0x040fe200078e0292 */
[----:B------:R-:W4:Y:S01]  /*34a10*/  LDC R10, c[0x0][0x228] ;  /* 0x00008a00ff0a7b82 */ /* 0x000f220000000800 */
[----:B------:R5:W-:Y:S02]  /*34a20*/  @P1 STG.E.U16 desc[UR60][R166.64], R52 ;  /* 0x00000034a6001986 */ /* 0x000be4000c10153c */
[----:B------:R-:W-:Y:S01]  /*34a30*/  IMAD.WIDE R162, R3, 0x2, R14 ;  /* 0x0000000203a27825 */ /* 0x000fe200078e020e */
[----:B0-----:R-:W-:-:S02]  /*34a40*/  ISETP.GE.AND P1, PT, R159, R20, PT ;  /* 0x000000149f00720c */ /* 0x001fc40003f26270 */
[----:B------:R-:W-:Y:S01]  /*34a50*/  PRMT R28, R24, 0x7632, R28 ;  /* 0x00007632181c7816 */ /* 0x000fe2000000001c */
[----:B------:R-:W-:Y:S01]  /*34a60*/  IMAD.WIDE R164, R3, 0x2, R12 ;  /* 0x0000000203a47825 */ /* 0x000fe200078e020c */
[----:B------:R-:W-:Y:S01]  /*34a70*/  @P5 STG.E.U16 desc[UR60][R160.64], R56 ;  /* 0x00000038a0005986 */ /* 0x000fe2000c10153c */
[----:B------:R-:W-:Y:S01]  /*34a80*/  PRMT R150, R25, 0x7632, R150 ;  /* 0x0000763219967816 */ /* 0x000fe20000000096 */
[----:B------:R-:W0:Y:S01]  /*34a90*/  LDC R20, c[0x0][0x228] ;  /* 0x00008a00ff147b82 */ /* 0x000e220000000800 */
[C---:B------:R-:W-:Y:S02]  /*34aa0*/  IMAD.IADD R159, R3.reuse, 0x1, R145 ;  /* 0x00000001039f7824 */ /* 0x040fe400078e0291 */
[----:B-----5:R-:W-:Y:S01]  /*34ab0*/  IMAD.WIDE R166, R3, 0x2, R54 ;  /* 0x0000000203a67825 */ /* 0x020fe200078e0236 */
[----:B------:R5:W-:Y:S03]  /*34ac0*/  @P4 STG.E.U16 desc[UR60][R162.64], R22 ;  /* 0x00000016a2004986 */ /* 0x000be6000c10153c */
[----:B------:R-:W-:Y:S01]  /*34ad0*/  VIADD R3, R174, 0x3 ;  /* 0x00000003ae037836 */ /* 0x000fe20000000000 */
[----:B------:R5:W-:Y:S01]  /*34ae0*/  @P3 STG.E.U16 desc[UR60][R164.64], R24 ;  /* 0x00000018a4003986 */ /* 0x000be2000c10153c */
[----:B--2---:R-:W-:Y:S01]  /*34af0*/  ISETP.LT.AND P6, PT, R173, R8, !P1 ;  /* 0x00000008ad00720c */ /* 0x004fe20004fc1270 */
[----:B------:R-:W2:Y:S01]  /*34b00*/  LDC R148, c[0x0][0x228] ;  /* 0x00008a00ff947b82 */ /* 0x000ea20000000800 */
[----:B------:R-:W-:Y:S01]  /*34b10*/  ISETP.LT.AND P3, PT, R170, R2, !P1 ;  /* 0x00000002aa00720c */ /* 0x000fe20004f61270 */
[----:B------:R-:W-:Y:S01]  /*34b20*/  @P2 STG.E.U16 desc[UR60][R166.64], R28 ;  /* 0x0000001ca6002986 */ /* 0x000fe2000c10153c */
[----:B------:R-:W-:-:S02]  /*34b30*/  ISETP.LT.AND P4, PT, R172, R156, !P1 ;  /* 0x0000009cac00720c */ /* 0x000fc40004f81270 */
[----:B---3--:R-:W-:Y:S02]  /*34b40*/  ISETP.LT.AND P2, PT, R171, R154, !P1 ;  /* 0x0000009aab00720c */ /* 0x008fe40004f41270 */
[----:B-1----:R-:W-:Y:S01]  /*34b50*/  ISETP.GE.AND P1, PT, R3, R0, PT ;  /* 0x000000000300720c */ /* 0x002fe20003f26270 */
[----:B------:R-:W1:Y:S08]  /*34b60*/  LDC R8, c[0x0][0x22c] ;  /* 0x00008b00ff087b82 */ /* 0x000e700000000800 */
[----:B------:R-:W3:Y:S01]  /*34b70*/  LDC R0, c[0x0][0x228] ;  /* 0x00008a00ff007b82 */ /* 0x000ee20000000800 */
[----:B------:R-:W-:Y:S01]  /*34b80*/  IMAD.WIDE R168, R159, 0x2, R146 ;  /* 0x000000029fa87825 */ /* 0x000fe200078e0292 */
[----:B------:R-:W-:-:S03]  /*34b90*/  PRMT R52, R61, 0x7632, R52 ;  /* 0x000076323d347816 */ /* 0x000fc60000000034 */
[----:B------:R-:W-:Y:S01]  /*34ba0*/  IMAD.WIDE R2, R159, 0x2, R14 ;  /* 0x000000029f027825 */ /* 0x000fe200078e020e */
[----:B------:R4:W-:Y:S02]  /*34bb0*/  @P6 STG.E.U16 desc[UR60][R168.64], R61 ;  /* 0x0000003da8006986 */ /* 0x0009e4000c10153c */
[----:B-----5:R-:W5:Y:S01]  /*34bc0*/  LDC R22, c[0x0][0x228] ;  /* 0x00008a00ff167b82 */ /* 0x020f620000000800 */
[----:B------:R-:W-:Y:S01]  /*34bd0*/  ISETP.LT.AND P5, PT, R173, R158, !P1 ;  /* 0x0000009ead00720c */ /* 0x000fe20004fa1270 */
[C---:B------:R-:W-:Y:S01]  /*34be0*/  IMAD.IADD R165, R159.reuse, 0x1, R145 ;  /* 0x000000019fa57824 */ /* 0x040fe200078e0291 */
[----:B------:R0:W-:Y:S05]  /*34bf0*/  @P4 STG.E.U16 desc[UR60][R2.64], R52 ;  /* 0x0000003402004986 */ /* 0x0001ea000c10153c */
[----:B------:R-:W2:Y:S01]  /*34c00*/  LDC R24, c[0x0][0x228] ;  /* 0x00008a00ff187b82 */ /* 0x000ea20000000800 */
[----:B----4-:R-:W-:-:S04]  /*34c10*/  IMAD.WIDE R60, R159, 0x2, R12 ;  /* 0x000000029f3c7825 */ /* 0x010fc800078e020c */
[----:B------:R-:W-:Y:S01]  /*34c20*/  IMAD.WIDE R158, R159, 0x2, R54 ;  /* 0x000000029f9e7825 */ /* 0x000fe200078e0236 */
[----:B0-----:R-:W-:Y:S02]  /*34c30*/  PRMT R3, R29, 0x7632, R3 ;  /* 0x000076321d037816 */ /* 0x001fe40000000003 */
[----:B------:R-:W0:Y:S01]  /*34c40*/  LDC R28, c[0x0][0x228] ;  /* 0x00008a00ff1c7b82 */ /* 0x000e220000000800 */
[----:B------:R-:W-:Y:S01]  /*34c50*/  @P2 STG.E.U16 desc[UR60][R60.64], R29 ;  /* 0x0000001d3c002986 */ /* 0x000fe2000c10153c */
[----:B------:R-:W-:-:S03]  /*34c60*/  ISETP.LT.AND P6, PT, R172, R10, !P1 ;  /* 0x0000000aac00720c */ /* 0x000fc60004fc1270 */
[----:B------:R4:W-:Y:S01]  /*34c70*/  @P3 STG.E.U16 desc[UR60][R158.64], R3 ;  /* 0x000000039e003986 */ /* 0x0009e2000c10153c */
[----:B------:R-:W-:Y:S02]  /*34c80*/  ISETP.LT.AND P3, PT, R171, R20, !P1 ;  /* 0x00000014ab00720c */ /* 0x000fe40004f61270 */
[----:B------:R-:W0:Y:S01]  /*34c90*/  LDC R10, c[0x0][0x228] ;  /* 0x00008a00ff0a7b82 */ /* 0x000e220000000800 */
[----:B---3--:R-:W-:Y:S01]  /*34ca0*/  ISETP.LT.AND P1, PT, R170, R0, !P1 ;  /* 0x00000000aa00720c */ /* 0x008fe20004f21270 */
[----:B------:R-:W-:-:S06]  /*34cb0*/  VIADD R167, R174, 0x4 ;  /* 0x00000004aea77836 */ /* 0x000fcc0000000000 */
[----:B------:R-:W3:Y:S01]  /*34cc0*/  LDC R0, c[0x0][0x22c] ;  /* 0x00008b00ff007b82 */ /* 0x000ee20000000800 */
[----:B-1----:R-:W-:Y:S01]  /*34cd0*/  ISETP.GE.AND P2, PT, R167, R8, PT ;  /* 0x00000008a700720c */ /* 0x002fe20003f46270 */
[----:B------:R-:W-:Y:S01]  /*34ce0*/  IMAD.WIDE R160, R165, 0x2, R146 ;  /* 0x00000002a5a07825 */ /* 0x000fe200078e0292 */
[----:B------:R-:W-:-:S03]  /*34cf0*/  PRMT R56, R57, 0x7632, R56 ;  /* 0x0000763239387816 */ /* 0x000fc60000000038 */
[----:B------:R-:W-:Y:S02]  /*34d00*/  IMAD.WIDE R162, R165, 0x2, R14 ;  /* 0x00000002a5a27825 */ /* 0x000fe400078e020e */
[----:B------:R-:W1:Y:S01]  /*34d10*/  LDC R20, c[0x0][0x228] ;  /* 0x00008a00ff147b82 */ /* 0x000e620000000800 */
[----:B-----5:R-:W-:Y:S01]  /*34d20*/  ISETP.LT.AND P4, PT, R173, R22, !P2 ;  /* 0x00000016ad00720c */ /* 0x020fe20005781270 */
[----:B------:R5:W-:Y:S01]  /*34d30*/  @P5 STG.E.U16 desc[UR60][R160.64], R57 ;  /* 0x00000039a0005986 */ /* 0x000be2000c10153c */
[----:B--2---:R-:W-:Y:S01]  /*34d40*/  ISETP.LT.AND P5, PT, R172, R24, !P2 ;  /* 0x00000018ac00720c */ /* 0x004fe200057a1270 */
[----:B----4-:R-:W-:Y:S02]  /*34d50*/  IMAD.WIDE R2, R165, 0x2, R12 ;  /* 0x00000002a5027825 */ /* 0x010fe400078e020c */
[----:B------:R2:W-:Y:S02]  /*34d60*/  @P6 STG.E.U16 desc[UR60][R162.64], R56 ;  /* 0x00000038a2006986 */ /* 0x0005e4000c10153c */
[----:B------:R-:W4:Y:S01]  /*34d70*/  LDC R22, c[0x0][0x228] ;  /* 0x00008a00ff167b82 */ /* 0x000f220000000800 */
[----:B0-----:R-:W-:Y:S01]  /*34d80*/  ISETP.LT.AND P6, PT, R171, R28, !P2 ;  /* 0x0000001cab00720c */ /* 0x001fe200057c1270 */
[----:B------:R-:W-:Y:S01]  /*34d90*/  IMAD.WIDE R28, R165, 0x2, R54 ;  /* 0x00000002a51c7825 */ /* 0x000fe200078e0236 */
[----:B------:R0:W-:Y:S03]  /*34da0*/  @P3 STG.E.U16 desc[UR60][R2.64], R25 ;  /* 0x0000001902003986 */ /* 0x0001e6000c10153c */
[----:B-----5:R-:W-:-:S02]  /*34db0*/  VIADD R161, R174, 0x5 ;  /* 0x00000005aea17836 */ /* 0x020fc40000000000 */
[----:B------:R-:W5:Y:S01]  /*34dc0*/  LDC R24, c[0x0][0x228] ;  /* 0x00008a00ff187b82 */ /* 0x000f620000000800 */
[----:B------:R0:W-:Y:S01]  /*34dd0*/  @P1 STG.E.U16 desc[UR60][R28.64], R150 ;  /* 0x000000961c001986 */ /* 0x0001e2000c10153c */
[----:B------:R-:W-:-:S06]  /*34de0*/  ISETP.LT.AND P1, PT, R170, R10, !P2 ;  /* 0x0000000aaa00720c */ /* 0x000fcc0005721270 */
[----:B------:R-:W5:Y:S01]  /*34df0*/  LDC R8, c[0x0][0x22c] ;  /* 0x00008b00ff087b82 */ /* 0x000f620000000800 */
[----:B---3--:R-:W-:Y:S01]  /*34e00*/  ISETP.GE.AND P2, PT, R161, R0, PT ;  /* 0x00000000a100720c */ /* 0x008fe20003f46270 */
[----:B------:R-:W-:-:S06]  /*34e10*/  IMAD.IADD R167, R165, 0x1, R145 ;  /* 0x00000001a5a77824 */ /* 0x000fcc00078e0291 */
[----:B------:R-:W3:Y:S01]  /*34e20*/  LDC R10, c[0x0][0x228] ;  /* 0x00008a00ff0a7b82 */ /* 0x000ee20000000800 */
[----:B--2---:R-:W-:Y:S01]  /*34e30*/  IMAD.WIDE R56, R167, 0x2, R146 ;  /* 0x00000002a7387825 */ /* 0x004fe200078e0292 */
[----:B------:R-:W-:-:S06]  /*34e40*/  PRMT R152, R62, 0x7632, R152 ;  /* 0x000076323e987816 */ /* 0x000fcc0000000098 */
[----:B------:R-:W2:Y:S01]  /*34e50*/  LDC R0, c[0x0][0x22c] ;  /* 0x00008b00ff007b82 */ /* 0x000ea20000000800 */
[C---:B------:R-:W-:Y:S01]  /*34e60*/  IMAD.WIDE R60, R167.reuse, 0x2, R14 ;  /* 0x00000002a73c7825 */ /* 0x040fe200078e020e */
[----:B------:R-:W-:Y:S03]  /*34e70*/  @P4 STG.E.U16 desc[UR60][R56.64], R62 ;  /* 0x0000003e38004986 */ /* 0x000fe6000c10153c */
[----:B------:R-:W-:-:S03]  /*34e80*/  IMAD.WIDE R158, R167, 0x2, R12 ;  /* 0x00000002a79e7825 */ /* 0x000fc600078e020c */
[----:B------:R-:W2:Y:S01]  /*34e90*/  LDC R52, c[0x0][0x228] ;  /* 0x00008a00ff347b82 */ /* 0x000ea20000000800 */
[----:B-1----:R-:W-:Y:S01]  /*34ea0*/  ISETP.LT.AND P3, PT, R173, R20, !P2 ;  /* 0x00000014ad00720c */ /* 0x002fe20005761270 */
[----:B------:R1:W-:Y:S01]  /*34eb0*/  @P5 STG.E.U16 desc[UR60][R60.64], R152 ;  /* 0x000000983c005986 */ /* 0x0003e2000c10153c */
[----:B----4-:R-:W-:Y:S01]  /*34ec0*/  ISETP.LT.AND P4, PT, R172, R22, !P2 ;  /* 0x00000016ac00720c */ /* 0x010fe20005781270 */
[----:B0-----:R-:W-:Y:S02]  /*34ed0*/  IMAD.WIDE R2, R167, 0x2, R54 ;  /* 0x00000002a7027825 */ /* 0x001fe400078e0236 */
[----:B------:R0:W-:Y:S02]  /*34ee0*/  @P6 STG.E.U16 desc[UR60][R158.64], R30 ;  /* 0x0000001e9e006986 */ /* 0x0001e4000c10153c */
[----:B------:R-:W4:Y:S01]  /*34ef0*/  LDC R150, c[0x0][0x228] ;  /* 0x00008a00ff967b82 */ /* 0x000f220000000800 */
[----:B-----5:R-:W-:Y:S01]  /*34f00*/  ISETP.LT.AND P5, PT, R171, R24, !P2 ;  /* 0x00000018ab00720c */ /* 0x020fe200057a1270 */
[----:B-1----:R-:W-:-:S06]  /*34f10*/  IMAD.IADD R61, R167, 0x1, R145 ;  /* 0x00000001a73d7824 */ /* 0x002fcc00078e0291 */
[----:B------:R-:W1:Y:S01]  /*34f20*/  LDC R20, c[0x0][0x228] ;  /* 0x00008a00ff147b82 */ /* 0x000e620000000800 */
[----:B0-----:R-:W-:Y:S01]  /*34f30*/  PRMT R30, R30, 0x7632, R30 ;  /* 0x000076321e1e7816 */ /* 0x001fe2000000001e */
[----:B------:R-:W-:-:S06]  /*34f40*/  VIADD R159, R174, 0x6 ;  /* 0x00000006ae9f7836 */ /* 0x000fcc0000000000 */
[----:B------:R-:W0:Y:S01]  /*34f50*/  LDC R22, c[0x0][0x228] ;  /* 0x00008a00ff167b82 */ /* 0x000e220000000800 */
[----:B------:R-:W-:Y:S01]  /*34f60*/  IMAD.WIDE R24, R61, 0x2, R146 ;  /* 0x000000023d187825 */ /* 0x000fe200078e0292 */
[----:B------:R5:W-:Y:S01]  /*34f70*/  @P1 STG.E.U16 desc[UR60][R2.64], R30 ;  /* 0x0000001e02001986 */ /* 0x000be2000c10153c */
[----:B------:R-:W-:Y:S02]  /*34f80*/  ISETP.GE.AND P1, PT, R159, R8, PT ;  /* 0x000000089f00720c */ /* 0x000fe40003f26270 */
[----:B------:R-:W-:Y:S01]  /*34f90*/  VIADD R159, R174, 0x7 ;  /* 0x00000007ae9f7836 */ /* 0x000fe20000000000 */
[----:B------:R-:W-:Y:S01]  /*34fa0*/  @P3 STG.E.U16 desc[UR60][R24.64], R58 ;  /* 0x0000003a18003986 */ /* 0x000fe2000c10153c */
[----:B---3--:R-:W-:Y:S01]  /*34fb0*/  ISETP.LT.AND P3, PT, R170, R10, !P2 ;  /* 0x0000000aaa00720c */ /* 0x008fe20005761270 */
[----:B------:R-:W-:Y:S01]  /*34fc0*/  IMAD.WIDE R28, R61, 0x2, R14 ;  /* 0x000000023d1c7825 */ /* 0x000fe200078e020e */
[----:B------:R-:W-:Y:S01]  /*34fd0*/  PRMT R60, R58, 0x7632, R60 ;  /* 0x000076323a3c7816 */ /* 0x000fe2000000003c */
[----:B------:R-:W3:Y:S01]  /*34fe0*/  LDC R10, c[0x0][0x228] ;  /* 0x00008a00ff0a7b82 */ /* 0x000ee20000000800 */
[----:B--2---:R-:W-:Y:S01]  /*34ff0*/  ISETP.GE.AND P2, PT, R159, R0, PT ;  /* 0x000000009f00720c */ /* 0x004fe20003f46270 */
[----:B------:R-:W-:-:S02]  /*35000*/  IMAD.WIDE R56, R61, 0x2, R12 ;  /* 0x000000023d387825 */ /* 0x000fc400078e020c */
[----:B------:R2:W-:Y:S04]  /*35010*/  @P4 STG.E.U16 desc[UR60][R28.64], R60 ;  /* 0x0000003c1c004986 */ /* 0x0005e8000c10153c */
[----:B------:R-:W3:Y:S01]  /*35020*/  LDC R0, c[0x0][0x22c] ;  /* 0x00008b00ff007b82 */ /* 0x000ee20000000800 */
[----:B------:R-:W-:Y:S01]  /*35030*/  ISETP.LT.AND P4, PT, R173, R52, !P1 ;  /* 0x00000034ad00720c */ /* 0x000fe20004f81270 */
[----:B-----5:R-:W-:Y:S01]  /*35040*/  IMAD.WIDE R2, R61, 0x2, R54 ;  /* 0x000000023d027825 */ /* 0x020fe200078e0236 */
[----:B------:R-:W-:Y:S01]  /*35050*/  ISETP.LT.AND P6, PT, R172, R148, !P1 ;  /* 0x00000094ac00720c */ /* 0x000fe20004fc1270 */
[----:B------:R5:W-:Y:S01]  /*35060*/  @P5 STG.E.U16 desc[UR60][R56.64], R26 ;  /* 0x0000001a38005986 */ /* 0x000be2000c10153c */
[----:B----4-:R-:W-:Y:S02]  /*35070*/  ISETP.LT.AND P5, PT, R171, R150, !P1 ;  /* 0x00000096ab00720c */ /* 0x010fe40004fa1270 */
[----:B--2---:R-:W-:Y:S01]  /*35080*/  PRMT R29, R26, 0x7632, R29 ;  /* 0x000076321a1d7816 */ /* 0x004fe2000000001d */
[----:B------:R-:W2:Y:S01]  /*35090*/  LDC R8, c[0x0][0x228] ;  /* 0x00008a00ff087b82 */ /* 0x000ea20000000800 */
[----:B------:R-:W-:Y:S01]  /*350a0*/  IMAD.IADD R159, R61, 0x1, R145 ;  /* 0x000000013d9f7824 */ /* 0x000fe200078e0291 */
[----:B-1----:R-:W-:-:S02]  /*350b0*/  ISETP.LT.AND P1, PT, R170, R20, !P1 ;  /* 0x00000014aa00720c */ /* 0x002fc40004f21270 */
[----:B------:R1:W-:Y:S01]  /*350c0*/  @P3 STG.E.U16 desc[UR60][R2.64], R29 ;  /* 0x0000001d02003986 */ /* 0x0003e2000c10153c */
[----:B0-----:R-:W-:-:S03]  /*350d0*/  ISETP.LT.AND P3, PT, R173, R22, !P2 ;  /* 0x00000016ad00720c */ /* 0x001fc60005761270 */
[----:B-----5:R-:W0:Y:S01]  /*350e0*/  LDC R26, c[0x0][0x228] ;  /* 0x00008a00ff1a7b82 */ /* 0x020e220000000800 */
[----:B------:R-:W-:Y:S01]  /*350f0*/  IMAD.WIDE R24, R159, 0x2, R146 ;  /* 0x000000029f187825 */ /* 0x000fe200078e0292 */
[----:B------:R-:W-:-:S03]  /*35100*/  PRMT R20, R31, 0x7632, R20 ;  /* 0x000076321f147816 */ /* 0x000fc60000000014 */
[----:B------:R-:W-:Y:S01]  /*35110*/  IMAD.IADD R161, R159, 0x1, R145 ;  /* 0x000000019fa17824 */ /* 0x000fe200078e0291 */
[----:B-1----:R-:W-:Y:S01]  /*35120*/  PRMT R3, R63, 0x7632, R3 ;  /* 0x000076323f037816 */ /* 0x002fe20000000003 */
[C---:B------:R-:W-:Y:S01]  /*35130*/  IMAD.WIDE R28, R159.reuse, 0x2, R14 ;  /* 0x000000029f1c7825 */ /* 0x040fe200078e020e */
[----:B------:R-:W1:Y:S01]  /*35140*/  LDC R52, c[0x0][0x228] ;  /* 0x00008a00ff347b82 */ /* 0x000e620000000800 */
[----:B------:R-:W-:Y:S02]  /*35150*/  @P4 STG.E.U16 desc[UR60][R24.64], R63 ;  /* 0x0000003f18004986 */ /* 0x000fe4000c10153c */
[C---:B------:R-:W-:Y:S02]  /*35160*/  IMAD.WIDE R56, R159.reuse, 0x2, R12 ;  /* 0x000000029f387825 */ /* 0x040fe400078e020c */
[----:B------:R4:W-:Y:S02]  /*35170*/  @P6 STG.E.U16 desc[UR60][R28.64], R3 ;  /* 0x000000031c006986 */ /* 0x0009e4000c10153c */
[----:B------:R-:W-:Y:S01]  /*35180*/  IMAD.WIDE R60, R159, 0x2, R54 ;  /* 0x000000029f3c7825 */ /* 0x000fe200078e0236 */
[----:B------:R-:W5:Y:S03]  /*35190*/  LDC R30, c[0x0][0x228] ;  /* 0x00008a00ff1e7b82 */ /* 0x000f660000000800 */
[----:B------:R-:W-:Y:S01]  /*351a0*/  VIADD R159, R174, 0x8 ;  /* 0x00000008ae9f7836 */ /* 0x000fe20000000000 */
[----:B------:R-:W-:Y:S04]  /*351b0*/  @P5 STG.E.U16 desc[UR60][R56.64], R31 ;  /* 0x0000001f38005986 */ /* 0x000fe8000c10153c */
[----:B------:R-:W5:Y:S01]  /*351c0*/  LDC R22, c[0x0][0x228] ;  /* 0x00008a00ff167b82 */ /* 0x000f620000000800 */
[----:B----4-:R-:W-:Y:S01]  /*351d0*/  IMAD.WIDE R2, R161, 0x2, R146 ;  /* 0x00000002a1027825 */ /* 0x010fe200078e0292 */
[----:B------:R4:W-:Y:S01]  /*351e0*/  @P1 STG.E.U16 desc[UR60][R60.64], R20 ;  /* 0x000000143c001986 */ /* 0x0009e2000c10153c */
[----:B---3--:R-:W-:-:S03]  /*351f0*/  ISETP.GE.AND P1, PT, R159, R0, PT ;  /* 0x000000009f00720c */ /* 0x008fc60003f26270 */
[----:B------:R3:W-:Y:S01]  /*35200*/  @P3 STG.E.U16 desc[UR60][R2.64], R59 ;  /* 0x0000003b02003986 */ /* 0x0007e2000c10153c */
[----:B------:R-:W-:Y:S01]  /*35210*/  ISETP.LT.AND P3, PT, R171, R10, !P2 ;  /* 0x0000000aab00720c */ /* 0x000fe20005761270 */
[----:B------:R-:W5:Y:S01]  /*35220*/  LDC R0, c[0x0][0x22c] ;  /* 0x00008b00ff007b82 */ /* 0x000f620000000800 */
[----:B--2---:R-:W-:-:S07]  /*35230*/  ISETP.LT.AND P4, PT, R172, R8, !P2 ;  /* 0x00000008ac00720c */ /* 0x004fce0005781270 */
[----:B------:R-:W2:Y:S01]  /*35240*/  LDC R10, c[0x0][0x228] ;  /* 0x00008a00ff0a7b82 */ /* 0x000ea20000000800 */
[----:B0-----:R-:W-:-:S07]  /*35250*/  ISETP.LT.AND P2, PT, R170, R26, !P2 ;  /* 0x0000001aaa00720c */ /* 0x001fce0005741270 */
[----:B----4-:R-:W0:Y:S01]  /*35260*/  LDC R20, c[0x0][0x228] ;  /* 0x00008a00ff147b82 */ /* 0x010e220000000800 */
[----:B-1----:R-:W-:-:S07]  /*35270*/  ISETP.LT.AND P6, PT, R172, R52, !P1 ;  /* 0x00000034ac00720c */ /* 0x002fce0004fc1270 */
[----:B------:R-:W1:Y:S01]  /*35280*/  LDC R26, c[0x0][0x228] ;  /* 0x00008a00ff1a7b82 */ /* 0x000e620000000800 */
[----:B------:R-:W-:Y:S01]  /*35290*/  PRMT R62, R59, 0x7632, R62 ;  /* 0x000076323b3e7816 */ /* 0x000fe2000000003e */
[----:B---3--:R-:W-:Y:S01]  /*352a0*/  IMAD.WIDE R2, R161, 0x2, R14 ;  /* 0x00000002a1027825 */ /* 0x008fe200078e020e */
[----:B-----5:R-:W-:-:S03]  /*352b0*/  ISETP.LT.AND P5, PT, R173, R30, !P1 ;  /* 0x0000001ead00720c */ /* 0x020fc60004fa1270 */
[----:B------:R-:W-:Y:S02]  /*352c0*/  IMAD.WIDE R24, R161, 0x2, R12 ;  /* 0x00000002a1187825 */ /* 0x000fe400078e020c */
[----:B------:R-:W3:Y:S01]  /*352d0*/  LDC R52, c[0x0][0x228] ;  /* 0x00008a00ff347b82 */ /* 0x000ee20000000800 */
[----:B------:R-:W-:Y:S01]  /*352e0*/  PRMT R63, R27, 0x7632, R63 ;  /* 0x000076321b3f7816 */ /* 0x000fe2000000003f */
[----:B------:R-:W-:Y:S02]  /*352f0*/  VIADD R61, R174, 0x9 ;  /* 0x00000009ae3d7836 */ /* 0x000fe40000000000 */
[C---:B------:R-:W-:Y:S01]  /*35300*/  IMAD.WIDE R28, R161.reuse, 0x2, R54 ;  /* 0x00000002a11c7825 */ /* 0x040fe200078e0236 */
[----:B------:R4:W-:Y:S03]  /*35310*/  @P4 STG.E.U16 desc[UR60][R2.64], R62 ;  /* 0x0000003e02004986 */ /* 0x0009e6000c10153c */
[----:B------:R-:W5:Y:S01]  /*35320*/  LDC R8, c[0x0][0x22c] ;  /* 0x00008b00ff087b82 */ /* 0x000f620000000800 */
[----:B------:R1:W-:Y:S01]  /*35330*/  @P3 STG.E.U16 desc[UR60][R24.64], R27 ;  /* 0x0000001b18003986 */ /* 0x0003e2000c10153c */
[----:B------:R-:W-:Y:S01]  /*35340*/  IMAD.IADD R59, R161, 0x1, R145 ;  /* 0x00000001a13b7824 */ /* 0x000fe200078e0291 */
[----:B------:R-:W-:-:S05]  /*35350*/  ISETP.GE.AND P3, PT, R61, R0, PT ;  /* 0x000000003d00720c */ /* 0x000fca0003f66270 */
[----:B------:R-:W5:Y:S01]  /*35360*/  LDC R58, c[0x0][0x228] ;  /* 0x00008a00ff3a7b82 */ /* 0x000f620000000800 */
[----:B------:R-:W-:Y:S01]  /*35370*/  @P2 STG.E.U16 desc[UR60][R28.64], R63 ;  /* 0x0000003f1c002986 */ /* 0x000fe2000c10153c */
[----:B--2---:R-:W-:Y:S01]  /*35380*/  ISETP.LT.AND P2, PT, R171, R10, !P1 ;  /* 0x0000000aab00720c */ /* 0x004fe20004f41270 */
[----:B------:R-:W-:Y:S01]  /*35390*/  IMAD.WIDE R30, R59, 0x2, R146 ;  /* 0x000000023b1e7825 */ /* 0x000fe200078e0292 */
[----:B0-----:R-:W-:-:S04]  /*353a0*/  ISETP.LT.AND P1, PT, R170, R20, !P1 ;  /* 0x00000014aa00720c */ /* 0x001fc80004f21270 */
[----:B------:R-:W0:Y:S08]  /*353b0*/  LDC R60, c[0x0][0x228] ;  /* 0x00008a00ff3c7b82 */ /* 0x000e300000000800 */
[----:B------:R-:W2:Y:S01]  /*353c0*/  LDC R61, c[0x0][0x228] ;  /* 0x00008a00ff3d7b82 */ /* 0x000ea20000000800 */
[----:B------:R-:W-:-:S07]  /*353d0*/  IMAD.WIDE R56, R59, 0x2, R14 ;  /* 0x000000023b387825 */ /* 0x000fce00078e020e */
[----:B----4-:R-:W4:Y:S01]  /*353e0*/  LDC R62, c[0x0][0x228] ;  /* 0x00008a00ff3e7b82 */ /* 0x010f220000000800 */
[----:B------:R-:W-:Y:S01]  /*353f0*/  PRMT R148, R88, 0x7632, R148 ;  /* 0x0000763258947816 */ /* 0x000fe20000000094 */
[----:B------:R3:W-:Y:S01]  /*35400*/  @P5 STG.E.U16 desc[UR60][R30.64], R88 ;  /* 0x000000581e005986 */ /* 0x0007e2000c10153c */
[----:B------:R-:W-:Y:S01]  /*35410*/  ISETP.LT.AND P4, PT, R173, R22, !P3 ;  /* 0x00000016ad00720c */ /* 0x000fe20005f81270 */
[----:B------:R-:W-:Y:S01]  /*35420*/  IMAD.WIDE R2, R59, 0x2, R12 ;  /* 0x000000023b027825 */ /* 0x000fe200078e020c */
[----:B-1----:R-:W-:-:S03]  /*35430*/  ISETP.LT.AND P5, PT, R172, R26, !P3 ;  /* 0x0000001aac00720c */ /* 0x002fc60005fa1270 */
[----:B------:R-:W1:Y:S01]  /*35440*/  LDC R10, c[0x0][0x228] ;  /* 0x00008a00ff0a7b82 */ /* 0x000e620000000800 */
[C---:B------:R-:W-:Y:S01]  /*35450*/  IMAD.WIDE R24, R59.reuse, 0x2, R54 ;  /* 0x000000023b187825 */ /* 0x040fe200078e0236 */
[----:B------:R-:W-:Y:S01]  /*35460*/  PRMT R22, R92, 0x7632, R22 ;  /* 0x000076325c167816 */ /* 0x000fe20000000016 */
[----:B------:R5:W-:Y:S02]  /*35470*/  @P6 STG.E.U16 desc[UR60][R56.64], R148 ;  /* 0x0000009438006986 */ /* 0x000be4000c10153c */
[----:B---3--:R-:W-:-:S03]  /*35480*/  IMAD.IADD R31, R59, 0x1, R145 ;  /* 0x000000013b1f7824 */ /* 0x008fc600078e0291 */
[----:B------:R-:W3:Y:S01]  /*35490*/  LDC R0, c[0x0][0x22c] ;  /* 0x00008b00ff007b82 */ /* 0x000ee20000000800 */
[----:B------:R-:W-:Y:S01]  /*354a0*/  @P2 STG.E.U16 desc[UR60][R2.64], R92 ;  /* 0x0000005c02002986 */ /* 0x000fe2000c10153c */
[----:B------:R-:W-:Y:S01]  /*354b0*/  IMAD.WIDE R26, R31, 0x2, R146 ;  /* 0x000000021f1a7825 */ /* 0x000fe200078e0292 */
[----:B------:R-:W-:Y:S02]  /*354c0*/  ISETP.LT.AND P6, PT, R171, R52, !P3 ;  /* 0x00000034ab00720c */ /* 0x000fe40005fc1270 */
[----:B------:R0:W-:Y:S01]  /*354d0*/  @P1 STG.E.U16 desc[UR60][R24.64], R22 ;  /* 0x0000001618001986 */ /* 0x0001e2000c10153c */
[----:B-----5:R-:W-:Y:S02]  /*354e0*/  VIADD R57, R174, 0xa ;  /* 0x0000000aae397836 */ /* 0x020fe40000000000 */
[----:B------:R-:W5:Y:S01]  /*354f0*/  LDC R20, c[0x0][0x228] ;  /* 0x00008a00ff147b82 */ /* 0x000f620000000800 */
[----:B------:R-:W-:Y:S01]  /*35500*/  IMAD.WIDE R28, R31, 0x2, R14 ;  /* 0x000000021f1c7825 */ /* 0x000fe200078e020e */
[----:B------:R-:W-:-:S02]  /*35510*/  PRMT R30, R120, 0x7632, R30 ;  /* 0x00007632781e7816 */ /* 0x000fc4000000001e */
[----:B------:R-:W-:Y:S02]  /*35520*/  ISETP.GE.AND P2, PT, R57, R8, PT ;  /* 0x000000083900720c */ /* 0x000fe40003f46270 */
[----:B------:R-:W-:Y:S02]  /*35530*/  ISETP.LT.AND P1, PT, R170, R58, !P3 ;  /* 0x0000003aaa00720c */ /* 0x000fe40005f21270 */
[----:B------:R-:W5:Y:S01]  /*35540*/  LDC R52, c[0x0][0x228] ;  /* 0x00008a00ff347b82 */ /* 0x000f620000000800 */
[----:B------:R1:W-:Y:S07]  /*35550*/  @P4 STG.E.U16 desc[UR60][R26.64], R120 ;  /* 0x000000781a004986 */ /* 0x0003ee000c10153c */
[----:B0-----:R-:W0:Y:S01]  /*35560*/  LDC R22, c[0x0][0x228] ;  /* 0x00008a00ff167b82 */ /* 0x001e220000000800 */
[----:B------:R1:W-:Y:S01]  /*35570*/  @P5 STG.E.U16 desc[UR60][R28.64], R30 ;  /* 0x0000001e1c005986 */ /* 0x0003e2000c10153c */
[----:B------:R-:W-:-:S02]  /*35580*/  ISETP.LT.AND P5, PT, R173, R60, !P2 ;  /* 0x0000003cad00720c */ /* 0x000fc400057a1270 */
[----:B--2---:R-:W-:-:S04]  /*35590*/  ISETP.LT.AND P4, PT, R172, R61, !P2 ;  /* 0x0000003dac00720c */ /* 0x004fc80005781270 */
[----:B------:R-:W2:Y:S01]  /*355a0*/  LDC R8, c[0x0][0x22c] ;  /* 0x00008b00ff087b82 */ /* 0x000ea20000000800 */
[----:B----4-:R-:W-:Y:S01]  /*355b0*/  ISETP.LT.AND P3, PT, R171, R62, !P2 ;  /* 0x0000003eab00720c */ /* 0x010fe20005761270 */
[C---:B------:R-:W-:Y:S02]  /*355c0*/  IMAD.IADD R59, R31.reuse, 0x1, R145 ;  /* 0x000000011f3b7824 */ /* 0x040fe400078e0291 */
[----:B------:R-:W-:-:S04]  /*355d0*/  IMAD.WIDE R2, R31, 0x2, R12 ;  /* 0x000000021f027825 */ /* 0x000fc800078e020c */
[----:B------:R-:W-:Y:S01]  /*355e0*/  IMAD.WIDE R24, R31, 0x2, R54 ;  /* 0x000000021f187825 */ /* 0x000fe200078e0236 */
[----:B------:R-:W-:Y:S01]  /*355f0*/  PRMT R31, R124, 0x7632, R31 ;  /* 0x000076327c1f7816 */ /* 0x000fe2000000001f */
[----:B------:R-:W-:Y:S01]  /*35600*/  @P6 STG.E.U16 desc[UR60][R2.64], R124 ;  /* 0x0000007c02006986 */ /* 0x000fe2000c10153c */
[----:B-1----:R-:W-:Y:S01]  /*35610*/  ISETP.LT.AND P2, PT, R170, R10, !P2 ;  /* 0x0000000aaa00720c */ /* 0x002fe20005741270 */
[----:B------:R-:W-:Y:S01]  /*35620*/  VIADD R61, R174, 0xb ;  /* 0x0000000bae3d7836 */ /* 0x000fe20000000000 */
[----:B------:R-:W1:Y:S01]  /*35630*/  LDC R10, c[0x0][0x228] ;  /* 0x00008a00ff0a7b82 */ /* 0x000e620000000800 */
[----:B------:R-:W-:Y:S01]  /*35640*/  IMAD.WIDE R26, R59, 0x2, R146 ;  /* 0x000000023b1a7825 */ /* 0x000fe200078e0292 */
[----:B------:R-:W-:Y:S01]  /*35650*/  PRMT R57, R89, 0x7632, R57 ;  /* 0x0000763259397816 */ /* 0x000fe20000000039 */
[----:B------:R4:W-:Y:S02]  /*35660*/  @P1 STG.E.U16 desc[UR60][R24.64], R31 ;  /* 0x0000001f18001986 */ /* 0x0009e4000c10153c */
[----:B------:R-:W-:-:S03]  /*35670*/  IMAD.WIDE R28, R59, 0x2, R14 ;  /* 0x000000023b1c7825 */ /* 0x000fc600078e020e */
[----:B------:R-:W1:Y:S01]  /*35680*/  LDC R58, c[0x0][0x228] ;  /* 0x00008a00ff3a7b82 */ /* 0x000e620000000800 */
[----:B---3--:R-:W-:Y:S01]  /*35690*/  ISETP.GE.AND P1, PT, R61, R0, PT ;  /* 0x000000003d00720c */ /* 0x008fe20003f26270 */
[----:B------:R-:W-:Y:S01]  /*356a0*/  @P5 STG.E.U16 desc[UR60][R26.64], R89 ;  /* 0x000000591a005986 */ /* 0x000fe2000c10153c */
[----:B----4-:R-:W-:-:S03]  /*356b0*/  IMAD.WIDE R30, R59, 0x2, R12 ;  /* 0x000000023b1e7825 */ /* 0x010fc600078e020c */
[----:B------:R3:W-:Y:S01]  /*356c0*/  @P4 STG.E.U16 desc[UR60][R28.64], R57 ;  /* 0x000000391c004986 */ /* 0x0007e2000c10153c */
[----:B------:R-:W-:Y:S01]  /*356d0*/  PRMT R25, R93, 0x7632, R25 ;  /* 0x000076325d197816 */ /* 0x000fe20000000019 */
[----:B------:R-:W4:Y:S02]  /*356e0*/  LDC R60, c[0x0][0x228] ;  /* 0x00008a00ff3c7b82 */ /* 0x000f240000000800 */
[----:B------:R-:W-:Y:S01]  /*356f0*/  @P3 STG.E.U16 desc[UR60][R30.64], R93 ;  /* 0x0000005d1e003986 */ /* 0x000fe2000c10153c */
[----:B-----5:R-:W-:Y:S01]  /*35700*/  ISETP.LT.AND P3, PT, R173, R20, !P1 ;  /* 0x00000014ad00720c */ /* 0x020fe20004f61270 */
[----:B------:R-:W-:Y:S01]  /*35710*/  VIADD R3, R174, 0xc ;  /* 0x0000000cae037836 */ /* 0x000fe20000000000 */
[----:B0-----:R-:W-:Y:S02]  /*35720*/  ISETP.LT.AND P4, PT, R172, R22, !P1 ;  /* 0x00000016ac00720c */ /* 0x001fe40004f81270 */
[----:B------:R-:W-:Y:S01]  /*35730*/  ISETP.LT.AND P5, PT, R171, R52, !P1 ;  /* 0x00000034ab00720c */ /* 0x000fe20004fa1270 */
[----:B------:R-:W0:Y:S01]  /*35740*/  LDC R20, c[0x0][0x228] ;  /* 0x00008a00ff147b82 */ /* 0x000e220000000800 */
[----:B---3--:R-:W-:-:S04]  /*35750*/  IMAD.WIDE R56, R59, 0x2, R54 ;  /* 0x000000023b387825 */ /* 0x008fc800078e0236 */
[----:B------:R-:W-:-:S03]  /*35760*/  IMAD.IADD R59, R59, 0x1, R145 ;  /* 0x000000013b3b7824 */ /* 0x000fc600078e0291 */
[----:B------:R-:W3:Y:S01]  /*35770*/  LDC R22, c[0x0][0x228] ;  /* 0x00008a00ff167b82 */ /* 0x000ee20000000800 */
[----:B------:R5:W-:Y:S01]  /*35780*/  @P2 STG.E.U16 desc[UR60][R56.64], R25 ;  /* 0x0000001938002986 */ /* 0x000be2000c10153c */
[----:B--2---:R-:W-:Y:S01]  /*35790*/  ISETP.GE.AND P2, PT, R3, R8, PT ;  /* 0x000000080300720c */ /* 0x004fe20003f46270 */
[----:B------:R-:W-:-:S05]  /*357a0*/  IMAD.WIDE R2, R59, 0x2, R146 ;  /* 0x000000023b027825 */ /* 0x000fca00078e0292 */
[----:B------:R-:W2:Y:S01]  /*357b0*/  LDC R0, c[0x0][0x22c] ;  /* 0x00008b00ff007b82 */ /* 0x000ea20000000800 */
[----:B------:R-:W-:-:S04]  /*357c0*/  IMAD.WIDE R26, R59, 0x2, R12 ;  /* 0x000000023b1a7825 */ /* 0x000fc800078e020c */
[----:B-----5:R-:W-:Y:S01]  /*357d0*/  IMAD.WIDE R24, R59, 0x2, R14 ;  /* 0x000000023b187825 */ /* 0x020fe200078e020e */
[----:B------:R-:W-:Y:S02]  /*357e0*/  PRMT R56, R121, 0x7632, R56 ;  /* 0x0000763279387816 */ /* 0x000fe40000000038 */
[----:B------:R-:W5:Y:S01]  /*357f0*/  LDC R30, c[0x0][0x228] ;  /* 0x00008a00ff1e7b82 */ /* 0x000f620000000800 */
[----:B------:R-:W-:Y:S01]  /*35800*/  @P3 STG.E.U16 desc[UR60][R2.64], R121 ;  /* 0x0000007902003986 */ /* 0x000fe2000c10153c */
[----:B-1----:R-:W-:-:S03]  /*35810*/  ISETP.LT.AND P1, PT, R170, R58, !P1 ;  /* 0x0000003aaa00720c */ /* 0x002fc60004f21270 */
[----:B------:R1:W-:Y:S03]  /*35820*/  @P4 STG.E.U16 desc[UR60][R24.64], R56 ;  /* 0x0000003818004986 */ /* 0x0003e6000c10153c */
[----:B------:R-:W5:Y:S01]  /*35830*/  LDC R8, c[0x0][0x22c] ;  /* 0x00008b00ff087b82 */ /* 0x000f620000000800 */
[----:B------:R-:W-:Y:S01]  /*35840*/  @P5 STG.E.U16 desc[UR60][R26.64], R125 ;  /* 0x0000007d1a005986 */ /* 0x000fe2000c10153c */
[----:B------:R-:W-:-:S06]  /*35850*/  ISETP.LT.AND P5, PT, R173, R10, !P2 ;  /* 0x0000000aad00720c */ /* 0x000fcc00057a1270 */
[----:B------:R-:W5:Y:S01]  /*35860*/  LDC R10, c[0x0][0x228] ;  /* 0x00008a00ff0a7b82 */ /* 0x000f620000000800 */
[----:B------:R-:W-:Y:S01]  /*35870*/  IMAD.WIDE R28, R59, 0x2, R54 ;  /* 0x000000023b1c7825 */ /* 0x000fe200078e0236 */
[----:B------:R-:W-:Y:S02]  /*35880*/  PRMT R57, R125, 0x7632, R57 ;  /* 0x000076327d397816 */ /* 0x000fe40000000039 */
[----:B----4-:R-:W-:-:S04]  /*35890*/  ISETP.LT.AND P4, PT, R172, R60, !P2 ;  /* 0x0000003cac00720c */ /* 0x010fc80005781270 */
[----:B------:R-:W4:Y:S01]  /*358a0*/  LDC R52, c[0x0][0x228] ;  /* 0x00008a00ff347b82 */ /* 0x000f220000000800 */
[----:B------:R-:W-:Y:S01]  /*358b0*/  IMAD.IADD R59, R59, 0x1, R145 ;  /* 0x000000013b3b7824 */ /* 0x000fe200078e0291 */
[----:B0-----:R-:W-:Y:S01]  /*358c0*/  ISETP.LT.AND P3, PT, R171, R20, !P2 ;  /* 0x00000014ab00720c */ /* 0x001fe20005761270 */
[----:B------:R-:W-:-:S05]  /*358d0*/  VIADD R31, R174, 0xd ;  /* 0x0000000dae1f7836 */ /* 0x000fca0000000000 */
[----:B-1----:R-:W0:Y:S01]  /*358e0*/  LDC R56, c[0x0][0x228] ;  /* 0x00008a00ff387b82 */ /* 0x002e220000000800 */
[----:B---3--:R-:W-:Y:S01]  /*358f0*/  ISETP.LT.AND P2, PT, R170, R22, !P2 ;  /* 0x00000016aa00720c */ /* 0x008fe20005741270 */
[----:B------:R-:W-:Y:S01]  /*35900*/  IMAD.WIDE R2, R59, 0x2, R146 ;  /* 0x000000023b027825 */ /* 0x000fe200078e0292 */
[----:B------:R1:W-:Y:S01]  /*35910*/  @P1 STG.E.U16 desc[UR60][R28.64], R57 ;  /* 0x000000391c001986 */ /* 0x0003e2000c10153c */
[----:B--2---:R-:W-:-:S04]  /*35920*/  ISETP.GE.AND P1, PT, R31, R0, PT ;  /* 0x000000001f00720c */ /* 0x004fc80003f26270 */
[----:B------:R-:W2:Y:S01]  /*35930*/  LDC R58, c[0x0][0x228] ;  /* 0x00008a00ff3a7b82 */ /* 0x000ea20000000800 */
[----:B------:R-:W-:Y:S01]  /*35940*/  PRMT R22, R90, 0x7632, R22 ;  /* 0x000076325a167816 */ /* 0x000fe20000000016 */
[----:B------:R-:W-:Y:S01]  /*35950*/  IMAD.WIDE R24, R59, 0x2, R14 ;  /* 0x000000023b187825 */ /* 0x000fe200078e020e */
[----:B------:R3:W-:Y:S01]  /*35960*/  @P5 STG.E.U16 desc[UR60][R2.64], R90 ;  /* 0x0000005a02005986 */ /* 0x0007e2000c10153c */
[----:B-----5:R-:W-:-:S04]  /*35970*/  ISETP.LT.AND P5, PT, R173, R30, !P1 ;  /* 0x0000001ead00720c */ /* 0x020fc80004fa1270 */
[----:B------:R-:W5:Y:S01]  /*35980*/  LDC R20, c[0x0][0x228] ;  /* 0x00008a00ff147b82 */ /* 0x000f620000000800 */
[C---:B-1----:R-:W-:Y:S02]  /*35990*/  IMAD.IADD R57, R59.reuse, 0x1, R145 ;  /* 0x000000013b397824 */ /* 0x042fe400078e0291 */
[----:B------:R-:W-:-:S04]  /*359a0*/  IMAD.WIDE R26, R59, 0x2, R12 ;  /* 0x000000023b1a7825 */ /* 0x000fc800078e020c */
[----:B------:R-:W-:Y:S01]  /*359b0*/  IMAD.WIDE R28, R59, 0x2, R54 ;  /* 0x000000023b1c7825 */ /* 0x000fe200078e0236 */
[----:B------:R-:W-:Y:S01]  /*359c0*/  PRMT R59, R94, 0x7632, R59 ;  /* 0x000076325e3b7816 */ /* 0x000fe2000000003b */
[----:B------:R-:W1:Y:S02]  /*359d0*/  LDC R0, c[0x0][0x22c] ;  /* 0x00008b00ff007b82 */ /* 0x000e640000000800 */
[----:B---3--:R-:W-:Y:S01]  /*359e0*/  VIADD R3, R174, 0xe ;  /* 0x0000000eae037836 */ /* 0x008fe20000000000 */
[----:B------:R3:W-:Y:S01]  /*359f0*/  @P4 STG.E.U16 desc[UR60][R24.64], R22 ;  /* 0x0000001618004986 */ /* 0x0007e2000c10153c */
[----:B------:R-:W-:-:S03]  /*35a00*/  ISETP.LT.AND P4, PT, R172, R10, !P1 ;  /* 0x0000000aac00720c */ /* 0x000fc60004f81270 */
[----:B------:R-:W-:Y:S01]  /*35a10*/  @P3 STG.E.U16 desc[UR60][R26.64], R94 ;  /* 0x0000005e1a003986 */ /* 0x000fe2000c10153c */
[----:B------:R-:W-:Y:S01]  /*35a20*/  IMAD.WIDE R30, R57, 0x2, R146 ;  /* 0x00000002391e7825 */ /* 0x000fe200078e0292 */
[----:B------:R-:W1:Y:S02]  /*35a30*/  LDC R10, c[0x0][0x228] ;  /* 0x00008a00ff0a7b82 */ /* 0x000e640000000800 */
[----:B------:R-:W-:Y:S01]  /*35a40*/  @P2 STG.E.U16 desc[UR60][R28.64], R59 ;  /* 0x0000003b1c002986 */ /* 0x000fe2000c10153c */
[----:B------:R-:W-:Y:S02]  /*35a50*/  ISETP.GE.AND P2, PT, R3, R8, PT ;  /* 0x000000080300720c */ /* 0x000fe40003f46270 */
[----:B----4-:R-:W-:-:S03]  /*35a60*/  ISETP.LT.AND P3, PT, R171, R52, !P1 ;  /* 0x00000034ab00720c */ /* 0x010fc60004f61270 */
[----:B------:R-:W4:Y:S01]  /*35a70*/  LDC R8, c[0x0][0x228] ;  /* 0x00008a00ff087b82 */ /* 0x000f220000000800 */
[----:B0-----:R-:W-:Y:S01]  /*35a80*/  ISETP.LT.AND P1, PT, R170, R56, !P1 ;  /* 0x00000038aa00720c */ /* 0x001fe20004f21270 */
[----:B------:R0:W-:Y:S01]  /*35a90*/  @P5 STG.E.U16 desc[UR60][R30.64], R122 ;  /* 0x0000007a1e005986 */ /* 0x0001e2000c10153c */
[----:B------:R-:W-:-:S05]  /*35aa0*/  IMAD.WIDE R2, R57, 0x2, R14 ;  /* 0x0000000239027825 */ /* 0x000fca00078e020e */
[----:B---3--:R-:W3:Y:S01]  /*35ab0*/  LDC R22, c[0x0][0x228] ;  /* 0x00008a00ff167b82 */ /* 0x008ee20000000800 */
[----:B------:R-:W-:-:S07]  /*35ac0*/  IMAD.WIDE R24, R57, 0x2, R12 ;  /* 0x0000000239187825 */ /* 0x000fce00078e020c */
[----:B------:R-:W3:Y:S01]  /*35ad0*/  LDC R52, c[0x0][0x228] ;  /* 0x00008a00ff347b82 */ /* 0x000ee20000000800 */
[----:B0-----:R-:W-:Y:S01]  /*35ae0*/  PRMT R122, R122, 0x7632, R122 ;  /* 0x000076327a7a7816 */ /* 0x001fe2000000007a */
[----:B------:R-:W-:Y:S01]  /*35af0*/  IMAD.IADD R59, R57, 0x1, R145 ;  /* 0x00000001393b7824 */ /* 0x000fe200078e0291 */
[----:B--2---:R-:W-:Y:S01]  /*35b00*/  ISETP.LT.AND P5, PT, R173, R58, !P2 ;  /* 0x0000003aad00720c */ /* 0x004fe200057a1270 */
[----:B------:R-:W-:Y:S01]  /*35b10*/  IMAD.WIDE R26, R57, 0x2, R54 ;  /* 0x00000002391a7825 */ /* 0x000fe200078e0236 */
[----:B------:R-:W-:Y:S01]  /*35b20*/  PRMT R31, R126, 0x7632, R31 ;  /* 0x000076327e1f7816 */ /* 0x000fe2000000001f */
[----:B------:R0:W-:Y:S01]  /*35b30*/  @P4 STG.E.U16 desc[UR60][R2.64], R122 ;  /* 0x0000007a02004986 */ /* 0x0001e2000c10153c */
[----:B-----5:R-:W-:Y:S01]  /*35b40*/  ISETP.LT.AND P4, PT, R172, R20, !P2 ;  /* 0x00000014ac00720c */ /* 0x020fe20005781270 */
[----:B------:R-:W-:Y:S01]  /*35b50*/  VIADD R57, R174, 0xf ;  /* 0x0000000fae397836 */ /* 0x000fe20000000000 */
[----:B------:R-:W2:Y:S01]  /*35b60*/  LDC R20, c[0x0][0x228] ;  /* 0x00008a00ff147b82 */ /* 0x000ea20000000800 */
[----:B------:R-:W-:Y:S01]  /*35b70*/  @P3 STG.E.U16 desc[UR60][R24.64], R126 ;  /* 0x0000007e18003986 */ /* 0x000fe2000c10153c */
[----:B------:R-:W-:-:S03]  /*35b80*/  IMAD.WIDE R28, R59, 0x2, R146 ;  /* 0x000000023b1c7825 */ /* 0x000fc600078e0292 */
[----:B------:R5:W-:Y:S01]  /*35b90*/  @P1 STG.E.U16 desc[UR60][R26.64], R31 ;  /* 0x0000001f1a001986 */ /* 0x000be2000c10153c */
[----:B-1----:R-:W-:Y:S02]  /*35ba0*/  ISETP.GE.AND P1, PT, R57, R0, PT ;  /* 0x000000003900720c */ /* 0x002fe40003f26270 */
[----:B------:R-:W1:Y:S01]  /*35bb0*/  LDC R56, c[0x0][0x228] ;  /* 0x00008a00ff387b82 */ /* 0x000e620000000800 */
[----:B0-----:R-:W-:Y:S01]  /*35bc0*/  PRMT R3, R91, 0x7632, R3 ;  /* 0x000076325b037816 */ /* 0x001fe20000000003 */
[----:B------:R-:W-:Y:S01]  /*35bd0*/  @P5 STG.E.U16 desc[UR60][R28.64], R91 ;  /* 0x0000005b1c005986 */ /* 0x000fe2000c10153c */
[----:B----4-:R-:W-:-:S05]  /*35be0*/  ISETP.LT.AND P3, PT, R171, R8, !P2 ;  /* 0x00000008ab00720c */ /* 0x010fca0005761270 */
[----:B------:R-:W0:Y:S01]  /*35bf0*/  LDC R0, c[0x0][0x22c] ;  /* 0x00008b00ff007b82 */ /* 0x000e220000000800 */
[----:B-----5:R-:W-:Y:S01]  /*35c00*/  IMAD.WIDE R30, R59, 0x2, R14 ;  /* 0x000000023b1e7825 */ /* 0x020fe200078e020e */
[----:B------:R-:W-:Y:S02]  /*35c10*/  ISETP.LT.AND P2, PT, R170, R10, !P2 ;  /* 0x0000000aaa00720c */ /* 0x000fe40005741270 */
[----:B---3--:R-:W-:Y:S02]  /*35c20*/  ISETP.LT.AND P5, PT, R172, R52, !P1 ;  /* 0x00000034ac00720c */ /* 0x008fe40004fa1270 */
[----:B------:R3:W-:Y:S01]  /*35c30*/  @P4 STG.E.U16 desc[UR60][R30.64], R3 ;  /* 0x000000031e004986 */ /* 0x0007e2000c10153c */
[----:B------:R-:W-:Y:S01]  /*35c40*/  ISETP.LT.AND P4, PT, R173, R22, !P1 ;  /* 0x00000016ad00720c */ /* 0x000fe20004f81270 */
[----:B------:R-:W4:Y:S01]  /*35c50*/  LDC R10, c[0x0][0x228] ;  /* 0x00008a00ff0a7b82 */ /* 0x000f220000000800 */
[----:B------:R-:W-:-:S07]  /*35c60*/  IMAD.IADD R57, R59, 0x1, R145 ;  /* 0x000000013b397824 */ /* 0x000fce00078e0291 */
[----:B------:R-:W5:Y:S01]  /*35c70*/  LDC R22, c[0x0][0x228] ;  /* 0x00008a00ff167b82 */ /* 0x000f620000000800 */
[----:B---3--:R-:W-:-:S07]  /*35c80*/  IMAD.WIDE R2, R59, 0x2, R12 ;  /* 0x000000023b027825 */ /* 0x008fce00078e020c */
[----:B------:R-:W3:Y:S01]  /*35c90*/  LDC R52, c[0x0][0x228] ;  /* 0x00008a00ff347b82 */ /* 0x000ee20000000800 */
[----:B------:R-:W-:Y:S01]  /*35ca0*/  IMAD.WIDE R24, R59, 0x2, R54 ;  /* 0x000000023b187825 */ /* 0x000fe200078e0236 */
[----:B------:R-:W-:Y:S01]  /*35cb0*/  PRMT R58, R95, 0x7632, R58 ;  /* 0x000076325f3a7816 */ /* 0x000fe2000000003a */
[----:B------:R0:W-:Y:S01]  /*35cc0*/  @P3 STG.E.U16 desc[UR60][R2.64], R95 ;  /* 0x0000005f02003986 */ /* 0x0001e2000c10153c */
[----:B--2---:R-:W-:Y:S01]  /*35cd0*/  ISETP.LT.AND P3, PT, R171, R20, !P1 ;  /* 0x00000014ab00720c */ /* 0x004fe20004f61270 */
[----:B------:R-:W-:Y:S02]  /*35ce0*/  VIADD R31, R174, 0x10 ;  /* 0x00000010ae1f7836 */ /* 0x000fe40000000000 */
[C---:B------:R-:W-:Y:S01]  /*35cf0*/  IMAD.WIDE R26, R57.reuse, 0x2, R146 ;  /* 0x00000002391a7825 */ /* 0x040fe200078e0292 */
[----:B------:R-:W2:Y:S01]  /*35d00*/  LDC R8, c[0x0][0x22c] ;  /* 0x00008b00ff087b82 */ /* 0x000ea20000000800 */
[----:B------:R-:W-:Y:S02]  /*35d10*/  @P2 STG.E.U16 desc[UR60][R24.64], R58 ;  /* 0x0000003a18002986 */ /* 0x000fe4000c10153c */
[----:B------:R-:W-:Y:S01]  /*35d20*/  IMAD.WIDE R28, R57, 0x2, R14 ;  /* 0x00000002391c7825 */ /* 0x000fe200078e020e */
[----:B-1----:R-:W-:-:S02]  /*35d30*/  ISETP.LT.AND P2, PT, R170, R56, !P1 ;  /* 0x00000038aa00720c */ /* 0x002fc40004f41270 */
[----:B0-----:R-:W-:Y:S02]  /*35d40*/  PRMT R3, R123, 0x7632, R3 ;  /* 0x000076327b037816 */ /* 0x001fe40000000003 */
[----:B------:R-:W0:Y:S01]  /*35d50*/  LDC R20, c[0x0][0x228] ;  /* 0x00008a00ff147b82 */ /* 0x000e220000000800 */
[----:B------:R-:W-:Y:S01]  /*35d60*/  ISETP.GE.AND P1, PT, R31, R0, PT ;  /* 0x000000001f00720c */ /* 0x000fe20003f26270 */
[----:B------:R-:W-:Y:S04]  /*35d70*/  @P4 STG.E.U16 desc[UR60][R26.64], R123 ;  /* 0x0000007b1a004986 */ /* 0x000fe8000c10153c */
[----:B------:R1:W-:Y:S02]  /*35d80*/  @P5 STG.E.U16 desc[UR60][R28.64], R3 ;  /* 0x000000031c005986 */ /* 0x0003e4000c10153c */
[----:B------:R-:W0:Y:S01]  /*35d90*/  LDC R30, c[0x0][0x228] ;  /* 0x00008a00ff1e7b82 */ /* 0x000e220000000800 */
[----:B----4-:R-:W-:-:S07]  /*35da0*/  ISETP.LT.AND P4, PT, R173, R10, !P1 ;  /* 0x0000000aad00720c */ /* 0x010fce0004f81270 */
[----:B------:R-:W4:Y:S01]  /*35db0*/  LDC R31, c[0x0][0x228] ;  /* 0x00008a00ff1f7b82 */ /* 0x000f220000000800 */
[----:B-1----:R-:W-:Y:S01]  /*35dc0*/  IMAD.WIDE R2, R57, 0x2, R12 ;  /* 0x0000000239027825 */ /* 0x002fe200078e020c */
[----:B------:R-:W-:-:S06]  /*35dd0*/  PRMT R27, R127, 0x7632, R27 ;  /* 0x000076327f1b7816 */ /* 0x000fcc000000001b */
[----:B------:R-:W1:Y:S01]  /*35de0*/  LDC R56, c[0x0][0x228] ;  /* 0x00008a00ff387b82 */ /* 0x000e620000000800 */
[----:B------:R-:W-:Y:S01]  /*35df0*/  @P3 STG.E.U16 desc[UR60][R2.64], R127 ;  /* 0x0000007f02003986 */ /* 0x000fe2000c10153c */
[----:B-----5:R-:W-:Y:S01]  /*35e00*/  ISETP.LT.AND P3, PT, R172, R22, !P1 ;  /* 0x00000016ac00720c */ /* 0x020fe20004f61270 */
[----:B------:R-:W-:Y:S01]  /*35e10*/  IMAD.WIDE R24, R57, 0x2, R54 ;  /* 0x0000000239187825 */ /* 0x000fe200078e0236 */
[----:B---3--:R-:W-:-:S04]  /*35e20*/  ISETP.LT.AND P5, PT, R171, R52, !P1 ;  /* 0x00000034ab00720c */ /* 0x008fc80004fa1270 */
[----:B------:R-:W3:Y:S01]  /*35e30*/  LDC R10, c[0x0][0x228] ;  /* 0x00008a00ff0a7b82 */ /* 0x000ee20000000800 */
[----:B------:R-:W-:Y:S01]  /*35e40*/  IMAD.IADD R57, R57, 0x1, R145 ;  /* 0x0000000139397824 */ /* 0x000fe200078e0291 */
[----:B------:R5:W-:Y:S01]  /*35e50*/  @P2 STG.E.U16 desc[UR60][R24.64], R27 ;  /* 0x0000001b18002986 */ /* 0x000be2000c10153c */
[----:B------:R-:W-:-:S05]  /*35e60*/  VIADD R59, R174, 0x11 ;  /* 0x00000011ae3b7836 */ /* 0x000fca0000000000 */
[----:B------:R-:W3:Y:S01]  /*35e70*/  LDC R0, c[0x0][0x22c] ;  /* 0x00008b00ff007b82 */ /* 0x000ee20000000800 */
[----:B------:R-:W-:Y:S01]  /*35e80*/  IMAD.WIDE R28, R57, 0x2, R14 ;  /* 0x00000002391c7825 */ /* 0x000fe200078e020e */
[----:B--2---:R-:W-:-:S03]  /*35e90*/  ISETP.GE.AND P2, PT, R59, R8, PT ;  /* 0x000000083b00720c */ /* 0x004fc60003f46270 */
[----:B-----5:R-:W-:-:S03]  /*35ea0*/  IMAD.WIDE R26, R57, 0x2, R146 ;  /* 0x00000002391a7825 */ /* 0x020fc600078e0292 */
[----:B------:R-:W2:Y:S01]  /*35eb0*/  LDC R22, c[0x0][0x228] ;  /* 0x00008a00ff167b82 */ /* 0x000ea20000000800 */
[----:B------:R-:W-:Y:S01]  /*35ec0*/  PRMT R25, R128, 0x7632, R25 ;  /* 0x0000763280197816 */ /* 0x000fe20000000019 */
[----:B------:R-:W-:Y:S01]  /*35ed0*/  IMAD.WIDE R2, R57, 0x2, R12 ;  /* 0x0000000239027825 */ /* 0x000fe200078e020c */
[----:B------:R5:W-:Y:S01]  /*35ee0*/  @P4 STG.E.U16 desc[UR60][R26.64], R128 ;  /* 0x000000801a004986 */ /* 0x000be2000c10153c */
[----:B0-----:R-:W-:-:S03]  /*35ef0*/  ISETP.LT.AND P1, PT, R170, R20, !P1 ;  /* 0x00000014aa00720c */ /* 0x001fc60004f21270 */
[----:B------:R0:W-:Y:S01]  /*35f00*/  @P3 STG.E.U16 desc[UR60][R28.64], R25 ;  /* 0x000000191c003986 */ /* 0x0001e2000c10153c */
[----:B------:R-:W2:Y:S01]  /*35f10*/  LDC R20, c[0x0][0x228] ;  /* 0x00008a00ff147b82 */ /* 0x000ea20000000800 */
[----:B----4-:R-:W-:Y:S02]  /*35f20*/  ISETP.LT.AND P4, PT, R172, R31, !P2 ;  /* 0x0000001fac00720c */ /* 0x010fe40005781270 */
[----:B------:R4:W-:Y:S01]  /*35f30*/  @P5 STG.E.U16 desc[UR60][R2.64], R140 ;  /* 0x0000008c02005986 */ /* 0x0009e2000c10153c */
[----:B------:R-:W-:Y:S01]  /*35f40*/  ISETP.LT.AND P5, PT, R173, R30, !P2 ;  /* 0x0000001ead00720c */ /* 0x000fe200057a1270 */
[----:B------:R-:W-:Y:S01]  /*35f50*/  IMAD.IADD R31, R57, 0x1, R145 ;  /* 0x00000001391f7824 */ /* 0x000fe200078e0291 */
[----:B-1----:R-:W-:Y:S01]  /*35f60*/  ISETP.LT.AND P3, PT, R171, R56, !P2 ;  /* 0x00000038ab00720c */ /* 0x002fe20005761270 */
[----:B------:R-:W-:Y:S01]  /*35f70*/  VIADD R59, R174, 0x12 ;  /* 0x00000012ae3b7836 */ /* 0x000fe20000000000 */
[----:B------:R-:W1:Y:S01]  /*35f80*/  LDC R52, c[0x0][0x228] ;  /* 0x00008a00ff347b82 */ /* 0x000e620000000800 */
[----:B-----5:R-:W-:Y:S01]  /*35f90*/  IMAD.WIDE R26, R31, 0x2, R14 ;  /* 0x000000021f1a7825 */ /* 0x020fe200078e020e */
[----:B0-----:R-:W-:-:S03]  /*35fa0*/  PRMT R29, R140, 0x7632, R29 ;  /* 0x000076328c1d7816 */ /* 0x001fc6000000001d */
[----:B------:R-:W-:-:S03]  /*35fb0*/  IMAD.WIDE R24, R31, 0x2, R146 ;  /* 0x000000021f187825 */ /* 0x000fc600078e0292 */
[----:B------:R-:W0:Y:S01]  /*35fc0*/  LDC R8, c[0x0][0x22c] ;  /* 0x00008b00ff087b82 */ /* 0x000e220000000800 */
[----:B----4-:R-:W-:Y:S01]  /*35fd0*/  IMAD.WIDE R2, R57, 0x2, R54 ;  /* 0x0000000239027825 */ /* 0x010fe200078e0236 */
[----:B------:R-:W-:Y:S02]  /*35fe0*/  PRMT R60, R96, 0x7632, R60 ;  /* 0x00007632603c7816 */ /* 0x000fe4000000003c */
[----:B---3--:R-:W-:-:S04]  /*35ff0*/  ISETP.LT.AND P6, PT, R170, R10, !P2 ;  /* 0x0000000aaa00720c */ /* 0x008fc800057c1270 */
[----:B------:R-:W3:Y:S01]  /*36000*/  LDC R56, c[0x0][0x228] ;  /* 0x00008a00ff387b82 */ /* 0x000ee20000000800 */
[----:B------:R-:W-:Y:S01]  /*36010*/  ISETP.GE.AND P2, PT, R59, R0, PT ;  /* 0x000000003b00720c */ /* 0x000fe20003f46270 */
[----:B------:R4:W-:Y:S04]  /*36020*/  @P1 STG.E.U16 desc[UR60][R2.64], R29 ;  /* 0x0000001d02001986 */ /* 0x0009e8000c10153c */
[----:B------:R5:W-:Y:S02]  /*36030*/  @P5 STG.E.U16 desc[UR60][R24.64], R96 ;  /* 0x0000006018005986 */ /* 0x000be4000c10153c */
[----:B------:R-:W0:Y:S02]  /*36040*/  LDC R58, c[0x0][0x228] ;  /* 0x00008a00ff3a7b82 */ /* 0x000e240000000800 */
[----:B------:R-:W-:Y:S01]  /*36050*/  @P4 STG.E.U16 desc[UR60][R26.64], R60 ;  /* 0x0000003c1a004986 */ /* 0x000fe2000c10153c */
[----:B--2---:R-:W-:Y:S01]  /*36060*/  ISETP.LT.AND P4, PT, R173, R22, !P2 ;  /* 0x00000016ad00720c */ /* 0x004fe20005781270 */
[----:B------:R-:W-:-:S02]  /*36070*/  IMAD.IADD R57, R31, 0x1, R145 ;  /* 0x000000011f397824 */ /* 0x000fc400078e0291 */
[C---:B----4-:R-:W-:Y:S02]  /*36080*/  IMAD.WIDE R28, R31.reuse, 0x2, R12 ;  /* 0x000000021f1c7825 */ /* 0x050fe400078e020c */
[----:B------:R-:W2:Y:S01]  /*36090*/  LDC R10, c[0x0][0x228] ;  /* 0x00008a00ff0a7b82 */ /* 0x000ea20000000800 */
[----:B------:R-:W-:Y:S01]  /*360a0*/  PRMT R22, R64, 0x7632, R22 ;  /* 0x0000763240167816 */ /* 0x000fe20000000016 */
[----:B------:R-:W-:Y:S01]  /*360b0*/  IMAD.WIDE R30, R31, 0x2, R54 ;  /* 0x000000021f1e7825 */ /* 0x000fe200078e0236 */
[----:B------:R-:W-:Y:S01]  /*360c0*/  @P3 STG.E.U16 desc[UR60][R28.64], R64 ;  /* 0x000000401c003986 */ /* 0x000fe2000c10153c */
[----:B------:R-:W-:-:S04]  /*360d0*/  ISETP.LT.AND P3, PT, R172, R20, !P2 ;  /* 0x00000014ac00720c */ /* 0x000fc80005761270 */
[----:B------:R-:W4:Y:S01]  /*360e0*/  LDC R0, c[0x0][0x22c] ;  /* 0x00008b00ff007b82 */ /* 0x000f220000000800 */
[----:B------:R-:W-:Y:S01]  /*360f0*/  IMAD.WIDE R2, R57, 0x2, R146 ;  /* 0x0000000239027825 */ /* 0x000fe200078e0292 */
[----:B------:R-:W-:Y:S03]  /*36100*/  @P6 STG.E.U16 desc[UR60][R30.64], R22 ;  /* 0x000000161e006986 */ /* 0x000fe6000c10153c */
[----:B------:R-:W-:Y:S01]  /*36110*/  VIADD R59, R174, 0x13 ;  /* 0x00000013ae3b7836 */ /* 0x000fe20000000000 */
[----:B------:R0:W-:Y:S01]  /*36120*/  @P4 STG.E.U16 desc[UR60][R2.64], R129 ;  /* 0x0000008102004986 */ /* 0x0001e2000c10153c */
[----:B-1----:R-:W-:Y:S01]  /*36130*/  ISETP.LT.AND P4, PT, R171, R52, !P2 ;  /* 0x00000034ab00720c */ /* 0x002fe20005781270 */
[----:B-----5:R-:W-:Y:S01]  /*36140*/  IMAD.WIDE R24, R57, 0x2, R14 ;  /* 0x0000000239187825 */ /* 0x020fe200078e020e */
[----:B---3--:R-:W-:Y:S01]  /*36150*/  ISETP.LT.AND P2, PT, R170, R56, !P2 ;  /* 0x00000038aa00720c */ /* 0x008fe20005741270 */
[----:B------:R-:W1:Y:S01]  /*36160*/  LDC R20, c[0x0][0x228] ;  /* 0x00008a00ff147b82 */ /* 0x000e620000000800 */
[----:B0-----:R-:W-:-:S07]  /*36170*/  ISETP.GE.AND P1, PT, R59, R8, PT ;  /* 0x000000083b00720c */ /* 0x001fce0003f26270 */
[----:B------:R-:W0:Y:S01]  /*36180*/  LDC R8, c[0x0][0x228] ;  /* 0x00008a00ff087b82 */ /* 0x000e220000000800 */
[----:B------:R-:W-:Y:S01]  /*36190*/  PRMT R3, R129, 0x7632, R3 ;  /* 0x0000763281037816 */ /* 0x000fe20000000003 */
[----:B------:R-:W-:Y:S01]  /*361a0*/  IMAD.IADD R31, R57, 0x1, R145 ;  /* 0x00000001391f7824 */ /* 0x000fe200078e0291 */
[----:B------:R-:W-:Y:S01]  /*361b0*/  ISETP.LT.AND P5, PT, R173, R58, !P1 ;  /* 0x0000003aad00720c */ /* 0x000fe20004fa1270 */
[----:B------:R-:W-:Y:S02]  /*361c0*/  IMAD.WIDE R26, R57, 0x2, R54 ;  /* 0x00000002391a7825 */ /* 0x000fe400078e0236 */
[----:B------:R3:W-:Y:S01]  /*361d0*/  @P3 STG.E.U16 desc[UR60][R24.64], R3 ;  /* 0x0000000318003986 */ /* 0x0007e2000c10153c */
[----:B--2---:R-:W-:Y:S01]  /*361e0*/  ISETP.LT.AND P3, PT, R172, R10, !P1 ;  /* 0x0000000aac00720c */ /* 0x004fe20004f61270 */
[----:B------:R-:W2:Y:S01]  /*361f0*/  LDC R22, c[0x0][0x228] ;  /* 0x00008a00ff167b82 */ /* 0x000ea20000000800 */
[----:B------:R-:W-:-:S07]  /*36200*/  IMAD.WIDE R28, R31, 0x2, R146 ;  /* 0x000000021f1c7825 */ /* 0x000fce00078e0292 */
[----:B------:R-:W5:Y:S01]  /*36210*/  LDC R30, c[0x0][0x228] ;  /* 0x00008a00ff1e7b82 */ /* 0x000f620000000800 */
[----:B---3--:R-:W-:Y:S01]  /*36220*/  IMAD.WIDE R2, R57, 0x2, R12 ;  /* 0x0000000239027825 */ /* 0x008fe200078e020c */
[----:B------:R-:W-:-:S03]  /*36230*/  PRMT R25, R141, 0x7632, R25 ;  /* 0x000076328d197816 */ /* 0x000fc60000000019 */
[----:B------:R-:W-:Y:S01]  /*36240*/  VIADD R57, R174, 0x14 ;  /* 0x00000014ae397836 */ /* 0x000fe20000000000 */
[----:B------:R3:W-:Y:S02]  /*36250*/  @P4 STG.E.U16 desc[UR60][R2.64], R141 ;  /* 0x0000008d02004986 */ /* 0x0007e4000c10153c */
[----:B------:R-:W5:Y:S02]  /*36260*/  LDC R10, c[0x0][0x228] ;  /* 0x00008a00ff0a7b82 */ /* 0x000f640000000800 */
[----:B------:R1:W-:Y:S01]  /*36270*/  @P2 STG.E.U16 desc[UR60][R26.64], R25 ;  /* 0x000000191a002986 */ /* 0x0003e2000c10153c */
[----:B----4-:R-:W-:-:S05]  /*36280*/  ISETP.GE.AND P2, PT, R57, R0, PT ;  /* 0x000000003900720c */ /* 0x010fca0003f46270 */
[----:B------:R-:W4:Y:S01]  /*36290*/  LDC R0, c[0x0][0x22c] ;  /* 0x00008b00ff007b82 */ /* 0x000f220000000800 */
[----:B---3--:R-:W-:Y:S01]  /*362a0*/  PRMT R3, R97, 0x7632, R3 ;  /* 0x0000763261037816 */ /* 0x008fe20000000003 */
[----:B-1----:R-:W-:Y:S01]  /*362b0*/  IMAD.WIDE R24, R31, 0x2, R14 ;  /* 0x000000021f187825 */ /* 0x002fe200078e020e */
[----:B------:R-:W-:Y:S05]  /*362c0*/  @P5 STG.E.U16 desc[UR60][R28.64], R97 ;  /* 0x000000611c005986 */ /* 0x000fea000c10153c */
[----:B------:R-:W1:Y:S01]  /*362d0*/  LDC R52, c[0x0][0x228] ;  /* 0x00008a00ff347b82 */ /* 0x000e620000000800 */
[----:B------:R3:W-:Y:S01]  /*362e0*/  @P3 STG.E.U16 desc[UR60][R24.64], R3 ;  /* 0x0000000318003986 */ /* 0x0007e2000c10153c */
[----:B0-----:R-:W-:-:S02]  /*362f0*/  ISETP.LT.AND P3, PT, R171, R8, !P1 ;  /* 0x00000008ab00720c */ /* 0x001fc40004f61270 */
[----:B------:R-:W-:-:S04]  /*36300*/  ISETP.LT.AND P1, PT, R170, R20, !P1 ;  /* 0x00000014aa00720c */ /* 0x000fc80004f21270 */
[----:B------:R-:W0:Y:S01]  /*36310*/  LDC R56, c[0x0][0x228] ;  /* 0x00008a00ff387b82 */ /* 0x000e220000000800 */
[----:B------:R-:W-:Y:S01]  /*36320*/  IMAD.WIDE R26, R31, 0x2, R54 ;  /* 0x000000021f1a7825 */ /* 0x000fe200078e0236 */
[----:B------:R-:W-:-:S06]  /*36330*/  PRMT R8, R65, 0x7632, R8 ;  /* 0x0000763241087816 */ /* 0x000fcc0000000008 */
[----:B------:R-:W0:Y:S01]  /*36340*/  LDC R58, c[0x0][0x228] ;  /* 0x00008a00ff3a7b82 */ /* 0x000e220000000800 */
[----:B---3--:R-:W-:-:S04]  /*36350*/  IMAD.WIDE R2, R31, 0x2, R12 ;  /* 0x000000021f027825 */ /* 0x008fc800078e020c */
[----:B------:R-:W-:Y:S01]  /*36360*/  VIADD R59, R174, 0x15 ;  /* 0x00000015ae3b7836 */ /* 0x000fe20000000000 */
[----:B------:R-:W-:Y:S01]  /*36370*/  @P3 STG.E.U16 desc[UR60][R2.64], R65 ;  /* 0x0000004102003986 */ /* 0x000fe2000c10153c */
[----:B--2---:R-:W-:Y:S01]  /*36380*/  ISETP.LT.AND P4, PT, R173, R22, !P2 ;  /* 0x00000016ad00720c */ /* 0x004fe20005781270 */
[----:B------:R-:W2:Y:S02]  /*36390*/  LDC R20, c[0x0][0x228] ;  /* 0x00008a00ff147b82 */ /* 0x000ea40000000800 */
[----:B------:R3:W-:Y:S01]  /*363a0*/  @P1 STG.E.U16 desc[UR60][R26.64], R8 ;  /* 0x000000081a001986 */ /* 0x0007e2000c10153c */
[----:B----4-:R-:W-:Y:S02]  /*363b0*/  ISETP.GE.AND P1, PT, R59, R0, PT ;  /* 0x000000003b00720c */ /* 0x010fe40003f26270 */
[----:B-----5:R-:W-:-:S03]  /*363c0*/  ISETP.LT.AND P5, PT, R172, R30, !P2 ;  /* 0x0000001eac00720c */ /* 0x020fc600057a1270 */
[----:B------:R-:W4:Y:S01]  /*363d0*/  LDC R22, c[0x0][0x228] ;  /* 0x00008a00ff167b82 */ /* 0x000f220000000800 */
[----:B------:R-:W-:Y:S01]  /*363e0*/  IMAD.IADD R57, R31, 0x1, R145 ;  /* 0x000000011f397824 */ /* 0x000fe200078e0291 */
[----:B------:R-:W-:-:S06]  /*363f0*/  ISETP.LT.AND P3, PT, R171, R10, !P2 ;  /* 0x0000000aab00720c */ /* 0x000fcc0005761270 */
[----:B------:R-:W5:Y:S01]  /*36400*/  LDC R0, c[0x0][0x22c] ;  /* 0x00008b00ff007b82 */ /* 0x000f620000000800 */
[----:B------:R-:W-:Y:S01]  /*36410*/  IMAD.WIDE R24, R57, 0x2, R146 ;  /* 0x0000000239187825 */ /* 0x000fe200078e0292 */
[----:B------:R-:W-:Y:S02]  /*36420*/  PRMT R30, R130, 0x7632, R30 ;  /* 0x00007632821e7816 */ /* 0x000fe4000000001e */
[----:B-1----:R-:W-:-:S04]  /*36430*/  ISETP.LT.AND P2, PT, R170, R52, !P2 ;  /* 0x00000034aa00720c */ /* 0x002fc80005741270 */
[----:B------:R-:W1:Y:S01]  /*36440*/  LDC R10, c[0x0][0x228] ;  /* 0x00008a00ff0a7b82 */ /* 0x000e620000000800 */
[----:B------:R-:W-:Y:S01]  /*36450*/  IMAD.WIDE R28, R57, 0x2, R14 ;  /* 0x00000002391c7825 */ /* 0x000fe200078e020e */
[----:B------:R2:W-:Y:S01]  /*36460*/  @P4 STG.E.U16 desc[UR60][R24.64], R130 ;  /* 0x0000008218004986 */ /* 0x0005e2000c10153c */
[----:B0-----:R-:W-:-:S05]  /*36470*/  ISETP.LT.AND P6, PT, R173, R56, !P1 ;  /* 0x00000038ad00720c */ /* 0x001fca0004fc1270 */
[----:B---3--:R-:W0:Y:S01]  /*36480*/  LDC R8, c[0x0][0x22c] ;  /* 0x00008b00ff087b82 */ /* 0x008e220000000800 */
[----:B------:R3:W-:Y:S01]  /*36490*/  @P5 STG.E.U16 desc[UR60][R28.64], R30 ;  /* 0x0000001e1c005986 */ /* 0x0007e2000c10153c */
[----:B------:R-:W-:Y:S01]  /*364a0*/  ISETP.LT.AND P5, PT, R172, R58, !P1 ;  /* 0x0000003aac00720c */ /* 0x000fe20004fa1270 */
[----:B------:R-:W-:-:S05]  /*364b0*/  IMAD.WIDE R2, R57, 0x2, R12 ;  /* 0x0000000239027825 */ /* 0x000fca00078e020c */
[----:B------:R-:W0:Y:S01]  /*364c0*/  LDC R52, c[0x0][0x228] ;  /* 0x00008a00ff347b82 */ /* 0x000e220000000800 */
[----:B--2---:R-:W-:Y:S01]  /*364d0*/  IMAD.WIDE R24, R57, 0x2, R54 ;  /* 0x0000000239187825 */ /* 0x004fe200078e0236 */
[----:B---3--:R-:W-:-:S03]  /*364e0*/  PRMT R29, R142, 0x7632, R29 ;  /* 0x000076328e1d7816 */ /* 0x008fc6000000001d */
[----:B------:R-:W-:-:S03]  /*364f0*/  IMAD.IADD R59, R57, 0x1, R145 ;  /* 0x00000001393b7824 */ /* 0x000fc600078e0291 */
[----:B------:R-:W2:Y:S01]  /*36500*/  LDC R58, c[0x0][0x228] ;  /* 0x00008a00ff3a7b82 */ /* 0x000ea20000000800 */
[----:B------:R-:W-:Y:S01]  /*36510*/  VIADD R63, R174, 0x16 ;  /* 0x00000016ae3f7836 */ /* 0x000fe20000000000 */
[----:B------:R-:W-:Y:S01]  /*36520*/  @P3 STG.E.U16 desc[UR60][R2.64], R142 ;  /* 0x0000008e02003986 */ /* 0x000fe2000c10153c */
[----:B------:R-:W-:Y:S01]  /*36530*/  IMAD.WIDE R26, R59, 0x2, R146 ;  /* 0x000000023b1a7825 */ /* 0x000fe200078e0292 */
[----:B------:R-:W-:Y:S02]  /*36540*/  ISETP.LT.AND P4, PT, R171, R20, !P1 ;  /* 0x00000014ab00720c */ /* 0x000fe40004f81270 */
[----:B------:R3:W-:Y:S01]  /*36550*/  @P2 STG.E.U16 desc[UR60][R24.64], R29 ;  /* 0x0000001d18002986 */ /* 0x0007e2000c10153c */
[----:B------:R-:W-:Y:S01]  /*36560*/  PRMT R20, R98, 0x7632, R20 ;  /* 0x0000763262147816 */ /* 0x000fe20000000014 */
[----:B------:R-:W2:Y:S01]  /*36570*/  LDC R60, c[0x0][0x228] ;  /* 0x00008a00ff3c7b82 */ /* 0x000ea20000000800 */
[----:B----4-:R-:W-:Y:S02]  /*36580*/  ISETP.LT.AND P3, PT, R170, R22, !P1 ;  /* 0x00000016aa00720c */ /* 0x010fe40004f61270 */
[----:B-----5:R-:W-:Y:S01]  /*36590*/  ISETP.GE.AND P1, PT, R63, R0, PT ;  /* 0x000000003f00720c */ /* 0x020fe20003f26270 */
[----:B------:R-:W-:Y:S04]  /*365a0*/  @P6 STG.E.U16 desc[UR60][R26.64], R98 ;  /* 0x000000621a006986 */ /* 0x000fe8000c10153c */
[----:B------:R-:W4:Y:S01]  /*365b0*/  LDC R61, c[0x0][0x228] ;  /* 0x00008a00ff3d7b82 */ /* 0x000f220000000800 */
[----:B---3--:R-:W-:-:S04]  /*365c0*/  IMAD.WIDE R28, R59, 0x2, R14 ;  /* 0x000000023b1c7825 */ /* 0x008fc800078e020e */
[----:B------:R-:W-:Y:S01]  /*365d0*/  VIADD R3, R174, 0x17 ;  /* 0x00000017ae037836 */ /* 0x000fe20000000000 */
[----:B------:R3:W-:Y:S01]  /*365e0*/  @P5 STG.E.U16 desc[UR60][R28.64], R20 ;  /* 0x000000141c005986 */ /* 0x0007e2000c10153c */
[----:B-1----:R-:W-:Y:S01]  /*365f0*/  ISETP.LT.AND P5, PT, R173, R10, !P1 ;  /* 0x0000000aad00720c */ /* 0x002fe20004fa1270 */
[C---:B------:R-:W-:Y:S01]  /*36600*/  IMAD.WIDE R30, R59.reuse, 0x2, R12 ;  /* 0x000000023b1e7825 */ /* 0x040fe200078e020c */
[----:B------:R-:W1:Y:S01]  /*36610*/  LDC R10, c[0x0][0x228] ;  /* 0x00008a00ff0a7b82 */ /* 0x000e620000000800 */
[----:B------:R-:W-:Y:S02]  /*36620*/  PRMT R22, R66, 0x7632, R22 ;  /* 0x0000763242167816 */ /* 0x000fe40000000016 */
[----:B------:R-:W-:Y:S01]  /*36630*/  IMAD.WIDE R56, R59, 0x2, R54 ;  /* 0x000000023b387825 */ /* 0x000fe200078e0236 */
[----:B0-----:R-:W-:Y:S01]  /*36640*/  ISETP.GE.AND P2, PT, R3, R8, PT ;  /* 0x000000080300720c */ /* 0x001fe20003f46270 */
[----:B------:R-:W-:Y:S03]  /*36650*/  @P4 STG.E.U16 desc[UR60][R30.64], R66 ;  /* 0x000000421e004986 */ /* 0x000fe6000c10153c */
[----:B------:R-:W0:Y:S01]  /*36660*/  LDC R8, c[0x0][0x228] ;  /* 0x00008a00ff087b82 */ /* 0x000e220000000800 */
[----:B------:R5:W-:Y:S01]  /*36670*/  @P3 STG.E.U16 desc[UR60][R56.64], R22 ;  /* 0x0000001638003986 */ /* 0x000be2000c10153c */
[----:B------:R-:W-:-:S02]  /*36680*/  ISETP.LT.AND P4, PT, R172, R52, !P1 ;  /* 0x00000034ac00720c */ /* 0x000fc40004f81270 */
[----:B--2---:R-:W-:Y:S01]  /*36690*/  ISETP.LT.AND P3, PT, R171, R58, !P1 ;  /* 0x0000003aab00720c */ /* 0x004fe20004f61270 */
[----:B---3--:R-:W-:-:S03]  /*366a0*/  IMAD.IADD R29, R59, 0x1, R145 ;  /* 0x000000013b1d7824 */ /* 0x008fc600078e0291 */
[----:B------:R-:W2:Y:S01]  /*366b0*/  LDC R20, c[0x0][0x228] ;  /* 0x00008a00ff147b82 */ /* 0x000ea20000000800 */
[----:B------:R-:W-:-:S04]  /*366c0*/  IMAD.WIDE R2, R29, 0x2, R146 ;  /* 0x000000021d027825 */ /* 0x000fc800078e0292 */
[----:B------:R-:W-:Y:S01]  /*366d0*/  IMAD.WIDE R24, R29, 0x2, R14 ;  /* 0x000000021d187825 */ /* 0x000fe200078e020e */
[----:B-----5:R-:W-:Y:S02]  /*366e0*/  PRMT R56, R131, 0x7632, R56 ;  /* 0x0000763283387816 */ /* 0x020fe40000000038 */
[----:B------:R-:W3:Y:S01]  /*366f0*/  LDC R0, c[0x0][0x22c] ;  /* 0x00008b00ff007b82 */ /* 0x000ee20000000800 */
[----:B------:R-:W-:Y:S01]  /*36700*/  IMAD.WIDE R26, R29, 0x2, R12 ;  /* 0x000000021d1a7825 */ /* 0x000fe200078e020c */
[----:B------:R-:W-:Y:S04]  /*36710*/  @P5 STG.E.U16 desc[UR60][R2.64], R131 ;  /* 0x0000008302005986 */ /* 0x000fe8000c10153c */
[----:B------:R5:W-:Y:S02]  /*36720*/  @P4 STG.E.U16 desc[UR60][R24.64], R56 ;  /* 0x0000003818004986 */ /* 0x000be4000c10153c */
[----:B------:R-:W3:Y:S02]  /*36730*/  LDC R22, c[0x0][0x228] ;  /* 0x00008a00ff167b82 */ /* 0x000ee40000000800 */
[----:B------:R-:W-:Y:S01]  /*36740*/  @P3 STG.E.U16 desc[UR60][R26.64], R143 ;  /* 0x0000008f1a003986 */ /* 0x000fe2000c10153c */
[----:B-1----:R-:W-:-:S05]  /*36750*/  ISETP.LT.AND P3, PT, R171, R10, !P2 ;  /* 0x0000000aab00720c */ /* 0x002fca0005761270 */
[----:B------:R-:W1:Y:S01]  /*36760*/  LDC R52, c[0x0][0x228] ;  /* 0x00008a00ff347b82 */ /* 0x000e620000000800 */
[----:B------:R-:W-:Y:S02]  /*36770*/  ISETP.LT.AND P1, PT, R170, R60, !P1 ;  /* 0x0000003caa00720c */ /* 0x000fe40004f21270 */
[----:B----4-:R-:W-:-:S05]  /*36780*/  ISETP.LT.AND P6, PT, R173, R61, !P2 ;  /* 0x0000003dad00720c */ /* 0x010fca00057c1270 */
[----:B------:R-:W4:Y:S01]  /*36790*/  LDC R10, c[0x0][0x228] ;  /* 0x00008a00ff0a7b82 */ /* 0x000f220000000800 */
[----:B0-----:R-:W-:Y:S01]  /*367a0*/  ISETP.LT.AND P4, PT, R172, R8, !P2 ;  /* 0x00000008ac00720c */ /* 0x001fe20005781270 */
[----:B------:R-:W-:Y:S01]  /*367b0*/  IMAD.IADD R57, R29, 0x1, R145 ;  /* 0x000000011d397824 */ /* 0x000fe200078e0291 */
[----:B------:R-:W-:Y:S01]  /*367c0*/  PRMT R60, R143, 0x7632, R60 ;  /* 0x000076328f3c7816 */ /* 0x000fe2000000003c */
[----:B------:R-:W-:Y:S01]  /*367d0*/  IMAD.WIDE R28, R29, 0x2, R54 ;  /* 0x000000021d1c7825 */ /* 0x000fe200078e0236 */
[----:B--2---:R-:W-:-:S03]  /*367e0*/  ISETP.LT.AND P2, PT, R170, R20, !P2 ;  /* 0x00000014aa00720c */ /* 0x004fc60005741270 */
[----:B------:R-:W0:Y:S01]  /*367f0*/  LDC R8, c[0x0][0x22c] ;  /* 0x00008b00ff087b82 */ /* 0x000e220000000800 */
[----:B------:R-:W-:Y:S01]  /*36800*/  IMAD.WIDE R30, R57, 0x2, R146 ;  /* 0x00000002391e7825 */ /* 0x000fe200078e0292 */
[----:B-----5:R-:W-:-:S03]  /*36810*/  PRMT R25, R99, 0x7632, R25 ;  /* 0x0000763263197816 */ /* 0x020fc60000000019 */
[----:B------:R-:W-:Y:S02]  /*36820*/  VIADD R59, R174, 0x18 ;  /* 0x00000018ae3b7836 */ /* 0x000fe40000000000 */
[----:B------:R-:W-:Y:S01]  /*36830*/  IMAD.WIDE R2, R57, 0x2, R14 ;  /* 0x0000000239027825 */ /* 0x000fe200078e020e */
[----:B------:R-:W2:Y:S01]  /*36840*/  LDC R20, c[0x0][0x228] ;  /* 0x00008a00ff147b82 */ /* 0x000ea20000000800 */
[----:B------:R-:W-:Y:S01]  /*36850*/  @P1 STG.E.U16 desc[UR60][R28.64], R60 ;  /* 0x0000003c1c001986 */ /* 0x000fe2000c10153c */
[----:B---3--:R-:W-:-:S03]  /*36860*/  ISETP.GE.AND P1, PT, R59, R0, PT ;  /* 0x000000003b00720c */ /* 0x008fc60003f26270 */
[----:B------:R-:W-:Y:S03]  /*36870*/  @P6 STG.E.U16 desc[UR60][R30.64], R99 ;  /* 0x000000631e006986 */ /* 0x000fe6000c10153c */
[----:B------:R-:W3:Y:S01]  /*36880*/  LDC R56, c[0x0][0x228] ;  /* 0x00008a00ff387b82 */ /* 0x000ee20000000800 */
[----:B------:R5:W-:Y:S01]  /*36890*/  @P4 STG.E.U16 desc[UR60][R2.64], R25 ;  /* 0x0000001902004986 */ /* 0x000be2000c10153c */
[----:B------:R-:W-:Y:S02]  /*368a0*/  ISETP.LT.AND P5, PT, R173, R22, !P1 ;  /* 0x00000016ad00720c */ /* 0x000fe40004fa1270 */
[----:B-1----:R-:W-:-:S04]  /*368b0*/  ISETP.LT.AND P6, PT, R172, R52, !P1 ;  /* 0x00000034ac00720c */ /* 0x002fc80004fc1270 */
[----:B------:R-:W1:Y:S01]  /*368c0*/  LDC R58, c[0x0][0x228] ;  /* 0x00008a00ff3a7b82 */ /* 0x000e620000000800 */
[----:B-----5:R-:W-:-:S07]  /*368d0*/  IMAD.WIDE R24, R57, 0x2, R12 ;  /* 0x0000000239187825 */ /* 0x020fce00078e020c */
[----:B------:R-:W5:Y:S01]  /*368e0*/  LDC R60, c[0x0][0x228] ;  /* 0x00008a00ff3c7b82 */ /* 0x000f620000000800 */
[----:B------:R-:W-:Y:S01]  /*368f0*/  @P3 STG.E.U16 desc[UR60][R24.64], R67 ;  /* 0x0000004318003986 */ /* 0x000fe2000c10153c */
[----:B----4-:R-:W-:Y:S01]  /*36900*/  ISETP.LT.AND P3, PT, R171, R10, !P1 ;  /* 0x0000000aab00720c */ /* 0x010fe20004f61270 */
[----:B------:R-:W-:Y:S01]  /*36910*/  IMAD.IADD R59, R57, 0x1, R145 ;  /* 0x00000001393b7824 */ /* 0x000fe200078e0291 */
[----:B------:R-:W-:Y:S01]  /*36920*/  PRMT R3, R67, 0x7632, R3 ;  /* 0x0000763243037816 */ /* 0x000fe20000000003 */
[----:B------:R-:W-:-:S03]  /*36930*/  IMAD.WIDE R26, R57, 0x2, R54 ;  /* 0x00000002391a7825 */ /* 0x000fc600078e0236 */
[----:B------:R-:W4:Y:S01]  /*36940*/  LDC R10, c[0x0][0x228] ;  /* 0x00008a00ff0a7b82 */ /* 0x000f220000000800 */
[----:B------:R-:W-:Y:S01]  /*36950*/  VIADD R57, R174, 0x19 ;  /* 0x00000019ae397836 */ /* 0x000fe20000000000 */
[----:B------:R-:W-:Y:S01]  /*36960*/  PRMT R52, R32, 0x7632, R52 ;  /* 0x0000763220347816 */ /* 0x000fe20000000034 */
[C---:B------:R-:W-:Y:S01]  /*36970*/  IMAD.WIDE R28, R59.reuse, 0x2, R146 ;  /* 0x000000023b1c7825 */ /* 0x040fe200078e0292 */
[----:B------:R-:W-:Y:S04]  /*36980*/  @P2 STG.E.U16 desc[UR60][R26.64], R3 ;  /* 0x000000031a002986 */ /* 0x000fe8000c10153c */
[----:B------:R-:W4:Y:S01]  /*36990*/  LDC R0, c[0x0][0x22c] ;  /* 0x00008b00ff007b82 */ /* 0x000f220000000800 */
[----:B------:R-:W-:Y:S01]  /*369a0*/  IMAD.WIDE R30, R59, 0x2, R14 ;  /* 0x000000023b1e7825 */ /* 0x000fe200078e020e */
[----:B0-----:R-:W-:Y:S01]  /*369b0*/  ISETP.GE.AND P2, PT, R57, R8, PT ;  /* 0x000000083900720c */ /* 0x001fe20003f46270 */
[----:B------:R0:W-:Y:S05]  /*369c0*/  @P5 STG.E.U16 desc[UR60][R28.64], R32 ;  /* 0x000000201c005986 */ /* 0x0001ea000c10153c */
[----:B------:R-:W4:Y:S01]  /*369d0*/  LDC R22, c[0x0][0x228] ;  /* 0x00008a00ff167b82 */ /* 0x000f220000000800 */
[----:B------:R1:W-:Y:S01]  /*369e0*/  @P6 STG.E.U16 desc[UR60][R30.64], R52 ;  /* 0x000000341e006986 */ /* 0x0003e2000c10153c */
[----:B--2---:R-:W-:-:S02]  /*369f0*/  ISETP.LT.AND P4, PT, R171, R20, !P2 ;  /* 0x00000014ab00720c */ /* 0x004fc40005781270 */
[----:B---3--:R-:W-:-:S04]  /*36a00*/  ISETP.LT.AND P1, PT, R170, R56, !P1 ;  /* 0x00000038aa00720c */ /* 0x008fc80004f21270 */
[----:B0-----:R-:W0:Y:S01]  /*36a10*/  LDC R32, c[0x0][0x228] ;  /* 0x00008a00ff207b82 */ /* 0x001e220000000800 */
[----:B-1----:R-:W-:-:S07]  /*36a20*/  ISETP.LT.AND P5, PT, R173, R58, !P2 ;  /* 0x0000003aad00720c */ /* 0x002fce00057a1270 */
[----:B------:R-:W1:Y:S01]  /*36a30*/  LDC R52, c[0x0][0x228] ;  /* 0x00008a00ff347b82 */ /* 0x000e620000000800 */
[----:B-----5:R-:W-:-:S07]  /*36a40*/  ISETP.LT.AND P6, PT, R172, R60, !P2 ;  /* 0x0000003cac00720c */ /* 0x020fce00057c1270 */
[----:B------:R-:W2:Y:S01]  /*36a50*/  LDC R20, c[0x0][0x228] ;  /* 0x00008a00ff147b82 */ /* 0x000ea20000000800 */
[----:B------:R-:W-:Y:S01]  /*36a60*/  IMAD.WIDE R2, R59, 0x2, R12 ;  /* 0x000000023b027825 */ /* 0x000fe200078e020c */
[----:B------:R-:W-:-:S03]  /*36a70*/  PRMT R31, R132, 0x7632, R31 ;  /* 0x00007632841f7816 */ /* 0x000fc6000000001f */
[----:B------:R-:W-:-:S03]  /*36a80*/  IMAD.IADD R57, R59, 0x1, R145 ;  /* 0x000000013b397824 */ /* 0x000fc600078e0291 */
[----:B------:R-:W3:Y:S01]  /*36a90*/  LDC R8, c[0x0][0x22c] ;  /* 0x00008b00ff087b82 */ /* 0x000ee20000000800 */
[----:B------:R-:W-:Y:S01]  /*36aa0*/  IMAD.WIDE R24, R59, 0x2, R54 ;  /* 0x000000023b187825 */ /* 0x000fe200078e0236 */
[----:B----4-:R-:W-:-:S03]  /*36ab0*/  ISETP.LT.AND P2, PT, R170, R10, !P2 ;  /* 0x0000000aaa00720c */ /* 0x010fc60005741270 */
[----:B------:R-:W-:Y:S01]  /*36ac0*/  VIADD R59, R174, 0x1a ;  /* 0x0000001aae3b7836 */ /* 0x000fe20000000000 */
[----:B------:R-:W-:Y:S02]  /*36ad0*/  @P3 STG.E.U16 desc[UR60][R2.64], R132 ;  /* 0x0000008402003986 */ /* 0x000fe4000c10153c */
[----:B------:R-:W4:Y:S01]  /*36ae0*/  LDC R56, c[0x0][0x228] ;  /* 0x00008a00ff387b82 */ /* 0x000f220000000800 */
[C---:B------:R-:W-:Y:S01]  /*36af0*/  IMAD.WIDE R26, R57.reuse, 0x2, R146 ;  /* 0x00000002391a7825 */ /* 0x040fe200078e0292 */
[----:B------:R5:W-:Y:S01]  /*36b00*/  @P1 STG.E.U16 desc[UR60][R24.64], R31 ;  /* 0x0000001f18001986 */ /* 0x000be2000c10153c */
[----:B------:R-:W-:Y:S02]  /*36b10*/  PRMT R61, R100, 0x7632, R61 ;  /* 0x00007632643d7816 */ /* 0x000fe4000000003d */
[----:B------:R-:W-:-:S03]  /*36b20*/  IMAD.WIDE R28, R57, 0x2, R14 ;  /* 0x00000002391c7825 */ /* 0x000fc600078e020e */
[----:B------:R-:W4:Y:S01]  /*36b30*/  LDC R58, c[0x0][0x228] ;  /* 0x00008a00ff3a7b82 */ /* 0x000f220000000800 */
[----:B------:R-:W-:Y:S01]  /*36b40*/  ISETP.GE.AND P1, PT, R59, R0, PT ;  /* 0x000000003b00720c */ /* 0x000fe20003f26270 */
[----:B------:R-:W-:Y:S06]  /*36b50*/  @P5 STG.E.U16 desc[UR60][R26.64], R100 ;  /* 0x000000641a005986 */ /* 0x000fec000c10153c */
[----:B------:R-:W4:Y:S01]  /*36b60*/  LDC R60, c[0x0][0x228] ;  /* 0x00008a00ff3c7b82 */ /* 0x000f220000000800 */
[----:B-----5:R-:W-:Y:S01]  /*36b70*/  IMAD.WIDE R30, R57, 0x2, R12 ;  /* 0x00000002391e7825 */ /* 0x020fe200078e020c */
[----:B------:R-:W-:Y:S01]  /*36b80*/  ISETP.LT.AND P3, PT, R173, R22, !P1 ;  /* 0x00000016ad00720c */ /* 0x000fe20004f61270 */
[----:B------:R-:W-:Y:S01]  /*36b90*/  @P6 STG.E.U16 desc[UR60][R28.64], R61 ;  /* 0x0000003d1c006986 */ /* 0x000fe2000c10153c */
[----:B------:R-:W-:-:S04]  /*36ba0*/  PRMT R22, R68, 0x7632, R22 ;  /* 0x0000763244167816 */ /* 0x000fc80000000016 */
[----:B------:R-:W5:Y:S01]  /*36bb0*/  LDC R10, c[0x0][0x228] ;  /* 0x00008a00ff0a7b82 */ /* 0x000f620000000800 */
[----:B------:R-:W-:Y:S01]  /*36bc0*/  IMAD.WIDE R2, R57, 0x2, R54 ;  /* 0x0000000239027825 */ /* 0x000fe200078e0236 */
[----:B------:R3:W-:Y:S01]  /*36bd0*/  @P4 STG.E.U16 desc[UR60][R30.64], R68 ;  /* 0x000000441e004986 */ /* 0x0007e2000c10153c */
[----:B0-----:R-:W-:Y:S02]  /*36be0*/  ISETP.LT.AND P4, PT, R172, R32, !P1 ;  /* 0x00000020ac00720c */ /* 0x001fe40004f81270 */
[----:B-1----:R-:W-:-:S03]  /*36bf0*/  ISETP.LT.AND P5, PT, R171, R52, !P1 ;  /* 0x00000034ab00720c */ /* 0x002fc60004fa1270 */
[----:B------:R-:W0:Y:S01]  /*36c00*/  LDC R0, c[0x0][0x22c] ;  /* 0x00008b00ff007b82 */ /* 0x000e220000000800 */
[----:B--2---:R-:W-:Y:S01]  /*36c10*/  ISETP.LT.AND P1, PT, R170, R20, !P1 ;  /* 0x00000014aa00720c */ /* 0x004fe20004f21270 */
[----:B------:R-:W-:Y:S01]  /*36c20*/  IMAD.IADD R59, R57, 0x1, R145 ;  /* 0x00000001393b7824 */ /* 0x000fe200078e0291 */
[----:B------:R1:W-:Y:S01]  /*36c30*/  @P2 STG.E.U16 desc[UR60][R2.64], R22 ;  /* 0x0000001602002986 */ /* 0x0003e2000c10153c */
[----:B---3--:R-:W-:-:S04]  /*36c40*/  VIADD R31, R174, 0x1b ;  /* 0x0000001bae1f7836 */ /* 0x008fc80000000000 */
[----:B------:R-:W2:Y:S01]  /*36c50*/  LDC R20, c[0x0][0x228] ;  /* 0x00008a00ff147b82 */ /* 0x000ea20000000800 */
[----:B------:R-:W-:Y:S01]  /*36c60*/  IMAD.WIDE R24, R59, 0x2, R146 ;  /* 0x000000023b187825 */ /* 0x000fe200078e0292 */
[----:B------:R-:W-:-:S06]  /*36c70*/  PRMT R30, R33, 0x7632, R30 ;  /* 0x00007632211e7816 */ /* 0x000fcc000000001e */
[----:B-1----:R-:W1:Y:S01]  /*36c80*/  LDC R22, c[0x0][0x228] ;  /* 0x00008a00ff167b82 */ /* 0x002e620000000800 */
[----:B------:R-:W-:Y:S01]  /*36c90*/  IMAD.WIDE R26, R59, 0x2, R14 ;  /* 0x000000023b1a7825 */ /* 0x000fe200078e020e */
[----:B------:R-:W-:-:S06]  /*36ca0*/  ISETP.GE.AND P2, PT, R31, R8, PT ;  /* 0x000000081f00720c */ /* 0x000fcc0003f46270 */
[----:B------:R-:W3:Y:S01]  /*36cb0*/  LDC R32, c[0x0][0x228] ;  /* 0x00008a00ff207b82 */ /* 0x000ee20000000800 */
[----:B------:R-:W-:Y:S01]  /*36cc0*/  IMAD.WIDE R28, R59, 0x2, R12 ;  /* 0x000000023b1c7825 */ /* 0x000fe200078e020c */
[----:B------:R5:W-:Y:S01]  /*36cd0*/  @P3 STG.E.U16 desc[UR60][R24.64], R33 ;  /* 0x0000002118003986 */ /* 0x000be2000c10153c */
[----:B----4-:R-:W-:-:S03]  /*36ce0*/  ISETP.LT.AND P3, PT, R173, R56, !P2 ;  /* 0x00000038ad00720c */ /* 0x010fc60005761270 */
[----:B------:R4:W-:Y:S01]  /*36cf0*/  @P4 STG.E.U16 desc[UR60][R26.64], R30 ;  /* 0x0000001e1a004986 */ /* 0x0009e2000c10153c */
[----:B------:R-:W-:Y:S01]  /*36d00*/  ISETP.LT.AND P4, PT, R172, R58, !P2 ;  /* 0x0000003aac00720c */ /* 0x000fe20005781270 */
[----:B------:R-:W3:Y:S02]  /*36d10*/  LDC R52, c[0x0][0x228] ;  /* 0x00008a00ff347b82 */ /* 0x000ee40000000800 */
[----:B------:R0:W-:Y:S01]  /*36d20*/  @P5 STG.E.U16 desc[UR60][R28.64], R133 ;  /* 0x000000851c005986 */ /* 0x0001e2000c10153c */
[----:B------:R-:W-:Y:S01]  /*36d30*/  ISETP.LT.AND P5, PT, R171, R60, !P2 ;  /* 0x0000003cab00720c */ /* 0x000fe200057a1270 */
[----:B------:R-:W-:Y:S01]  /*36d40*/  IMAD.WIDE R2, R59, 0x2, R54 ;  /* 0x000000023b027825 */ /* 0x000fe200078e0236 */
[----:B------:R-:W-:-:S03]  /*36d50*/  PRMT R31, R133, 0x7632, R31 ;  /* 0x00007632851f7816 */ /* 0x000fc6000000001f */
[----:B------:R-:W3:Y:S01]  /*36d60*/  LDC R8, c[0x0][0x22c] ;  /* 0x00008b00ff087b82 */ /* 0x000ee20000000800 */
[----:B-----5:R-:W-:Y:S01]  /*36d70*/  IMAD.IADD R33, R59, 0x1, R145 ;  /* 0x000000013b217824 */ /* 0x020fe200078e0291 */
[----:B------:R-:W-:Y:S01]  /*36d80*/  ISETP.LT.AND P2, PT, R170, R10, !P2 ;  /* 0x0000000aaa00720c */ /* 0x000fe20005741270 */
[----:B------:R-:W-:Y:S01]  /*36d90*/  VIADD R57, R174, 0x1c ;  /* 0x0000001cae397836 */ /* 0x000fe20000000000 */
[----:B------:R-:W-:Y:S01]  /*36da0*/  PRMT R58, R101, 0x7632, R58 ;  /* 0x00007632653a7816 */ /* 0x000fe2000000003a */
[----:B------:R-:W-:-:S03]  /*36db0*/  IMAD.WIDE R24, R33, 0x2, R146 ;  /* 0x0000000221187825 */ /* 0x000fc600078e0292 */
[----:B------:R-:W5:Y:S01]  /*36dc0*/  LDC R10, c[0x0][0x228] ;  /* 0x00008a00ff0a7b82 */ /* 0x000f620000000800 */
[----:B----4-:R-:W-:Y:S01]  /*36dd0*/  IMAD.WIDE R26, R33, 0x2, R14 ;  /* 0x00000002211a7825 */ /* 0x010fe200078e020e */
[----:B------:R4:W-:Y:S01]  /*36de0*/  @P1 STG.E.U16 desc[UR60][R2.64], R31 ;  /* 0x0000001f02001986 */ /* 0x0009e2000c10153c */
[----:B0-----:R-:W-:Y:S02]  /*36df0*/  ISETP.GE.AND P1, PT, R57, R0, PT ;  /* 0x000000003900720c */ /* 0x001fe40003f26270 */
[----:B------:R-:W-:Y:S01]  /*36e00*/  IMAD.WIDE R28, R33, 0x2, R12 ;  /* 0x00000002211c7825 */ /* 0x000fe200078e020c */
[----:B------:R0:W-:Y:S01]  /*36e10*/  @P3 STG.E.U16 desc[UR60][R24.64], R101 ;  /* 0x0000006518003986 */ /* 0x0001e2000c10153c */
[----:B--2---:R-:W-:Y:S01]  /*36e20*/  ISETP.LT.AND P3, PT, R173, R20, !P1 ;  /* 0x00000014ad00720c */ /* 0x004fe20004f61270 */
[----:B------:R-:W2:Y:S02]  /*36e30*/  LDC R56, c[0x0][0x228] ;  /* 0x00008a00ff387b82 */ /* 0x000ea40000000800 */
[----:B------:R0:W-:Y:S01]  /*36e40*/  @P4 STG.E.U16 desc[UR60][R26.64], R58 ;  /* 0x0000003a1a004986 */ /* 0x0001e2000c10153c */
[----:B-1----:R-:W-:-:S03]  /*36e50*/  ISETP.LT.AND P4, PT, R172, R22, !P1 ;  /* 0x00000016ac00720c */ /* 0x002fc60004f81270 */
[----:B------:R-:W-:Y:S01]  /*36e60*/  @P5 STG.E.U16 desc[UR60][R28.64], R69 ;  /* 0x000000451c005986 */ /* 0x000fe2000c10153c */
[----:B----4-:R-:W-:Y:S01]  /*36e70*/  PRMT R3, R69, 0x7632, R3 ;  /* 0x0000763245037816 */ /* 0x010fe20000000003 */
[----:B------:R-:W-:Y:S01]  /*36e80*/  IMAD.WIDE R30, R33, 0x2, R54 ;  /* 0x00000002211e7825 */ /* 0x000fe200078e0236 */
[----:B---3--:R-:W-:Y:S01]  /*36e90*/  ISETP.LT.AND P5, PT, R171, R32, !P1 ;  /* 0x00000020ab00720c */ /* 0x008fe20004fa1270 */
[----:B------:R-:W1:Y:S02]  /*36ea0*/  LDC R57, c[0x0][0x228] ;  /* 0x00008a00ff397b82 */ /* 0x000e640000000800 */
[----:B------:R-:W-:Y:S01]  /*36eb0*/  IMAD.IADD R33, R33, 0x1, R145 ;  /* 0x0000000121217824 */ /* 0x000fe200078e0291 */
[----:B------:R3:W-:Y:S01]  /*36ec0*/  @P2 STG.E.U16 desc[UR60][R30.64], R3 ;  /* 0x000000031e002986 */ /* 0x0007e2000c10153c */
[----:B------:R-:W-:-:S04]  /*36ed0*/  VIADD R59, R174, 0x1d ;  /* 0x0000001dae3b7836 */ /* 0x000fc80000000000 */
[----:B------:R-:W4:Y:S01]  /*36ee0*/  LDC R20, c[0x0][0x228] ;  /* 0x00008a00ff147b82 */ /* 0x000f220000000800 */
[----:B0-----:R-:W-:Y:S01]  /*36ef0*/  IMAD.WIDE R24, R33, 0x2, R14 ;  /* 0x0000000221187825 */ /* 0x001fe200078e020e */
[----:B------:R-:W-:-:S03]  /*36f00*/  ISETP.LT.AND P2, PT, R170, R52, !P1 ;  /* 0x00000034aa00720c */ /* 0x000fc60004f41270 */
[C---:B------:R-:W-:Y:S01]  /*36f10*/  IMAD.WIDE R26, R33.reuse, 0x2, R12 ;  /* 0x00000002211a7825 */ /* 0x040fe200078e020c */
[----:B---3--:R-:W-:Y:S02]  /*36f20*/  PRMT R30, R34, 0x7632, R30 ;  /* 0x00007632221e7816 */ /* 0x008fe4000000001e */
[----:B------:R-:W0:Y:S01]  /*36f30*/  LDC R0, c[0x0][0x22c] ;  /* 0x00008b00ff007b82 */ /* 0x000e220000000800 */
[----:B------:R-:W-:Y:S01]  /*36f40*/  IMAD.WIDE R2, R33, 0x2, R146 ;  /* 0x0000000221027825 */ /* 0x000fe200078e0292 */
[----:B------:R-:W-:-:S04]  /*36f50*/  ISETP.GE.AND P1, PT, R59, R8, PT ;  /* 0x000000083b00720c */ /* 0x000fc80003f26270 */
[----:B------:R-:W-:Y:S02]  /*36f60*/  @P3 STG.E.U16 desc[UR60][R2.64], R34 ;  /* 0x0000002202003986 */ /* 0x000fe4000c10153c */
[----:B------:R-:W3:Y:S02]  /*36f70*/  LDC R22, c[0x0][0x228] ;  /* 0x00008a00ff167b82 */ /* 0x000ee40000000800 */
[----:B------:R-:W-:Y:S04]  /*36f80*/  @P4 STG.E.U16 desc[UR60][R24.64], R30 ;  /* 0x0000001e18004986 */ /* 0x000fe8000c10153c */
[----:B------:R-:W-:Y:S01]  /*36f90*/  @P5 STG.E.U16 desc[UR60][R26.64], R134 ;  /* 0x000000861a005986 */ /* 0x000fe2000c10153c */
[----:B-----5:R-:W-:Y:S01]  /*36fa0*/  ISETP.LT.AND P5, PT, R173, R10, !P1 ;  /* 0x0000000aad00720c */ /* 0x020fe20004fa1270 */
[----:B------:R-:W-:Y:S01]  /*36fb0*/  IMAD.WIDE R28, R33, 0x2, R54 ;  /* 0x00000002211c7825 */ /* 0x000fe200078e0236 */
[----:B------:R-:W5:Y:S01]  /*36fc0*/  LDC R10, c[0x0][0x228] ;  /* 0x00008a00ff0a7b82 */ /* 0x000f620000000800 */
[----:B------:R-:W-:-:S02]  /*36fd0*/  PRMT R32, R134, 0x7632, R32 ;  /* 0x0000763286207816 */ /* 0x000fc40000000020 */
[----:B--2---:R-:W-:-:S05]  /*36fe0*/  ISETP.LT.AND P4, PT, R172, R56, !P1 ;  /* 0x00000038ac00720c */ /* 0x004fca0004f81270 */
[----:B------:R-:W2:Y:S01]  /*36ff0*/  LDC R8, c[0x0][0x228] ;  /* 0x00008a00ff087b82 */ /* 0x000ea20000000800 */
[----:B------:R4:W-:Y:S01]  /*37000*/  @P2 STG.E.U16 desc[UR60][R28.64], R32 ;  /* 0x000000201c002986 */ /* 0x0009e2000c10153c */
[----:B-1----:R-:W-:Y:S02]  /*37010*/  ISETP.LT.AND P3, PT, R171, R57, !P1 ;  /* 0x00000039ab00720c */ /* 0x002fe40004f61270 */
[----:B----4-:R-:W-:Y:S01]  /*37020*/  ISETP.LT.AND P2, PT, R170, R20, !P1 ;  /* 0x00000014aa00720c */ /* 0x010fe20004f41270 */
[----:B------:R-:W-:-:S03]  /*37030*/  VIADD R31, R174, 0x1e ;  /* 0x0000001eae1f7836 */ /* 0x000fc60000000000 */
[----:B------:R-:W1:Y:S01]  /*37040*/  LDC R20, c[0x0][0x228] ;  /* 0x00008a00ff147b82 */ /* 0x000e620000000800 */
[----:B------:R-:W-:Y:S01]  /*37050*/  IMAD.IADD R29, R33, 0x1, R145 ;  /* 0x00000001211d7824 */ /* 0x000fe200078e0291 */
[----:B------:R-:W-:Y:S02]  /*37060*/  PRMT R34, R102, 0x7632, R34 ;  /* 0x0000763266227816 */ /* 0x000fe40000000022 */
[----:B------:R-:W-:Y:S01]  /*37070*/  PRMT R52, R70, 0x7632, R52 ;  /* 0x0000763246347816 */ /* 0x000fe20000000034 */
[----:B------:R-:W-:Y:S01]  /*37080*/  IMAD.WIDE R2, R29, 0x2, R146 ;  /* 0x000000021d027825 */ /* 0x000fe200078e0292 */
[----:B0-----:R-:W-:Y:S02]  /*37090*/  ISETP.GE.AND P1, PT, R31, R0, PT ;  /* 0x000000001f00720c */ /* 0x001fe40003f26270 */
[----:B------:R-:W0:Y:S01]  /*370a0*/  LDC R32, c[0x0][0x228] ;  /* 0x00008a00ff207b82 */ /* 0x000e220000000800 */
[C---:B------:R-:W-:Y:S01]  /*370b0*/  IMAD.WIDE R24, R29.reuse, 0x2, R14 ;  /* 0x000000021d187825 */ /* 0x040fe200078e020e */
[----:B------:R-:W-:Y:S03]  /*370c0*/  @P5 STG.E.U16 desc[UR60][R2.64], R102 ;  /* 0x0000006602005986 */ /* 0x000fe6000c10153c */
[----:B------:R-:W-:-:S03]  /*370d0*/  IMAD.WIDE R26, R29, 0x2, R12 ;  /* 0x000000021d1a7825 */ /* 0x000fc600078e020c */
[----:B------:R-:W4:Y:S01]  /*370e0*/  LDC R0, c[0x0][0x22c] ;  /* 0x00008b00ff007b82 */ /* 0x000f220000000800 */
[----:B------:R1:W-:Y:S01]  /*370f0*/  @P4 STG.E.U16 desc[UR60][R24.64], R34 ;  /* 0x0000002218004986 */ /* 0x0003e2000c10153c */
[----:B---3--:R-:W-:-:S03]  /*37100*/  ISETP.LT.AND P6, PT, R173, R22, !P1 ;  /* 0x00000016ad00720c */ /* 0x008fc60004fc1270 */
[----:B------:R-:W-:Y:S01]  /*37110*/  @P3 STG.E.U16 desc[UR60][R26.64], R70 ;  /* 0x000000461a003986 */ /* 0x000fe2000c10153c */
[----:B-----5:R-:W-:Y:S02]  /*37120*/  ISETP.LT.AND P3, PT, R171, R10, !P1 ;  /* 0x0000000aab00720c */ /* 0x020fe40004f61270 */
[----:B------:R-:W3:Y:S01]  /*37130*/  LDC R22, c[0x0][0x228] ;  /* 0x00008a00ff167b82 */ /* 0x000ee20000000800 */
[C---:B------:R-:W-:Y:S01]  /*37140*/  IMAD.IADD R33, R29.reuse, 0x1, R145 ;  /* 0x000000011d217824 */ /* 0x040fe200078e0291 */
[----:B--2---:R-:W-:Y:S01]  /*37150*/  ISETP.LT.AND P4, PT, R172, R8, !P1 ;  /* 0x00000008ac00720c */ /* 0x004fe20004f81270 */
[----:B------:R-:W-:-:S05]  /*37160*/  IMAD.WIDE R28, R29, 0x2, R54 ;  /* 0x000000021d1c7825 */ /* 0x000fca00078e0236 */
[----:B------:R-:W2:Y:S01]  /*37170*/  LDC R10, c[0x0][0x228] ;  /* 0x00008a00ff0a7b82 */ /* 0x000ea20000000800 */
[----:B------:R5:W-:Y:S01]  /*37180*/  @P2 STG.E.U16 desc[UR60][R28.64], R52 ;  /* 0x000000341c002986 */ /* 0x000be2000c10153c */
[----:B-1----:R-:W-:Y:S01]  /*37190*/  ISETP.LT.AND P2, PT, R170, R20, !P1 ;  /* 0x00000014aa00720c */ /* 0x002fe20004f41270 */
[----:B------:R-:W-:Y:S01]  /*371a0*/  IMAD.WIDE R30, R33, 0x2, R146 ;  /* 0x00000002211e7825 */ /* 0x000fe200078e0292 */
[----:B------:R-:W-:-:S03]  /*371b0*/  PRMT R25, R35, 0x7632, R25 ;  /* 0x0000763223197816 */ /* 0x000fc60000000019 */
[----:B------:R-:W-:Y:S01]  /*371c0*/  IMAD.WIDE R2, R33, 0x2, R14 ;  /* 0x0000000221027825 */ /* 0x000fe200078e020e */
[----:B------:R-:W1:Y:S01]  /*371d0*/  LDC R20, c[0x0][0x228] ;  /* 0x00008a00ff147b82 */ /* 0x000e620000000800 */
[----:B------:R-:W-:Y:S02]  /*371e0*/  @P6 STG.E.U16 desc[UR60][R30.64], R35 ;  /* 0x000000231e006986 */ /* 0x000fe4000c10153c */
[----:B------:R-:W-:Y:S02]  /*371f0*/  VIADD R57, R174, 0x1f ;  /* 0x0000001fae397836 */ /* 0x000fe40000000000 */
[----:B------:R0:W-:Y:S03]  /*37200*/  @P4 STG.E.U16 desc[UR60][R2.64], R25 ;  /* 0x0000001902004986 */ /* 0x0001e6000c10153c */
[----:B------:R-:W1:Y:S01]  /*37210*/  LDC R8, c[0x0][0x22c] ;  /* 0x00008b00ff087b82 */ /* 0x000e620000000800 */
[----:B----4-:R-:W-:-:S07]  /*37220*/  ISETP.GE.AND P1, PT, R57, R0, PT ;  /* 0x000000003900720c */ /* 0x010fce0003f26270 */
[----:B-----5:R-:W4:Y:S01]  /*37230*/  LDC R52, c[0x0][0x228] ;  /* 0x00008a00ff347b82 */ /* 0x020f220000000800 */
[----:B0-----:R-:W-:Y:S01]  /*37240*/  IMAD.WIDE R24, R33, 0x2, R12 ;  /* 0x0000000221187825 */ /* 0x001fe200078e020c */
[----:B---3--:R-:W-:-:S04]  /*37250*/  ISETP.LT.AND P5, PT, R173, R22, !P1 ;  /* 0x00000016ad00720c */ /* 0x008fc80004fa1270 */
[----:B------:R-:W-:Y:S01]  /*37260*/  @P3 STG.E.U16 desc[UR60][R24.64], R135 ;  /* 0x0000008718003986 */ /* 0x000fe2000c10153c */
[----:B--2---:R-:W-:Y:S01]  /*37270*/  ISETP.LT.AND P3, PT, R171, R10, !P1 ;  /* 0x0000000aab00720c */ /* 0x004fe20004f61270 */
[----:B------:R-:W0:Y:S08]  /*37280*/  LDC R34, c[0x0][0x228] ;  /* 0x00008a00ff227b82 */ /* 0x000e300000000800 */
[----:B------:R-:W2:Y:S08]  /*37290*/  LDC R22, c[0x0][0x228] ;  /* 0x00008a00ff167b82 */ /* 0x000eb00000000800 */
[----:B------:R-:W3:Y:S01]  /*372a0*/  LDC R10, c[0x0][0x228] ;  /* 0x00008a00ff0a7b82 */ /* 0x000ee20000000800 */
[----:B------:R-:W-:-:S07]  /*372b0*/  ISETP.LT.AND P6, PT, R172, R32, !P1 ;  /* 0x00000020ac00720c */ /* 0x000fce0004fc1270 */
[----:B------:R-:W5:Y:S01]  /*372c0*/  LDC R0, c[0x0][0x22c] ;  /* 0x00008b00ff007b82 */ /* 0x000f620000000800 */
[----:B-1----:R-:W-:Y:S01]  /*372d0*/  ISETP.LT.AND P1, PT, R170, R20, !P1 ;  /* 0x00000014aa00720c */ /* 0x002fe20004f21270 */
[----:B------:R-:W-:Y:S01]  /*372e0*/  IMAD.IADD R35, R33, 0x1, R145 ;  /* 0x0000000121237824 */ /* 0x000fe200078e0291 */
[----:B------:R-:W-:Y:S01]  /*372f0*/  PRMT R3, R135, 0x7632, R3 ;  /* 0x0000763287037816 */ /* 0x000fe20000000003 */
[----:B------:R-:W-:-:S04]  /*37300*/  IMAD.WIDE R26, R33, 0x2, R54 ;  /* 0x00000002211a7825 */ /* 0x000fc800078e0236 */
[----:B------:R-:W1:Y:S01]  /*37310*/  LDC R20, c[0x0][0x228] ;  /* 0x00008a00ff147b82 */ /* 0x000e620000000800 */
[----:B------:R-:W-:Y:S01]  /*37320*/  VIADD R33, R174, 0x20 ;  /* 0x00000020ae217836 */ /* 0x000fe20000000000 */
[----:B------:R0:W-:Y:S01]  /*37330*/  @P2 STG.E.U16 desc[UR60][R26.64], R3 ;  /* 0x000000031a002986 */ /* 0x0001e2000c10153c */
[----:B------:R-:W-:Y:S01]  /*37340*/  IMAD.WIDE R28, R35, 0x2, R146 ;  /* 0x00000002231c7825 */ /* 0x000fe200078e0292 */
[----:B------:R-:W-:Y:S02]  /*37350*/  PRMT R56, R103, 0x7632, R56 ;  /* 0x0000763267387816 */ /* 0x000fe40000000038 */
[----:B------:R-:W-:Y:S01]  /*37360*/  ISETP.GE.AND P2, PT, R33, R8, PT ;  /* 0x000000082100720c */ /* 0x000fe20003f46270 */
[C---:B------:R-:W-:Y:S01]  /*37370*/  IMAD.WIDE R30, R35.reuse, 0x2, R14 ;  /* 0x00000002231e7825 */ /* 0x040fe200078e020e */
[----:B------:R-:W1:Y:S01]  /*37380*/  LDC R32, c[0x0][0x228] ;  /* 0x00008a00ff207b82 */ /* 0x000e620000000800 */
[----:B------:R-:W-:Y:S01]  /*37390*/  @P5 STG.E.U16 desc[UR60][R28.64], R103 ;  /* 0x000000671c005986 */ /* 0x000fe2000c10153c */
[----:B----4-:R-:W-:Y:S01]  /*373a0*/  ISETP.LT.AND P5, PT, R172, R52, !P2 ;  /* 0x00000034ac00720c */ /* 0x010fe200057a1270 */
[----:B------:R-:W-:Y:S01]  /*373b0*/  IMAD.IADD R33, R35, 0x1, R145 ;  /* 0x0000000123217824 */ /* 0x000fe200078e0291 */
[----:B------:R-:W-:Y:S01]  /*373c0*/  PRMT R52, R71, 0x7632, R52 ;  /* 0x0000763247347816 */ /* 0x000fe20000000034 */
[----:B------:R4:W-:Y:S01]  /*373d0*/  @P6 STG.E.U16 desc[UR60][R30.64], R56 ;  /* 0x000000381e006986 */ /* 0x0009e2000c10153c */
[----:B0-----:R-:W-:Y:S01]  /*373e0*/  IMAD.WIDE R2, R35, 0x2, R12 ;  /* 0x0000000223027825 */ /* 0x001fe200078e020c */
[----:B------:R-:W-:Y:S01]  /*373f0*/  ISETP.LT.AND P4, PT, R173, R34, !P2 ;  /* 0x00000022ad00720c */ /* 0x000fe20005781270 */
[----:B------:R-:W0:Y:S01]  /*37400*/  LDC R8, c[0x0][0x22c] ;  /* 0x00008b00ff087b82 */ /* 0x000e220000000800 */
[----:B--2---:R-:W-:Y:S01]  /*37410*/  ISETP.LT.AND P6, PT, R171, R22, !P2 ;  /* 0x00000016ab00720c */ /* 0x004fe200057c1270 */
[----:B------:R-:W-:Y:S01]  /*37420*/  IMAD.WIDE R24, R35, 0x2, R54 ;  /* 0x0000000223187825 */ /* 0x000fe200078e0236 */
[----:B---3--:R-:W-:-:S03]  /*37430*/  ISETP.LT.AND P2, PT, R170, R10, !P2 ;  /* 0x0000000aaa00720c */ /* 0x008fc60005741270 */
[----:B------:R-:W-:Y:S02]  /*37440*/  VIADD R35, R174, 0x21 ;  /* 0x00000021ae237836 */ /* 0x000fe40000000000 */
[----:B------:R-:W2:Y:S01]  /*37450*/  LDC R34, c[0x0][0x228] ;  /* 0x00008a00ff227b82 */ /* 0x000ea20000000800 */
[----:B------:R3:W-:Y:S04]  /*37460*/  @P3 STG.E.U16 desc[UR60][R2.64], R71 ;  /* 0x0000004702003986 */ /* 0x0007e8000c10153c */
[----:B------:R-:W-:Y:S03]  /*37470*/  @P1 STG.E.U16 desc[UR60][R24.64], R52 ;  /* 0x0000003418001986 */ /* 0x000fe6000c10153c */
[----:B------:R-:W0:Y:S01]  /*37480*/  LDC R10, c[0x0][0x228] ;  /* 0x00008a00ff0a7b82 */ /* 0x000e220000000800 */
[----:B-----5:R-:W-:Y:S01]  /*37490*/  ISETP.GE.AND P1, PT, R35, R0, PT ;  /* 0x000000002300720c */ /* 0x020fe20003f26270 */
[----:B------:R-:W-:Y:S01]  /*374a0*/  IMAD.WIDE R26, R33, 0x2, R146 ;  /* 0x00000002211a7825 */ /* 0x000fe200078e0292 */
[----:B----4-:R-:W-:-:S05]  /*374b0*/  PRMT R56, R36, 0x7632, R56 ;  /* 0x0000763224387816 */ /* 0x010fca0000000038 */
[----:B------:R-:W4:Y:S01]  /*374c0*/  LDC R0, c[0x0][0x22c] ;  /* 0x00008b00ff007b82 */ /* 0x000f220000000800 */
[----:B------:R-:W-:Y:S01]  /*374d0*/  IMAD.WIDE R28, R33, 0x2, R14 ;  /* 0x00000002211c7825 */ /* 0x000fe200078e020e */
[----:B-1----:R-:W-:-:S03]  /*374e0*/  ISETP.LT.AND P3, PT, R173, R20, !P1 ;  /* 0x00000014ad00720c */ /* 0x002fc60004f61270 */
[----:B------:R-:W-:-:S03]  /*374f0*/  IMAD.WIDE R30, R33, 0x2, R12 ;  /* 0x00000002211e7825 */ /* 0x000fc600078e020c */
[----:B------:R-:W1:Y:S01]  /*37500*/  LDC R22, c[0x0][0x228] ;  /* 0x00008a00ff167b82 */ /* 0x000e620000000800 */
[----:B------:R-:W-:Y:S04]  /*37510*/  @P4 STG.E.U16 desc[UR60][R26.64], R36 ;  /* 0x000000241a004986 */ /* 0x000fe8000c10153c */
[----:B------:R-:W-:Y:S03]  /*37520*/  @P5 STG.E.U16 desc[UR60][R28.64], R56 ;  /* 0x000000381c005986 */ /* 0x000fe6000c10153c */
[----:B------:R-:W5:Y:S01]  /*37530*/  LDC R35, c[0x0][0x228] ;  /* 0x00008a00ff237b82 */ /* 0x000f620000000800 */
[----:B------:R2:W-:Y:S01]  /*37540*/  @P6 STG.E.U16 desc[UR60][R30.64], R104 ;  /* 0x000000681e006986 */ /* 0x0005e2000c10153c */
[----:B---3--:R-:W-:Y:S01]  /*37550*/  IMAD.WIDE R2, R33, 0x2, R54 ;  /* 0x0000000221027825 */ /* 0x008fe200078e0236 */
[----:B------:R-:W-:-:S05]  /*37560*/  ISETP.LT.AND P4, PT, R172, R32, !P1 ;  /* 0x00000020ac00720c */ /* 0x000fca0004f81270 */
[----:B------:R-:W3:Y:S01]  /*37570*/  LDC R20, c[0x0][0x228] ;  /* 0x00008a00ff147b82 */ /* 0x000ee20000000800 */
[----:B--2---:R-:W-:Y:S01]  /*37580*/  IMAD.IADD R31, R33, 0x1, R145 ;  /* 0x00000001211f7824 */ /* 0x004fe200078e0291 */
[----:B------:R-:W-:-:S06]  /*37590*/  PRMT R104, R104, 0x7632, R104 ;  /* 0x0000763268687816 */ /* 0x000fcc0000000068 */
[----:B------:R-:W2:Y:S01]  /*375a0*/  LDC R30, c[0x0][0x228] ;  /* 0x00008a00ff1e7b82 */ /* 0x000ea20000000800 */
[----:B------:R-:W-:Y:S01]  /*375b0*/  IMAD.WIDE R24, R31, 0x2, R146 ;  /* 0x000000021f187825 */ /* 0x000fe200078e0292 */
[----:B------:R-:W-:Y:S01]  /*375c0*/  ISETP.LT.AND P5, PT, R171, R34, !P1 ;  /* 0x00000022ab00720c */ /* 0x000fe20004fa1270 */
[----:B------:R1:W-:Y:S02]  /*375d0*/  @P2 STG.E.U16 desc[UR60][R2.64], R104 ;  /* 0x0000006802002986 */ /* 0x0003e4000c10153c */
[C---:B------:R-:W-:Y:S02]  /*375e0*/  VIADD R57, R174.reuse, 0x22 ;  /* 0x00000022ae397836 */ /* 0x040fe40000000000 */
[----:B------:R-:W-:Y:S01]  /*375f0*/  @P3 STG.E.U16 desc[UR60][R24.64], R136 ;  /* 0x0000008818003986 */ /* 0x000fe2000c10153c */
[----:B------:R-:W-:Y:S01]  /*37600*/  VIADD R33, R174, 0x23 ;  /* 0x00000023ae217836 */ /* 0x000fe20000000000 */
[----:B0-----:R-:W-:Y:S01]  /*37610*/  ISETP.LT.AND P3, PT, R170, R10, !P1 ;  /* 0x0000000aaa00720c */ /* 0x001fe20004f61270 */
[----:B------:R-:W-:Y:S01]  /*37620*/  IMAD.WIDE R26, R31, 0x2, R14 ;  /* 0x000000021f1a7825 */ /* 0x000fe200078e020e */
[----:B------:R-:W-:Y:S01]  /*37630*/  PRMT R34, R136, 0x7632, R34 ;  /* 0x0000763288227816 */ /* 0x000fe20000000022 */
[----:B------:R-:W0:Y:S01]  /*37640*/  LDC R10, c[0x0][0x228] ;  /* 0x00008a00ff0a7b82 */ /* 0x000e220000000800 */
[----:B------:R-:W-:-:S02]  /*37650*/  ISETP.GE.AND P2, PT, R57, R8, PT ;  /* 0x000000083900720c */ /* 0x000fc40003f46270 */
[----:B----4-:R-:W-:Y:S01]  /*37660*/  ISETP.GE.AND P1, PT, R33, R0, PT ;  /* 0x000000002100720c */ /* 0x010fe20003f26270 */
[----:B------:R-:W-:Y:S01]  /*37670*/  IMAD.WIDE R28, R31, 0x2, R12 ;  /* 0x000000021f1c7825 */ /* 0x000fe200078e020c */
[----:B------:R4:W-:Y:S03]  /*37680*/  @P4 STG.E.U16 desc[UR60][R26.64], R34 ;  /* 0x000000221a004986 */ /* 0x0009e6000c10153c */
[----:B------:R-:W0:Y:S01]  /*37690*/  LDC R0, c[0x0][0x22c] ;  /* 0x00008b00ff007b82 */ /* 0x000e220000000800 */
[----:B-1----:R-:W-:Y:S01]  /*376a0*/  ISETP.LT.AND P4, PT, R173, R22, !P2 ;  /* 0x00000016ad00720c */ /* 0x002fe20005781270 */
[C---:B------:R-:W-:Y:S01]  /*376b0*/  IMAD.WIDE R2, R31.reuse, 0x2, R54 ;  /* 0x000000021f027825 */ /* 0x040fe200078e0236 */
[----:B------:R-:W-:Y:S05]  /*376c0*/  @P5 STG.E.U16 desc[UR60][R28.64], R72 ;  /* 0x000000481c005986 */ /* 0x000fea000c10153c */
[----:B------:R-:W1:Y:S01]  /*376d0*/  LDC R32, c[0x0][0x228] ;  /* 0x00008a00ff207b82 */ /* 0x000e620000000800 */
[----:B----4-:R-:W-:Y:S01]  /*376e0*/  PRMT R27, R72, 0x7632, R27 ;  /* 0x00007632481b7816 */ /* 0x010fe2000000001b */
[----:B------:R-:W-:Y:S01]  /*376f0*/  IMAD.IADD R33, R31, 0x1, R145 ;  /* 0x000000011f217824 */ /* 0x000fe200078e0291 */
[----:B-----5:R-:W-:-:S05]  /*37700*/  ISETP.LT.AND P5, PT, R172, R35, !P2 ;  /* 0x00000023ac00720c */ /* 0x020fca00057a1270 */
[----:B------:R-:W4:Y:S01]  /*37710*/  LDC R8, c[0x0][0x228] ;  /* 0x00008a00ff087b82 */ /* 0x000f220000000800 */
[----:B------:R5:W-:Y:S01]  /*37720*/  @P3 STG.E.U16 desc[UR60][R2.64], R27 ;  /* 0x0000001b02003986 */ /* 0x000be2000c10153c */
[----:B---3--:R-:W-:-:S06]  /*37730*/  ISETP.LT.AND P3, PT, R171, R20, !P2 ;  /* 0x00000014ab00720c */ /* 0x008fcc0005761270 */
[----:B------:R-:W3:Y:S01]  /*37740*/  LDC R22, c[0x0][0x228] ;  /* 0x00008a00ff167b82 */ /* 0x000ee20000000800 */
[----:B--2---:R-:W-:Y:S01]  /*37750*/  ISETP.LT.AND P2, PT, R170, R30, !P2 ;  /* 0x0000001eaa00720c */ /* 0x004fe20005741270 */
[----:B------:R-:W-:Y:S01]  /*37760*/  IMAD.WIDE R24, R33, 0x2, R146 ;  /* 0x0000000221187825 */ /* 0x000fe200078e0292 */
[----:B------:R-:W-:-:S03]  /*37770*/  PRMT R20, R37, 0x7632, R20 ;  /* 0x0000763225147816 */ /* 0x000fc60000000014 */
[C---:B-----5:R-:W-:Y:S01]  /*37780*/  IMAD.WIDE R26, R33.reuse, 0x2, R14 ;  /* 0x00000002211a7825 */ /* 0x060fe200078e020e */
[----:B------:R2:W-:Y:S01]  /*37790*/  @P4 STG.E.U16 desc[UR60][R24.64], R37 ;  /* 0x0000002518004986 */ /* 0x0005e2000c10153c */
[----:B------:R-:W5:Y:S02]  /*377a0*/  LDC R34, c[0x0][0x228] ;  /* 0x00008a00ff227b82 */ /* 0x000f640000000800 */
[C---:B------:R-:W-:Y:S01]  /*377b0*/  IMAD.WIDE R28, R33.reuse, 0x2, R12 ;  /* 0x00000002211c7825 */ /* 0x040fe200078e020c */
[----:B------:R3:W-:Y:S03]  /*377c0*/  @P5 STG.E.U16 desc[UR60][R26.64], R20 ;  /* 0x000000141a005986 */ /* 0x0007e6000c10153c */
[C---:B------:R-:W-:Y:S02]  /*377d0*/  IMAD.IADD R35, R33.reuse, 0x1, R145 ;  /* 0x0000000121237824 */ /* 0x040fe400078e0291 */
[----:B------:R-:W-:Y:S01]  /*377e0*/  IMAD.WIDE R30, R33, 0x2, R54 ;  /* 0x00000002211e7825 */ /* 0x000fe200078e0236 */
[----:B------:R-:W5:Y:S01]  /*377f0*/  LDC R36, c[0x0][0x228] ;  /* 0x00008a00ff247b82 */ /* 0x000f620000000800 */
[----:B--2---:R-:W-:-:S02]  /*37800*/  PRMT R25, R105, 0x7632, R25 ;  /* 0x0000763269197816 */ /* 0x004fc40000000019 */
[----:B------:R-:W-:Y:S01]  /*37810*/  VIADD R33, R174, 0x24 ;  /* 0x00000024ae217836 */ /* 0x000fe20000000000 */
[----:B------:R-:W-:Y:S01]  /*37820*/  @P3 STG.E.U16 desc[UR60][R28.64], R105 ;  /* 0x000000691c003986 */ /* 0x000fe2000c10153c */
[----:B0-----:R-:W-:-:S03]  /*37830*/  ISETP.LT.AND P3, PT, R171, R10, !P1 ;  /* 0x0000000aab00720c */ /* 0x001fc60004f61270 */
[----:B------:R0:W-:Y:S01]  /*37840*/  @P2 STG.E.U16 desc[UR60][R30.64], R25 ;  /* 0x000000191e002986 */ /* 0x0001e2000c10153c */
[----:B------:R-:W-:Y:S01]  /*37850*/  ISETP.GE.AND P2, PT, R33, R0, PT ;  /* 0x000000002100720c */ /* 0x000fe20003f46270 */
[----:B------:R-:W2:Y:S01]  /*37860*/  LDC R10, c[0x0][0x228] ;  /* 0x00008a00ff0a7b82 */ /* 0x000ea20000000800 */
[----:B-1----:R-:W-:Y:S02]  /*37870*/  ISETP.LT.AND P6, PT, R173, R32, !P1 ;  /* 0x00000020ad00720c */ /* 0x002fe40004fc1270 */
[----:B----4-:R-:W-:Y:S02]  /*37880*/  ISETP.LT.AND P4, PT, R172, R8, !P1 ;  /* 0x00000008ac00720c */ /* 0x010fe40004f81270 */
[----:B---3--:R-:W-:-:S03]  /*37890*/  ISETP.LT.AND P1, PT, R170, R22, !P1 ;  /* 0x00000016aa00720c */ /* 0x008fc60004f21270 */
[----:B------:R-:W1:Y:S08]  /*378a0*/  LDC R0, c[0x0][0x22c] ;  /* 0x00008b00ff007b82 */ /* 0x000e700000000800 */
[----:B------:R-:W3:Y:S01]  /*378b0*/  LDC R20, c[0x0][0x228] ;  /* 0x00008a00ff147b82 */ /* 0x000ee20000000800 */
[----:B------:R-:W-:-:S07]  /*378c0*/  IMAD.WIDE R2, R35, 0x2, R146 ;  /* 0x0000000223027825 */ /* 0x000fce00078e0292 */
[----:B------:R-:W4:Y:S01]  /*378d0*/  LDC R22, c[0x0][0x228] ;  /* 0x00008a00ff167b82 */ /* 0x000f220000000800 */
[----:B------:R2:W-:Y:S01]  /*378e0*/  @P6 STG.E.U16 desc[UR60][R2.64], R137 ;  /* 0x0000008902006986 */ /* 0x0005e2000c10153c */
[----:B-----5:R-:W-:Y:S01]  /*378f0*/  ISETP.LT.AND P5, PT, R173, R34, !P2 ;  /* 0x00000022ad00720c */ /* 0x020fe200057a1270 */
[----:B0-----:R-:W-:Y:S01]  /*37900*/  IMAD.WIDE R24, R35, 0x2, R12 ;  /* 0x0000000223187825 */ /* 0x001fe200078e020c */
[----:B------:R-:W-:-:S04]  /*37910*/  PRMT R52, R137, 0x7632, R52 ;  /* 0x0000763289347816 */ /* 0x000fc80000000034 */
[----:B------:R-:W0:Y:S01]  /*37920*/  LDC R8, c[0x0][0x22c] ;  /* 0x00008b00ff087b82 */ /* 0x000e220000000800 */
[----:B------:R-:W-:Y:S01]  /*37930*/  ISETP.LT.AND P6, PT, R172, R36, !P2 ;  /* 0x00000024ac00720c */ /* 0x000fe200057c1270 */
[----:B------:R-:W-:Y:S01]  /*37940*/  IMAD.WIDE R26, R35, 0x2, R54 ;  /* 0x00000002231a7825 */ /* 0x000fe200078e0236 */
[----:B------:R-:W-:-:S03]  /*37950*/  PRMT R56, R73, 0x7632, R56 ;  /* 0x0000763249387816 */ /* 0x000fc60000000038 */
[C---:B--2---:R-:W-:Y:S02]  /*37960*/  IMAD.WIDE R2, R35.reuse, 0x2, R14 ;  /* 0x0000000223027825 */ /* 0x044fe400078e020e */
[----:B------:R-:W2:Y:S02]  /*37970*/  LDC R32, c[0x0][0x228] ;  /* 0x00008a00ff207b82 */ /* 0x000ea40000000800 */
[----:B------:R-:W-:Y:S01]  /*37980*/  VIADD R57, R174, 0x25 ;  /* 0x00000025ae397836 */ /* 0x000fe20000000000 */
[----:B------:R5:W-:Y:S01]  /*37990*/  @P4 STG.E.U16 desc[UR60][R2.64], R52 ;  /* 0x0000003402004986 */ /* 0x000be2000c10153c */
[----:B------:R-:W-:-:S04]  /*379a0*/  IMAD.IADD R33, R35, 0x1, R145 ;  /* 0x0000000123217824 */ /* 0x000fc800078e0291 */
[----:B------:R-:W2:Y:S01]  /*379b0*/  LDC R34, c[0x0][0x228] ;  /* 0x00008a00ff227b82 */ /* 0x000ea20000000800 */
[----:B------:R5:W-:Y:S01]  /*379c0*/  @P3 STG.E.U16 desc[UR60][R24.64], R73 ;  /* 0x0000004918003986 */ /* 0x000be2000c10153c */
[----:B-1----:R-:W-:Y:S01]  /*379d0*/  ISETP.GE.AND P3, PT, R57, R0, PT ;  /* 0x000000003900720c */ /* 0x002fe20003f66270 */
[----:B------:R-:W-:Y:S02]  /*379e0*/  IMAD.WIDE R28, R33, 0x2, R146 ;  /* 0x00000002211c7825 */ /* 0x000fe400078e0292 */
[----:B------:R-:W-:Y:S01]  /*379f0*/  @P1 STG.E.U16 desc[UR60][R26.64], R56 ;  /* 0x000000381a001986 */ /* 0x000fe2000c10153c */
[----:B------:R-:W-:Y:S02]  /*37a00*/  ISETP.LT.AND P1, PT, R171, R10, !P2 ;  /* 0x0000000aab00720c */ /* 0x000fe40005721270 */
[----:B------:R-:W1:Y:S01]  /*37a10*/  LDC R36, c[0x0][0x228] ;  /* 0x00008a00ff247b82 */ /* 0x000e620000000800 */
[----:B------:R-:W-:Y:S01]  /*37a20*/  IMAD.WIDE R30, R33, 0x2, R14 ;  /* 0x00000002211e7825 */ /* 0x000fe200078e020e */
[----:B------:R-:W-:-:S02]  /*37a30*/  PRMT R58, R38, 0x7632, R58 ;  /* 0x00007632263a7816 */ /* 0x000fc4000000003a */
[----:B---3--:R-:W-:-:S04]  /*37a40*/  ISETP.LT.AND P2, PT, R170, R20, !P2 ;  /* 0x00000014aa00720c */ /* 0x008fc80005741270 */
[----:B------:R-:W3:Y:S01]  /*37a50*/  LDC R35, c[0x0][0x228] ;  /* 0x00008a00ff237b82 */ /* 0x000ee20000000800 */
[----:B----4-:R-:W-:Y:S01]  /*37a60*/  ISETP.LT.AND P4, PT, R173, R22, !P3 ;  /* 0x00000016ad00720c */ /* 0x010fe20005f81270 */
[----:B------:R-:W-:Y:S01]  /*37a70*/  @P5 STG.E.U16 desc[UR60][R28.64], R38 ;  /* 0x000000261c005986 */ /* 0x000fe2000c10153c */
[----:B-----5:R-:W-:-:S03]  /*37a80*/  IMAD.WIDE R2, R33, 0x2, R12 ;  /* 0x0000000221027825 */ /* 0x020fc600078e020c */
[----:B------:R4:W-:Y:S02]  /*37a90*/  @P6 STG.E.U16 desc[UR60][R30.64], R58 ;  /* 0x0000003a1e006986 */ /* 0x0009e4000c10153c */
[----:B------:R-:W5:Y:S01]  /*37aa0*/  LDC R37, c[0x0][0x228] ;  /* 0x00008a00ff257b82 */ /* 0x000f620000000800 */
[----:B------:R-:W-:Y:S01]  /*37ab0*/  VIADD R57, R174, 0x26 ;  /* 0x00000026ae397836 */ /* 0x000fe20000000000 */
[----:B------:R-:W-:Y:S01]  /*37ac0*/  PRMT R22, R106, 0x7632, R22 ;  /* 0x000076326a167816 */ /* 0x000fe20000000016 */
[----:B------:R-:W-:-:S05]  /*37ad0*/  IMAD.WIDE R24, R33, 0x2, R54 ;  /* 0x0000000221187825 */ /* 0x000fca00078e0236 */
[----:B------:R-:W5:Y:S01]  /*37ae0*/  LDC R52, c[0x0][0x228] ;  /* 0x00008a00ff347b82 */ /* 0x000f620000000800 */
[----:B----4-:R-:W-:-:S07]  /*37af0*/  IMAD.IADD R31, R33, 0x1, R145 ;  /* 0x00000001211f7824 */ /* 0x010fce00078e0291 */
[----:B------:R-:W4:Y:S01]  /*37b00*/  LDC R10, c[0x0][0x228] ;  /* 0x00008a00ff0a7b82 */ /* 0x000f220000000800 */
[----:B------:R-:W-:Y:S01]  /*37b10*/  IMAD.WIDE R26, R31, 0x2, R146 ;  /* 0x000000021f1a7825 */ /* 0x000fe200078e0292 */
[----:B------:R3:W-:Y:S01]  /*37b20*/  @P1 STG.E.U16 desc[UR60][R2.64], R106 ;  /* 0x0000006a02001986 */ /* 0x0007e2000c10153c */
[----:B0-----:R-:W-:Y:S02]  /*37b30*/  ISETP.GE.AND P1, PT, R57, R8, PT ;  /* 0x000000083900720c */ /* 0x001fe40003f26270 */
[----:B--2---:R-:W-:-:S03]  /*37b40*/  ISETP.LT.AND P5, PT, R172, R32, !P3 ;  /* 0x00000020ac00720c */ /* 0x004fc60005fa1270 */
[----:B------:R-:W0:Y:S01]  /*37b50*/  LDC R0, c[0x0][0x22c] ;  /* 0x00008b00ff007b82 */ /* 0x000e220000000800 */
[----:B------:R2:W-:Y:S04]  /*37b60*/  @P2 STG.E.U16 desc[UR60][R24.64], R22 ;  /* 0x0000001618002986 */ /* 0x0005e8000c10153c */
[----:B------:R-:W-:Y:S01]  /*37b70*/  @P4 STG.E.U16 desc[UR60][R26.64], R138 ;  /* 0x0000008a1a004986 */ /* 0x000fe2000c10153c */
[----:B------:R-:W-:Y:S02]  /*37b80*/  ISETP.LT.AND P4, PT, R171, R34, !P3 ;  /* 0x00000022ab00720c */ /* 0x000fe40005f81270 */
[----:B------:R-:W0:Y:S01]  /*37b90*/  LDC R8, c[0x0][0x22c] ;  /* 0x00008b00ff087b82 */ /* 0x000e220000000800 */
[----:B-1----:R-:W-:Y:S01]  /*37ba0*/  ISETP.LT.AND P6, PT, R173, R36, !P1 ;  /* 0x00000024ad00720c */ /* 0x002fe20004fc1270 */
[----:B------:R-:W-:Y:S01]  /*37bb0*/  IMAD.WIDE R28, R31, 0x2, R14 ;  /* 0x000000021f1c7825 */ /* 0x000fe200078e020e */
[----:B------:R-:W-:-:S02]  /*37bc0*/  PRMT R30, R138, 0x7632, R30 ;  /* 0x000076328a1e7816 */ /* 0x000fc4000000001e */
[----:B---3--:R-:W-:-:S03]  /*37bd0*/  ISETP.LT.AND P2, PT, R170, R35, !P3 ;  /* 0x00000023aa00720c */ /* 0x008fc60005f41270 */
[----:B------:R-:W1:Y:S01]  /*37be0*/  LDC R20, c[0x0][0x228] ;  /* 0x00008a00ff147b82 */ /* 0x000e620000000800 */
[----:B------:R-:W-:-:S07]  /*37bf0*/  IMAD.WIDE R2, R31, 0x2, R12 ;  /* 0x000000021f027825 */ /* 0x000fce00078e020c */
[----:B--2---:R-:W2:Y:S01]  /*37c00*/  LDC R22, c[0x0][0x228] ;  /* 0x00008a00ff167b82 */ /* 0x004ea20000000800 */
[----:B------:R3:W-:Y:S07]  /*37c10*/  @P5 STG.E.U16 desc[UR60][R28.64], R30 ;  /* 0x0000001e1c005986 */ /* 0x0007ee000c10153c */
[----:B------:R-:W2:Y:S01]  /*37c20*/  LDC R34, c[0x0][0x228] ;  /* 0x00008a00ff227b82 */ /* 0x000ea20000000800 */
[----:B-----5:R-:W-:Y:S01]  /*37c30*/  ISETP.LT.AND P5, PT, R172, R37, !P1 ;  /* 0x00000025ac00720c */ /* 0x020fe20004fa1270 */
[----:B------:R-:W-:-:S06]  /*37c40*/  IMAD.IADD R35, R31, 0x1, R145 ;  /* 0x000000011f237824 */ /* 0x000fcc00078e0291 */
[----:B------:R-:W5:Y:S01]  /*37c50*/  LDC R36, c[0x0][0x228] ;  /* 0x00008a00ff247b82 */ /* 0x000f620000000800 */
[----:B------:R-:W-:Y:S01]  /*37c60*/  ISETP.LT.AND P3, PT, R171, R52, !P1 ;  /* 0x00000034ab00720c */ /* 0x000fe20004f61270 */
[----:B------:R0:W-:Y:S01]  /*37c70*/  @P4 STG.E.U16 desc[UR60][R2.64], R74 ;  /* 0x0000004a02004986 */ /* 0x0001e2000c10153c */
[----:B------:R-:W-:Y:S01]  /*37c80*/  IMAD.WIDE R24, R31, 0x2, R54 ;  /* 0x000000021f187825 */ /* 0x000fe200078e0236 */
[----:B---3--:R-:W-:Y:S02]  /*37c90*/  PRMT R29, R74, 0x7632, R29 ;  /* 0x000076324a1d7816 */ /* 0x008fe4000000001d */
[----:B----4-:R-:W-:Y:S01]  /*37ca0*/  ISETP.LT.AND P4, PT, R170, R10, !P1 ;  /* 0x0000000aaa00720c */ /* 0x010fe20004f81270 */
[C---:B------:R-:W-:Y:S01]  /*37cb0*/  VIADD R57, R174.reuse, 0x27 ;  /* 0x00000027ae397836 */ /* 0x040fe20000000000 */
[----:B------:R-:W3:Y:S01]  /*37cc0*/  LDC R37, c[0x0][0x228] ;  /* 0x00008a00ff257b82 */ /* 0x000ee20000000800 */
[----:B------:R-:W-:Y:S01]  /*37cd0*/  IMAD.WIDE R26, R35, 0x2, R146 ;  /* 0x00000002231a7825 */ /* 0x000fe200078e0292 */
[----:B------:R4:W-:Y:S02]  /*37ce0*/  @P2 STG.E.U16 desc[UR60][R24.64], R29 ;  /* 0x0000001d18002986 */ /* 0x0009e4000c10153c */
[----:B0-----:R-:W-:Y:S01]  /*37cf0*/  ISETP.GE.AND P1, PT, R57, R0, PT ;  /* 0x000000003900720c */ /* 0x001fe20003f26270 */
[----:B------:R-:W-:Y:S01]  /*37d00*/  VIADD R3, R174, 0x28 ;  /* 0x00000028ae037836 */ /* 0x000fe20000000000 */
[----:B------:R0:W-:Y:S02]  /*37d10*/  @P6 STG.E.U16 desc[UR60][R26.64], R39 ;  /* 0x000000271a006986 */ /* 0x0001e4000c10153c */
[----:B------:R-:W3:Y:S01]  /*37d20*/  LDC R0, c[0x0][0x22c] ;  /* 0x00008b00ff007b82 */ /* 0x000ee20000000800 */
[----:B------:R-:W-:Y:S01]  /*37d30*/  IMAD.WIDE R30, R35, 0x2, R12 ;  /* 0x00000002231e7825 */ /* 0x000fe200078e020c */
[----:B------:R-:W-:-:S02]  /*37d40*/  ISETP.GE.AND P2, PT, R3, R8, PT ;  /* 0x000000080300720c */ /* 0x000fc40003f46270 */
[----:B----4-:R-:W-:Y:S01]  /*37d50*/  PRMT R25, R39, 0x7632, R25 ;  /* 0x0000763227197816 */ /* 0x010fe20000000019 */
[----:B------:R-:W-:-:S03]  /*37d60*/  IMAD.WIDE R28, R35, 0x2, R14 ;  /* 0x00000002231c7825 */ /* 0x000fc600078e020e */
[----:B------:R-:W4:Y:S01]  /*37d70*/  LDC R8, c[0x0][0x228] ;  /* 0x00008a00ff087b82 */ /* 0x000f220000000800 */
[----:B------:R-:W-:Y:S01]  /*37d80*/  IMAD.WIDE R32, R35, 0x2, R54 ;  /* 0x0000000223207825 */ /* 0x000fe200078e0236 */
[----:B0-----:R-:W-:Y:S01]  /*37d90*/  PRMT R27, R107, 0x7632, R27 ;  /* 0x000076326b1b7816 */ /* 0x001fe2000000001b */
[----:B------:R0:W-:Y:S05]  /*37da0*/  @P5 STG.E.U16 desc[UR60][R28.64], R25 ;  /* 0x000000191c005986 */ /* 0x0001ea000c10153c */
[----:B------:R-:W4:Y:S01]  /*37db0*/  LDC R10, c[0x0][0x228] ;  /* 0x00008a00ff0a7b82 */ /* 0x000f220000000800 */
[----:B------:R-:W-:Y:S01]  /*37dc0*/  @P3 STG.E.U16 desc[UR60][R30.64], R107 ;  /* 0x0000006b1e003986 */ /* 0x000fe2000c10153c */
[----:B-1----:R-:W-:-:S03]  /*37dd0*/  ISETP.LT.AND P5, PT, R173, R20, !P1 ;  /* 0x00000014ad00720c */ /* 0x002fc60004fa1270 */
[----:B------:R1:W-:Y:S01]  /*37de0*/  @P4 STG.E.U16 desc[UR60][R32.64], R27 ;  /* 0x0000001b20004986 */ /* 0x0003e2000c10153c */
[----:B--2---:R-:W-:Y:S02]  /*37df0*/  ISETP.LT.AND P4, PT, R172, R22, !P1 ;  /* 0x00000016ac00720c */ /* 0x004fe40004f81270 */
[----:B------:R-:W-:Y:S01]  /*37e00*/  ISETP.LT.AND P3, PT, R171, R34, !P1 ;  /* 0x00000022ab00720c */ /* 0x000fe20004f61270 */
[----:B0-----:R-:W-:Y:S01]  /*37e10*/  IMAD.IADD R29, R35, 0x1, R145 ;  /* 0x00000001231d7824 */ /* 0x001fe200078e0291 */
[----:B-----5:R-:W-:Y:S01]  /*37e20*/  ISETP.LT.AND P1, PT, R170, R36, !P1 ;  /* 0x00000024aa00720c */ /* 0x020fe20004f21270 */
[----:B------:R-:W0:Y:S01]  /*37e30*/  LDC R20, c[0x0][0x228] ;  /* 0x00008a00ff147b82 */ /* 0x000e220000000800 */
[----:B------:R-:W-:Y:S01]  /*37e40*/  PRMT R34, R139, 0x7632, R34 ;  /* 0x000076328b227816 */ /* 0x000fe20000000022 */
[----:B------:R-:W-:Y:S01]  /*37e50*/  IMAD.WIDE R2, R29, 0x2, R146 ;  /* 0x000000021d027825 */ /* 0x000fe200078e0292 */
[----:B------:R-:W-:-:S03]  /*37e60*/  PRMT R36, R75, 0x7632, R36 ;  /* 0x000076324b247816 */ /* 0x000fc60000000024 */
[----:B------:R-:W-:Y:S01]  /*37e70*/  IMAD.WIDE R24, R29, 0x2, R14 ;  /* 0x000000021d187825 */ /* 0x000fe200078e020e */
[----:B------:R-:W-:Y:S01]  /*37e80*/  @P5 STG.E.U16 desc[UR60][R2.64], R139 ;  /* 0x0000008b02005986 */ /* 0x000fe2000c10153c */
[----:B---3--:R-:W-:Y:S01]  /*37e90*/  ISETP.LT.AND P6, PT, R173, R37, !P2 ;  /* 0x00000025ad00720c */ /* 0x008fe200057c1270 */
[----:B------:R-:W2:Y:S01]  /*37ea0*/  LDC R22, c[0x0][0x228] ;  /* 0x00008a00ff167b82 */ /* 0x000ea20000000800 */
[C---:B-1----:R-:W-:Y:S02]  /*37eb0*/  IMAD.IADD R33, R29.reuse, 0x1, R145 ;  /* 0x000000011d217824 */ /* 0x042fe400078e0291 */
[C---:B------:R-:W-:Y:S01]  /*37ec0*/  IMAD.WIDE R26, R29.reuse, 0x2, R12 ;  /* 0x000000021d1a7825 */ /* 0x040fe200078e020c */
[----:B------:R1:W-:Y:S03]  /*37ed0*/  @P4 STG.E.U16 desc[UR60][R24.64], R34 ;  /* 0x0000002218004986 */ /* 0x0003e6000c10153c */
[----:B------:R-:W-:Y:S01]  /*37ee0*/  IMAD.WIDE R28, R29, 0x2, R54 ;  /* 0x000000021d1c7825 */ /* 0x000fe200078e0236 */
[----:B------:R3:W-:Y:S01]  /*37ef0*/  @P3 STG.E.U16 desc[UR60][R26.64], R75 ;  /* 0x0000004b1a003986 */ /* 0x0007e2000c10153c */
[----:B------:R-:W5:Y:S02]  /*37f00*/  LDC R32, c[0x0][0x228] ;  /* 0x00008a00ff207b82 */ /* 0x000f640000000800 */
[----:B------:R-:W-:Y:S01]  /*37f10*/  VIADD R35, R174, 0x29 ;  /* 0x00000029ae237836 */ /* 0x000fe20000000000 */
[----:B------:R3:W-:Y:S01]  /*37f20*/  @P1 STG.E.U16 desc[UR60][R28.64], R36 ;  /* 0x000000241c001986 */ /* 0x0007e2000c10153c */
[----:B----4-:R-:W-:-:S03]  /*37f30*/  ISETP.LT.AND P4, PT, R172, R8, !P2 ;  /* 0x00000008ac00720c */ /* 0x010fc60005781270 */
[----:B------:R-:W-:Y:S01]  /*37f40*/  ISETP.GE.AND P1, PT, R35, R0, PT ;  /* 0x000000002300720c */ /* 0x000fe20003f26270 */
[----:B------:R-:W4:Y:S01]  /*37f50*/  LDC R8, c[0x0][0x228] ;  /* 0x00008a00ff087b82 */ /* 0x000f220000000800 */
[----:B------:R-:W-:-:S07]  /*37f60*/  ISETP.LT.AND P3, PT, R171, R10, !P2 ;  /* 0x0000000aab00720c */ /* 0x000fce0005761270 */
[----:B------:R-:W2:Y:S01]  /*37f70*/  LDC R0, c[0x0][0x22c] ;  /* 0x00008b00ff007b82 */ /* 0x000ea20000000800 */
[----:B------:R-:W-:Y:S01]  /*37f80*/  IMAD.WIDE R30, R33, 0x2, R146 ;  /* 0x00000002211e7825 */ /* 0x000fe200078e0292 */
[----:B0-----:R-:W-:-:S06]  /*37f90*/  ISETP.LT.AND P2, PT, R170, R20, !P2 ;  /* 0x00000014aa00720c */ /* 0x001fcc0005741270 */
[----:B------:R-:W0:Y:S01]  /*37fa0*/  LDC R10, c[0x0][0x228] ;  /* 0x00008a00ff0a7b82 */ /* 0x000e220000000800 */
[----:B-1----:R-:W-:Y:S01]  /*37fb0*/  PRMT R25, R40, 0x7632, R25 ;  /* 0x0000763228197816 */ /* 0x002fe20000000019 */
[C---:B------:R-:W-:Y:S01]  /*37fc0*/  IMAD.WIDE R2, R33.reuse, 0x2, R14 ;  /* 0x0000000221027825 */ /* 0x040fe200078e020e */
[----:B------:R-:W-:Y:S05]  /*37fd0*/  @P6 STG.E.U16 desc[UR60][R30.64], R40 ;  /* 0x000000281e006986 */ /* 0x000fea000c10153c */
[----:B------:R-:W1:Y:S01]  /*37fe0*/  LDC R34, c[0x0][0x228] ;  /* 0x00008a00ff227b82 */ /* 0x000e620000000800 */
[----:B------:R5:W-:Y:S01]  /*37ff0*/  @P4 STG.E.U16 desc[UR60][R2.64], R25 ;  /* 0x0000001902004986 */ /* 0x000be2000c10153c */
[----:B------:R-:W-:-:S02]  /*38000*/  IMAD.IADD R35, R33, 0x1, R145 ;  /* 0x0000000121237824 */ /* 0x000fc400078e0291 */
[----:B---3--:R-:W-:-:S04]  /*38010*/  IMAD.WIDE R26, R33, 0x2, R54 ;  /* 0x00000002211a7825 */ /* 0x008fc800078e0236 */
[----:B------:R-:W3:Y:S01]  /*38020*/  LDC R36, c[0x0][0x228] ;  /* 0x00008a00ff247b82 */ /* 0x000ee20000000800 */
[----:B-----5:R-:W-:Y:S01]  /*38030*/  IMAD.WIDE R24, R33, 0x2, R12 ;  /* 0x0000000221187825 */ /* 0x020fe200078e020c */
[----:B------:R-:W-:-:S06]  /*38040*/  PRMT R3, R108, 0x7632, R3 ;  /* 0x000076326c037816 */ /* 0x000fcc0000000003 */
[----:B------:R-:W5:Y:S01]  /*38050*/  LDC R20, c[0x0][0x228] ;  /* 0x00008a00ff147b82 */ /* 0x000f620000000800 */
[----:B------:R-:W-:Y:S01]  /*38060*/  VIADD R33, R174, 0x2a ;  /* 0x0000002aae217836 */ /* 0x000fe20000000000 */
[----:B------:R-:W-:Y:S04]  /*38070*/  @P3 STG.E.U16 desc[UR60][R24.64], R108 ;  /* 0x0000006c18003986 */ /* 0x000fe8000c10153c */
[----:B------:R1:W-:Y:S01]  /*38080*/  @P2 STG.E.U16 desc[UR60][R26.64], R3 ;  /* 0x000000031a002986 */ /* 0x0003e2000c10153c */
[----:B--2---:R-:W-:Y:S02]  /*38090*/  ISETP.GE.AND P2, PT, R33, R0, PT ;  /* 0x000000002100720c */ /* 0x004fe40003f46270 */
[----:B------:R-:W2:Y:S01]  /*380a0*/  LDC R0, c[0x0][0x22c] ;  /* 0x00008b00ff007b82 */ /* 0x000ea20000000800 */
[----:B------:R-:W-:-:S02]  /*380b0*/  ISETP.LT.AND P5, PT, R173, R22, !P1 ;  /* 0x00000016ad00720c */ /* 0x000fc40004fa1270 */
[----:B------:R-:W-:Y:S02]  /*380c0*/  ISETP.LT.AND P6, PT, R172, R32, !P1 ;  /* 0x00000020ac00720c */ /* 0x000fe40004fc1270 */
[----:B----4-:R-:W-:Y:S02]  /*380d0*/  ISETP.LT.AND P3, PT, R171, R8, !P1 ;  /* 0x00000008ab00720c */ /* 0x010fe40004f61270 */
[----:B0-----:R-:W-:Y:S01]  /*380e0*/  ISETP.LT.AND P1, PT, R170, R10, !P1 ;  /* 0x0000000aaa00720c */ /* 0x001fe20004f21270 */
[----:B------:R-:W0:Y:S01]  /*380f0*/  LDC R22, c[0x0][0x228] ;  /* 0x00008a00ff167b82 */ /* 0x000e220000000800 */
[----:B------:R-:W-:-:S07]  /*38100*/  IMAD.WIDE R28, R35, 0x2, R146 ;  /* 0x00000002231c7825 */ /* 0x000fce00078e0292 */
[----:B------:R-:W4:Y:S01]  /*38110*/  LDC R10, c[0x0][0x228] ;  /* 0x00008a00ff0a7b82 */ /* 0x000f220000000800 */
[----:B------:R-:W-:Y:S01]  /*38120*/  IMAD.WIDE R30, R35, 0x2, R14 ;  /* 0x00000002231e7825 */ /* 0x000fe200078e020e */
[----:B------:R-:W-:Y:S02]  /*38130*/  PRMT R37, R116, 0x7632, R37 ;  /* 0x0000763274257816 */ /* 0x000fe40000000025 */
[----:B-1----:R-:W-:-:S04]  /*38140*/  ISETP.LT.AND P4, PT, R173, R34, !P2 ;  /* 0x00000022ad00720c */ /* 0x002fc80005781270 */
[----:B------:R-:W1:Y:S01]  /*38150*/  LDC R32, c[0x0][0x228] ;  /* 0x00008a00ff207b82 */ /* 0x000e620000000800 */
[----:B------:R-:W-:Y:S01]  /*38160*/  @P5 STG.E.U16 desc[UR60][R28.64], R116 ;  /* 0x000000741c005986 */ /* 0x000fe2000c10153c */
[C---:B------:R-:W-:Y:S01]  /*38170*/  IMAD.WIDE R2, R35.reuse, 0x2, R12 ;  /* 0x0000000223027825 */ /* 0x040fe200078e020c */
[----:B---3--:R-:W-:Y:S02]  /*38180*/  ISETP.LT.AND P5, PT, R172, R36, !P2 ;  /* 0x00000024ac00720c */ /* 0x008fe400057a1270 */
[----:B------:R3:W-:Y:S03]  /*38190*/  @P6 STG.E.U16 desc[UR60][R30.64], R37 ;  /* 0x000000251e006986 */ /* 0x0007e6000c10153c */
[----:B------:R-:W1:Y:S01]  /*381a0*/  LDC R34, c[0x0][0x228] ;  /* 0x00008a00ff227b82 */ /* 0x000e620000000800 */
[----:B------:R-:W-:Y:S01]  /*381b0*/  IMAD.IADD R33, R35, 0x1, R145 ;  /* 0x0000000123217824 */ /* 0x000fe200078e0291 */
[----:B-----5:R-:W-:Y:S01]  /*381c0*/  ISETP.LT.AND P6, PT, R171, R20, !P2 ;  /* 0x00000014ab00720c */ /* 0x020fe200057c1270 */
[----:B------:R-:W-:Y:S01]  /*381d0*/  IMAD.WIDE R24, R35, 0x2, R54 ;  /* 0x0000000223187825 */ /* 0x000fe200078e0236 */
[----:B------:R5:W-:Y:S03]  /*381e0*/  @P3 STG.E.U16 desc[UR60][R2.64], R76 ;  /* 0x0000004c02003986 */ /* 0x000be6000c10153c */
[----:B------:R-:W-:Y:S01]  /*381f0*/  VIADD R35, R174, 0x2b ;  /* 0x0000002bae237836 */ /* 0x000fe20000000000 */
[----:B------:R-:W1:Y:S01]  /*38200*/  LDC R8, c[0x0][0x22c] ;  /* 0x00008b00ff087b82 */ /* 0x000e620000000800 */
[----:B---3--:R-:W-:Y:S01]  /*38210*/  PRMT R31, R76, 0x7632, R31 ;  /* 0x000076324c1f7816 */ /* 0x008fe2000000001f */
[----:B------:R-:W-:-:S06]  /*38220*/  IMAD.WIDE R26, R33, 0x2, R146 ;  /* 0x00000002211a7825 */ /* 0x000fcc00078e0292 */
[----:B------:R-:W3:Y:S01]  /*38230*/  LDC R20, c[0x0][0x228] ;  /* 0x00008a00ff147b82 */ /* 0x000ee20000000800 */
[----:B------:R0:W-:Y:S01]  /*38240*/  @P1 STG.E.U16 desc[UR60][R24.64], R31 ;  /* 0x0000001f18001986 */ /* 0x0001e2000c10153c */
[----:B--2---:R-:W-:Y:S01]  /*38250*/  ISETP.GE.AND P1, PT, R35, R0, PT ;  /* 0x000000002300720c */ /* 0x004fe20003f26270 */
[----:B------:R-:W-:Y:S01]  /*38260*/  IMAD.WIDE R28, R33, 0x2, R14 ;  /* 0x00000002211c7825 */ /* 0x000fe200078e020e */
[----:B-----5:R-:W-:-:S04]  /*38270*/  PRMT R3, R41, 0x7632, R3 ;  /* 0x0000763229037816 */ /* 0x020fc80000000003 */
[----:B------:R-:W2:Y:S01]  /*38280*/  LDC R35, c[0x0][0x228] ;  /* 0x00008a00ff237b82 */ /* 0x000ea20000000800 */
[----:B----4-:R-:W-:Y:S01]  /*38290*/  ISETP.LT.AND P2, PT, R170, R10, !P2 ;  /* 0x0000000aaa00720c */ /* 0x010fe20005741270 */
[----:B------:R-:W-:Y:S01]  /*382a0*/  @P4 STG.E.U16 desc[UR60][R26.64], R41 ;  /* 0x000000291a004986 */ /* 0x000fe2000c10153c */
[----:B0-----:R-:W-:Y:S01]  /*382b0*/  ISETP.LT.AND P3, PT, R173, R22, !P1 ;  /* 0x00000016ad00720c */ /* 0x001fe20004f61270 */
[----:B------:R-:W-:-:S04]  /*382c0*/  IMAD.WIDE R30, R33, 0x2, R12 ;  /* 0x00000002211e7825 */ /* 0x000fc800078e020c */
[----:B------:R-:W0:Y:S01]  /*382d0*/  LDC R36, c[0x0][0x228] ;  /* 0x00008a00ff247b82 */ /* 0x000e220000000800 */
[----:B------:R-:W-:Y:S01]  /*382e0*/  @P5 STG.E.U16 desc[UR60][R28.64], R3 ;  /* 0x000000031c005986 */ /* 0x000fe2000c10153c */
[----:B-1----:R-:W-:-:S03]  /*382f0*/  ISETP.LT.AND P4, PT, R172, R32, !P1 ;  /* 0x00000020ac00720c */ /* 0x002fc60004f81270 */
[----:B------:R1:W-:Y:S03]  /*38300*/  @P6 STG.E.U16 desc[UR60][R30.64], R109 ;  /* 0x0000006d1e006986 */ /* 0x0003e6000c10153c */
[----:B------:R-:W4:Y:S01]  /*38310*/  LDC R37, c[0x0][0x228] ;  /* 0x00008a00ff257b82 */ /* 0x000f220000000800 */
[----:B------:R-:W-:-:S07]  /*38320*/  PRMT R32, R109, 0x7632, R32 ;  /* 0x000076326d207816 */ /* 0x000fce0000000020 */
[----:B------:R-:W5:Y:S01]  /*38330*/  LDC R10, c[0x0][0x228] ;  /* 0x00008a00ff0a7b82 */ /* 0x000f620000000800 */
[C---:B-1----:R-:W-:Y:S02]  /*38340*/  IMAD.IADD R31, R33.reuse, 0x1, R145 ;  /* 0x00000001211f7824 */ /* 0x042fe400078e0291 */
[----:B------:R-:W-:-:S05]  /*38350*/  IMAD.WIDE R2, R33, 0x2, R54 ;  /* 0x0000000221027825 */ /* 0x000fca00078e0236 */
[----:B------:R-:W1:Y:S01]  /*38360*/  LDC R0, c[0x0][0x22c] ;  /* 0x00008b00ff007b82 */ /* 0x000e620000000800 */
[----:B------:R-:W-:Y:S01]  /*38370*/  IMAD.WIDE R24, R31, 0x2, R146 ;  /* 0x000000021f187825 */ /* 0x000fe200078e0292 */
[----:B------:R-:W-:-:S03]  /*38380*/  ISETP.LT.AND P5, PT, R171, R34, !P1 ;  /* 0x00000022ab00720c */ /* 0x000fc60004fa1270 */
[----:B------:R-:W-:-:S03]  /*38390*/  VIADD R39, R174, 0x2c ;  /* 0x0000002cae277836 */ /* 0x000fc60000000000 */
[----:B------:R-:W1:Y:S01]  /*383a0*/  LDC R22, c[0x0][0x228] ;  /* 0x00008a00ff167b82 */ /* 0x000e620000000800 */
[----:B------:R0:W-:Y:S01]  /*383b0*/  @P2 STG.E.U16 desc[UR60][R2.64], R32 ;  /* 0x0000002002002986 */ /* 0x0001e2000c10153c */
[----:B------:R-:W-:-:S03]  /*383c0*/  ISETP.GE.AND P2, PT, R39, R8, PT ;  /* 0x000000082700720c */ /* 0x000fc60003f46270 */
[----:B------:R-:W-:Y:S01]  /*383d0*/  @P3 STG.E.U16 desc[UR60][R24.64], R117 ;  /* 0x0000007518003986 */ /* 0x000fe2000c10153c */
[----:B---3--:R-:W-:Y:S01]  /*383e0*/  ISETP.LT.AND P3, PT, R170, R20, !P1 ;  /* 0x00000014aa00720c */ /* 0x008fe20004f61270 */
[----:B------:R-:W-:Y:S01]  /*383f0*/  IMAD.WIDE R26, R31, 0x2, R14 ;  /* 0x000000021f1a7825 */ /* 0x000fe200078e020e */
[----:B------:R-:W3:Y:S01]  /*38400*/  LDC R20, c[0x0][0x228] ;  /* 0x00008a00ff147b82 */ /* 0x000ee20000000800 */
[----:B------:R-:W-:Y:S02]  /*38410*/  PRMT R30, R117, 0x7632, R30 ;  /* 0x00007632751e7816 */ /* 0x000fe4000000001e */
[----:B------:R-:W-:-:S05]  /*38420*/  IMAD.WIDE R28, R31, 0x2, R12 ;  /* 0x000000021f1c7825 */ /* 0x000fca00078e020c */
[----:B------:R-:W3:Y:S01]  /*38430*/  LDC R8, c[0x0][0x22c] ;  /* 0x00008b00ff087b82 */ /* 0x000ee20000000800 */
[----:B--2---:R-:W-:Y:S01]  /*38440*/  ISETP.LT.AND P6, PT, R173, R35, !P2 ;  /* 0x00000023ad00720c */ /* 0x004fe200057c1270 */
[----:B------:R2:W-:Y:S01]  /*38450*/  @P4 STG.E.U16 desc[UR60][R26.64], R30 ;  /* 0x0000001e1a004986 */ /* 0x0005e2000c10153c */
[----:B------:R-:W-:Y:S01]  /*38460*/  VIADD R35, R174, 0x2d ;  /* 0x0000002dae237836 */ /* 0x000fe20000000000 */
[----:B----4-:R-:W-:Y:S02]  /*38470*/  ISETP.LT.AND P4, PT, R171, R37, !P2 ;  /* 0x00000025ab00720c */ /* 0x010fe40005781270 */
[----:B------:R4:W-:Y:S02]  /*38480*/  @P5 STG.E.U16 desc[UR60][R28.64], R77 ;  /* 0x0000004d1c005986 */ /* 0x0009e4000c10153c */
[----:B0-----:R-:W0:Y:S01]  /*38490*/  LDC R32, c[0x0][0x228] ;  /* 0x00008a00ff207b82 */ /* 0x001e220000000800 */
[----:B------:R-:W-:Y:S01]  /*384a0*/  ISETP.LT.AND P5, PT, R172, R36, !P2 ;  /* 0x00000024ac00720c */ /* 0x000fe200057a1270 */
[C---:B------:R-:W-:Y:S01]  /*384b0*/  IMAD.IADD R33, R31.reuse, 0x1, R145 ;  /* 0x000000011f217824 */ /* 0x040fe200078e0291 */
[----:B-----5:R-:W-:Y:S01]  /*384c0*/  ISETP.LT.AND P2, PT, R170, R10, !P2 ;  /* 0x0000000aaa00720c */ /* 0x020fe20005741270 */
[----:B------:R-:W-:Y:S01]  /*384d0*/  IMAD.WIDE R2, R31, 0x2, R54 ;  /* 0x000000021f027825 */ /* 0x000fe200078e0236 */
[----:B--2---:R-:W-:-:S03]  /*384e0*/  PRMT R27, R77, 0x7632, R27 ;  /* 0x000076324d1b7816 */ /* 0x004fc6000000001b */
[----:B------:R-:W2:Y:S01]  /*384f0*/  LDC R34, c[0x0][0x228] ;  /* 0x00008a00ff227b82 */ /* 0x000ea20000000800 */
[----:B-1----:R-:W-:Y:S01]  /*38500*/  ISETP.GE.AND P1, PT, R35, R0, PT ;  /* 0x000000002300720c */ /* 0x002fe20003f26270 */
[----:B------:R-:W-:Y:S01]  /*38510*/  IMAD.WIDE R24, R33, 0x2, R146 ;  /* 0x0000000221187825 */ /* 0x000fe200078e0292 */
[----:B------:R1:W-:Y:S02]  /*38520*/  @P3 STG.E.U16 desc[UR60][R2.64], R27 ;  /* 0x0000001b02003986 */ /* 0x0003e4000c10153c */
[----:B------:R-:W-:Y:S01]  /*38530*/  ISETP.LT.AND P3, PT, R173, R22, !P1 ;  /* 0x00000016ad00720c */ /* 0x000fe20004f61270 */
[C---:B----4-:R-:W-:Y:S02]  /*38540*/  IMAD.WIDE R28, R33.reuse, 0x2, R12 ;  /* 0x00000002211c7825 */ /* 0x050fe400078e020c */
[----:B------:R-:W4:Y:S01]  /*38550*/  LDC R10, c[0x0][0x228] ;  /* 0x00008a00ff0a7b82 */ /* 0x000f220000000800 */
[----:B------:R5:W-:Y:S01]  /*38560*/  @P6 STG.E.U16 desc[UR60][R24.64], R42 ;  /* 0x0000002a18006986 */ /* 0x000be2000c10153c */
[----:B------:R-:W-:Y:S01]  /*38570*/  IMAD.WIDE R30, R33, 0x2, R54 ;  /* 0x00000002211e7825 */ /* 0x000fe200078e0236 */
[----:B------:R-:W-:-:S02]  /*38580*/  PRMT R22, R110, 0x7632, R22 ;  /* 0x000076326e167816 */ /* 0x000fc40000000016 */
[----:B-1----:R-:W-:Y:S01]  /*38590*/  PRMT R3, R42, 0x7632, R3 ;  /* 0x000076322a037816 */ /* 0x002fe20000000003 */
[C---:B------:R-:W-:Y:S02]  /*385a0*/  IMAD.WIDE R26, R33.reuse, 0x2, R14 ;  /* 0x00000002211a7825 */ /* 0x040fe400078e020e */
[----:B------:R-:W1:Y:S02]  /*385b0*/  LDC R36, c[0x0][0x228] ;  /* 0x00008a00ff247b82 */ /* 0x000e640000000800 */
[----:B------:R-:W-:Y:S02]  /*385c0*/  IMAD.IADD R35, R33, 0x1, R145 ;  /* 0x0000000121237824 */ /* 0x000fe400078e0291 */
[----:B-----5:R-:W-:Y:S01]  /*385d0*/  VIADD R25, R174, 0x2e ;  /* 0x0000002eae197836 */ /* 0x020fe20000000000 */
[----:B------:R5:W-:Y:S03]  /*385e0*/  @P5 STG.E.U16 desc[UR60][R26.64], R3 ;  /* 0x000000031a005986 */ /* 0x000be6000c10153c */
[----:B------:R-:W1:Y:S01]  /*385f0*/  LDC R0, c[0x0][0x22c] ;  /* 0x00008b00ff007b82 */ /* 0x000e620000000800 */
[----:B------:R-:W-:Y:S01]  /*38600*/  @P4 STG.E.U16 desc[UR60][R28.64], R110 ;  /* 0x0000006e1c004986 */ /* 0x000fe2000c10153c */
[----:B---3--:R-:W-:-:S03]  /*38610*/  ISETP.LT.AND P4, PT, R172, R20, !P1 ;  /* 0x00000014ac00720c */ /* 0x008fc60004f81270 */
[----:B------:R3:W-:Y:S01]  /*38620*/  @P2 STG.E.U16 desc[UR60][R30.64], R22 ;  /* 0x000000161e002986 */ /* 0x0007e2000c10153c */
[----:B------:R-:W-:Y:S02]  /*38630*/  ISETP.GE.AND P2, PT, R25, R8, PT ;  /* 0x000000081900720c */ /* 0x000fe40003f46270 */
[----:B------:R-:W1:Y:S01]  /*38640*/  LDC R20, c[0x0][0x228] ;  /* 0x00008a00ff147b82 */ /* 0x000e620000000800 */
[----:B-----5:R-:W-:-:S07]  /*38650*/  IMAD.WIDE R2, R35, 0x2, R146 ;  /* 0x0000000223027825 */ /* 0x020fce00078e0292 */
[----:B------:R-:W5:Y:S01]  /*38660*/  LDC R8, c[0x0][0x228] ;  /* 0x00008a00ff087b82 */ /* 0x000f620000000800 */
[----:B------:R4:W-:Y:S01]  /*38670*/  @P3 STG.E.U16 desc[UR60][R2.64], R118 ;  /* 0x0000007602003986 */ /* 0x0009e2000c10153c */
[----:B0-----:R-:W-:Y:S01]  /*38680*/  ISETP.LT.AND P3, PT, R171, R32, !P1 ;  /* 0x00000020ab00720c */ /* 0x001fe20004f61270 */
[----:B------:R-:W-:Y:S01]  /*38690*/  IMAD.WIDE R24, R35, 0x2, R14 ;  /* 0x0000000223187825 */ /* 0x000fe200078e020e */
[----:B--2---:R-:W-:-:S04]  /*386a0*/  ISETP.LT.AND P1, PT, R170, R34, !P1 ;  /* 0x00000022aa00720c */ /* 0x004fc80004f21270 */
[----:B---3--:R-:W0:Y:S01]  /*386b0*/  LDC R30, c[0x0][0x228] ;  /* 0x00008a00ff1e7b82 */ /* 0x008e220000000800 */
[----:B----4-:R-:W-:Y:S01]  /*386c0*/  PRMT R3, R118, 0x7632, R3 ;  /* 0x0000763276037816 */ /* 0x010fe20000000003 */
[----:B------:R-:W-:-:S06]  /*386d0*/  VIADD R33, R174, 0x2f ;  /* 0x0000002fae217836 */ /* 0x000fcc0000000000 */
[----:B------:R-:W2:Y:S01]  /*386e0*/  LDC R22, c[0x0][0x228] ;  /* 0x00008a00ff167b82 */ /* 0x000ea20000000800 */
[----:B------:R3:W-:Y:S01]  /*386f0*/  @P4 STG.E.U16 desc[UR60][R24.64], R3 ;  /* 0x0000000318004986 */ /* 0x0007e2000c10153c */
[----:B------:R-:W-:Y:S01]  /*38700*/  ISETP.LT.AND P4, PT, R172, R10, !P2 ;  /* 0x0000000aac00720c */ /* 0x000fe20005781270 */
[----:B------:R-:W-:Y:S01]  /*38710*/  IMAD.WIDE R26, R35, 0x2, R54 ;  /* 0x00000002231a7825 */ /* 0x000fe200078e0236 */
[----:B-1----:R-:W-:-:S04]  /*38720*/  ISETP.LT.AND P5, PT, R173, R36, !P2 ;  /* 0x00000024ad00720c */ /* 0x002fc800057a1270 */
[----:B------:R-:W1:Y:S01]  /*38730*/  LDC R10, c[0x0][0x228] ;  /* 0x00008a00ff0a7b82 */ /* 0x000e620000000800 */
[----:B---3--:R-:W-:Y:S01]  /*38740*/  IMAD.WIDE R2, R35, 0x2, R12 ;  /* 0x0000000223027825 */ /* 0x008fe200078e020c */
[----:B------:R-:W-:-:S06]  /*38750*/  PRMT R25, R78, 0x7632, R25 ;  /* 0x000076324e197816 */ /* 0x000fcc0000000019 */
[----:B------:R-:W3:Y:S01]  /*38760*/  LDC R32, c[0x0][0x228] ;  /* 0x00008a00ff207b82 */ /* 0x000ee20000000800 */
[----:B------:R-:W-:Y:S01]  /*38770*/  @P3 STG.E.U16 desc[UR60][R2.64], R78 ;  /* 0x0000004e02003986 */ /* 0x000fe2000c10153c */
[----:B------:R-:W-:Y:S01]  /*38780*/  ISETP.GE.AND P3, PT, R33, R0, PT ;  /* 0x000000002100720c */ /* 0x000fe20003f66270 */
[----:B------:R-:W-:-:S05]  /*38790*/  IMAD.IADD R31, R35, 0x1, R145 ;  /* 0x00000001231f7824 */ /* 0x000fca00078e0291 */
[----:B------:R-:W4:Y:S01]  /*387a0*/  LDC R0, c[0x0][0x22c] ;  /* 0x00008b00ff007b82 */ /* 0x000f220000000800 */
[----:B------:R0:W-:Y:S01]  /*387b0*/  @P1 STG.E.U16 desc[UR60][R26.64], R25 ;  /* 0x000000191a001986 */ /* 0x0001e2000c10153c */
[----:B-----5:R-:W-:Y:S01]  /*387c0*/  ISETP.LT.AND P1, PT, R171, R8, !P2 ;  /* 0x00000008ab00720c */ /* 0x020fe20005721270 */
[----:B------:R-:W-:Y:S01]  /*387d0*/  IMAD.WIDE R28, R31, 0x2, R146 ;  /* 0x000000021f1c7825 */ /* 0x000fe200078e0292 */
[----:B------:R-:W-:-:S04]  /*387e0*/  ISETP.LT.AND P2, PT, R170, R20, !P2 ;  /* 0x00000014aa00720c */ /* 0x000fc80005741270 */
[----:B------:R-:W5:Y:S01]  /*387f0*/  LDC R34, c[0x0][0x228] ;  /* 0x00008a00ff227b82 */ /* 0x000f620000000800 */
[----:B------:R-:W-:Y:S01]  /*38800*/  @P5 STG.E.U16 desc[UR60][R28.64], R43 ;  /* 0x0000002b1c005986 */ /* 0x000fe2000c10153c */
[----:B0-----:R-:W-:Y:S01]  /*38810*/  PRMT R27, R43, 0x7632, R27 ;  /* 0x000076322b1b7816 */ /* 0x001fe2000000001b */
[----:B------:R-:W-:-:S05]  /*38820*/  IMAD.WIDE R24, R31, 0x2, R14 ;  /* 0x000000021f187825 */ /* 0x000fca00078e020e */
[----:B------:R-:W0:Y:S01]  /*38830*/  LDC R35, c[0x0][0x228] ;  /* 0x00008a00ff237b82 */ /* 0x000e220000000800 */
[----:B------:R-:W-:Y:S01]  /*38840*/  ISETP.LT.AND P5, PT, R172, R30, !P3 ;  /* 0x0000001eac00720c */ /* 0x000fe20005fa1270 */
[----:B------:R-:W-:Y:S01]  /*38850*/  IMAD.WIDE R2, R31, 0x2, R12 ;  /* 0x000000021f027825 */ /* 0x000fe200078e020c */
[----:B------:R1:W-:Y:S01]  /*38860*/  @P4 STG.E.U16 desc[UR60][R24.64], R27 ;  /* 0x0000001b18004986 */ /* 0x0003e2000c10153c */
[----:B------:R-:W-:-:S04]  /*38870*/  PRMT R30, R111, 0x7632, R30 ;  /* 0x000076326f1e7816 */ /* 0x000fc8000000001e */
[----:B------:R-:W0:Y:S01]  /*38880*/  LDC R20, c[0x0][0x228] ;  /* 0x00008a00ff147b82 */ /* 0x000e220000000800 */
[----:B------:R0:W-:Y:S01]  /*38890*/  @P1 STG.E.U16 desc[UR60][R2.64], R111 ;  /* 0x0000006f02001986 */ /* 0x0001e2000c10153c */
[----:B--2---:R-:W-:Y:S01]  /*388a0*/  ISETP.LT.AND P4, PT, R173, R22, !P3 ;  /* 0x00000016ad00720c */ /* 0x004fe20005f81270 */
[----:B-1----:R-:W-:-:S05]  /*388b0*/  IMAD.WIDE R26, R31, 0x2, R54 ;  /* 0x000000021f1a7825 */ /* 0x002fca00078e0236 */
[----:B------:R-:W1:Y:S01]  /*388c0*/  LDC R8, c[0x0][0x22c] ;  /* 0x00008b00ff087b82 */ /* 0x000e620000000800 */
[----:B------:R-:W-:Y:S01]  /*388d0*/  VIADD R37, R174, 0x30 ;  /* 0x00000030ae257836 */ /* 0x000fe20000000000 */
[----:B------:R-:W-:Y:S01]  /*388e0*/  @P2 STG.E.U16 desc[UR60][R26.64], R30 ;  /* 0x0000001e1a002986 */ /* 0x000fe2000c10153c */
[----:B------:R-:W-:Y:S01]  /*388f0*/  ISETP.LT.AND P2, PT, R171, R10, !P3 ;  /* 0x0000000aab00720c */ /* 0x000fe20005f41270 */
[----:B------:R-:W-:Y:S01]  /*38900*/  IMAD.IADD R33, R31, 0x1, R145 ;  /* 0x000000011f217824 */ /* 0x000fe200078e0291 */
[----:B---3--:R-:W-:-:S03]  /*38910*/  ISETP.LT.AND P3, PT, R170, R32, !P3 ;  /* 0x00000020aa00720c */ /* 0x008fc60005f61270 */
[----:B------:R-:W2:Y:S01]  /*38920*/  LDC R10, c[0x0][0x228] ;  /* 0x00008a00ff0a7b82 */ /* 0x000ea20000000800 */
[----:B----4-:R-:W-:Y:S01]  /*38930*/  ISETP.GE.AND P1, PT, R37, R0, PT ;  /* 0x000000002500720c */ /* 0x010fe20003f26270 */
[----:B------:R-:W-:-:S06]  /*38940*/  IMAD.WIDE R24, R33, 0x2, R146 ;  /* 0x0000000221187825 */ /* 0x000fcc00078e0292 */
[----:B------:R-:W3:Y:S01]  /*38950*/  LDC R22, c[0x0][0x228] ;  /* 0x00008a00ff167b82 */ /* 0x000ee20000000800 */
[----:B------:R-:W-:Y:S01]  /*38960*/  IMAD.WIDE R28, R33, 0x2, R14 ;  /* 0x00000002211c7825 */ /* 0x000fe200078e020e */
[----:B------:R-:W-:-:S06]  /*38970*/  PRMT R31, R119, 0x7632, R31 ;  /* 0x00007632771f7816 */ /* 0x000fcc000000001f */
[----:B------:R-:W4:Y:S01]  /*38980*/  LDC R32, c[0x0][0x228] ;  /* 0x00008a00ff207b82 */ /* 0x000f220000000800 */
[----:B-----5:R-:W-:Y:S01]  /*38990*/  ISETP.LT.AND P6, PT, R173, R34, !P1 ;  /* 0x00000022ad00720c */ /* 0x020fe20004fc1270 */
[----:B------:R5:W-:Y:S01]  /*389a0*/  @P4 STG.E.U16 desc[UR60][R24.64], R119 ;  /* 0x0000007718004986 */ /* 0x000be2000c10153c */
[----:B0-----:R-:W-:Y:S01]  /*389b0*/  ISETP.LT.AND P4, PT, R172, R35, !P1 ;  /* 0x00000023ac00720c */ /* 0x001fe20004f81270 */
[----:B------:R-:W-:-:S04]  /*389c0*/  IMAD.WIDE R2, R33, 0x2, R12 ;  /* 0x0000000221027825 */ /* 0x000fc800078e020c */
[----:B------:R-:W0:Y:S01]  /*389d0*/  LDC R34, c[0x0][0x228] ;  /* 0x00008a00ff227b82 */ /* 0x000e220000000800 */
[----:B------:R1:W-:Y:S01]  /*389e0*/  @P5 STG.E.U16 desc[UR60][R28.64], R31 ;  /* 0x0000001f1c005986 */ /* 0x0003e2000c10153c */
[----:B------:R-:W-:Y:S01]  /*389f0*/  IMAD.IADD R35, R33, 0x1, R145 ;  /* 0x0000000121237824 */ /* 0x000fe200078e0291 */
[----:B------:R-:W-:Y:S02]  /*38a00*/  ISETP.LT.AND P5, PT, R171, R20, !P1 ;  /* 0x00000014ab00720c */ /* 0x000fe40004fa1270 */
[----:B------:R2:W-:Y:S01]  /*38a10*/  @P2 STG.E.U16 desc[UR60][R2.64], R79 ;  /* 0x0000004f02002986 */ /* 0x0005e2000c10153c */
[----:B-----5:R-:W-:Y:S02]  /*38a20*/  IMAD.WIDE R24, R33, 0x2, R54 ;  /* 0x0000000221187825 */ /* 0x020fe400078e0236 */
[----:B------:R-:W5:Y:S02]  /*38a30*/  LDC R0, c[0x0][0x22c] ;  /* 0x00008b00ff007b82 */ /* 0x000f640000000800 */
[----:B-1----:R-:W-:Y:S01]  /*38a40*/  VIADD R29, R174, 0x31 ;  /* 0x00000031ae1d7836 */ /* 0x002fe20000000000 */
[----:B------:R-:W-:Y:S01]  /*38a50*/  PRMT R31, R79, 0x7632, R31 ;  /* 0x000076324f1f7816 */ /* 0x000fe2000000001f */
[----:B------:R-:W-:-:S04]  /*38a60*/  IMAD.WIDE R26, R35, 0x2, R146 ;  /* 0x00000002231a7825 */ /* 0x000fc800078e0292 */
[----:B------:R-:W1:Y:S01]  /*38a70*/  LDC R20, c[0x0][0x228] ;  /* 0x00008a00ff147b82 */ /* 0x000e620000000800 */
[----:B--2---:R-:W-:Y:S02]  /*38a80*/  PRMT R3, R44, 0x7632, R3 ;  /* 0x000076322c037816 */ /* 0x004fe40000000003 */
[----:B------:R-:W-:Y:S01]  /*38a90*/  ISETP.GE.AND P2, PT, R29, R8, PT ;  /* 0x000000081d00720c */ /* 0x000fe20003f46270 */
[----:B------:R-:W-:Y:S01]  /*38aa0*/  IMAD.WIDE R28, R35, 0x2, R14 ;  /* 0x00000002231c7825 */ /* 0x000fe200078e020e */
[----:B------:R2:W-:Y:S01]  /*38ab0*/  @P3 STG.E.U16 desc[UR60][R24.64], R31 ;  /* 0x0000001f18003986 */ /* 0x0005e2000c10153c */
[----:B------:R-:W-:Y:S02]  /*38ac0*/  ISETP.LT.AND P1, PT, R170, R10, !P1 ;  /* 0x0000000aaa00720c */ /* 0x000fe40004f21270 */
[----:B---3--:R-:W-:Y:S01]  /*38ad0*/  ISETP.LT.AND P3, PT, R173, R22, !P2 ;  /* 0x00000016ad00720c */ /* 0x008fe20005761270 */
[----:B------:R-:W-:Y:S01]  /*38ae0*/  @P6 STG.E.U16 desc[UR60][R26.64], R44 ;  /* 0x0000002c1a006986 */ /* 0x000fe2000c10153c */
[----:B------:R-:W3:Y:S03]  /*38af0*/  LDC R8, c[0x0][0x228] ;  /* 0x00008a00ff087b82 */ /* 0x000ee60000000800 */
[----:B------:R0:W-:Y:S01]  /*38b00*/  @P4 STG.E.U16 desc[UR60][R28.64], R3 ;  /* 0x000000031c004986 */ /* 0x0001e2000c10153c */
[----:B----4-:R-:W-:Y:S01]  /*38b10*/  ISETP.LT.AND P4, PT, R172, R32, !P2 ;  /* 0x00000020ac00720c */ /* 0x010fe20005781270 */
[----:B------:R-:W-:-:S02]  /*38b20*/  IMAD.IADD R33, R35, 0x1, R145 ;  /* 0x0000000123217824 */ /* 0x000fc400078e0291 */
[----:B--2---:R-:W-:Y:S01]  /*38b30*/  IMAD.WIDE R30, R35, 0x2, R12 ;  /* 0x00000002231e7825 */ /* 0x004fe200078e020c */
[----:B------:R-:W-:Y:S01]  /*38b40*/  PRMT R32, R112, 0x7632, R32 ;  /* 0x0000763270207816 */ /* 0x000fe20000000020 */
[----:B------:R-:W2:Y:S02]  /*38b50*/  LDC R10, c[0x0][0x228] ;  /* 0x00008a00ff0a7b82 */ /* 0x000ea40000000800 */
[----:B------:R-:W-:Y:S01]  /*38b60*/  IMAD.WIDE R24, R33, 0x2, R146 ;  /* 0x0000000221187825 */ /* 0x000fe200078e0292 */
[----:B------:R4:W-:Y:S01]  /*38b70*/  @P5 STG.E.U16 desc[UR60][R30.64], R112 ;  /* 0x000000701e005986 */ /* 0x0009e2000c10153c */
[----:B0-----:R-:W-:Y:S02]  /*38b80*/  ISETP.LT.AND P5, PT, R171, R34, !P2 ;  /* 0x00000022ab00720c */ /* 0x001fe400057a1270 */
[----:B------:R-:W-:Y:S01]  /*38b90*/  IMAD.WIDE R2, R35, 0x2, R54 ;  /* 0x0000000223027825 */ /* 0x000fe200078e0236 */
[----:B------:R-:W-:Y:S01]  /*38ba0*/  PRMT R34, R80, 0x7632, R34 ;  /* 0x0000763250227816 */ /* 0x000fe20000000022 */
[----:B------:R-:W0:Y:S02]  /*38bb0*/  LDC R36, c[0x0][0x228] ;  /* 0x00008a00ff247b82 */ /* 0x000e240000000800 */
[----:B------:R-:W-:Y:S01]  /*38bc0*/  IMAD.WIDE R26, R33, 0x2, R14 ;  /* 0x00000002211a7825 */ /* 0x000fe200078e020e */
[----:B------:R3:W-:Y:S03]  /*38bd0*/  @P1 STG.E.U16 desc[UR60][R2.64], R32 ;  /* 0x0000002002001986 */ /* 0x0007e6000c10153c */
[----:B----4-:R-:W-:Y:S01]  /*38be0*/  VIADD R31, R174, 0x32 ;  /* 0x00000032ae1f7836 */ /* 0x010fe20000000000 */
[----:B------:R4:W-:Y:S01]  /*38bf0*/  @P3 STG.E.U16 desc[UR60][R24.64], R80 ;  /* 0x0000005018003986 */ /* 0x0009e2000c10153c */
[----:B------:R-:W0:Y:S03]  /*38c00*/  LDC R22, c[0x0][0x228] ;  /* 0x00008a00ff167b82 */ /* 0x000e260000000800 */
[----:B------:R-:W-:Y:S01]  /*38c10*/  @P4 STG.E.U16 desc[UR60][R26.64], R34 ;  /* 0x000000221a004986 */ /* 0x000fe2000c10153c */
[----:B-----5:R-:W-:-:S04]  /*38c20*/  ISETP.GE.AND P4, PT, R31, R0, PT ;  /* 0x000000001f00720c */ /* 0x020fc80003f86270 */
[----:B------:R-:W5:Y:S01]  /*38c30*/  LDC R0, c[0x0][0x22c] ;  /* 0x00008b00ff007b82 */ /* 0x000f620000000800 */
[----:B-1----:R-:W-:Y:S02]  /*38c40*/  ISETP.LT.AND P3, PT, R173, R20, !P4 ;  /* 0x00000014ad00720c */ /* 0x002fe40006761270 */
[----:B---3--:R-:W-:-:S05]  /*38c50*/  ISETP.LT.AND P2, PT, R170, R8, !P2 ;  /* 0x00000008aa00720c */ /* 0x008fca0005741270 */
[----:B------:R-:W1:Y:S01]  /*38c60*/  LDC R20, c[0x0][0x228] ;  /* 0x00008a00ff147b82 */ /* 0x000e620000000800 */
[----:B------:R-:W-:-:S04]  /*38c70*/  IMAD.WIDE R28, R33, 0x2, R12 ;  /* 0x00000002211c7825 */ /* 0x000fc800078e020c */
[C---:B------:R-:W-:Y:S01]  /*38c80*/  IMAD.IADD R31, R33.reuse, 0x1, R145 ;  /* 0x00000001211f7824 */ /* 0x040fe200078e0291 */
[----:B------:R3:W-:Y:S01]  /*38c90*/  @P5 STG.E.U16 desc[UR60][R28.64], R84 ;  /* 0x000000541c005986 */ /* 0x0007e2000c10153c */
[----:B------:R-:W-:Y:S01]  /*38ca0*/  VIADD R8, R174, 0x35 ;  /* 0x00000035ae087836 */ /* 0x000fe20000000000 */
[----:B------:R-:W1:Y:S01]  /*38cb0*/  LDC R30, c[0x0][0x228] ;  /* 0x00008a00ff1e7b82 */ /* 0x000e620000000800 */
[----:B------:R-:W-:-:S04]  /*38cc0*/  IMAD.WIDE R2, R33, 0x2, R54 ;  /* 0x0000000221027825 */ /* 0x000fc800078e0236 */
[----:B----4-:R-:W-:Y:S01]  /*38cd0*/  IMAD.WIDE R24, R31, 0x2, R146 ;  /* 0x000000021f187825 */ /* 0x010fe200078e0292 */
[----:B------:R-:W-:Y:S02]  /*38ce0*/  ISETP.GE.AND P1, PT, R8, R53, PT ;  /* 0x000000350800720c */ /* 0x000fe40003f26270 */
[----:B------:R-:W4:Y:S01]  /*38cf0*/  LDC R32, c[0x0][0x228] ;  /* 0x00008a00ff207b82 */ /* 0x000f220000000800 */
[----:B---3--:R-:W-:Y:S01]  /*38d00*/  PRMT R29, R84, 0x7632, R29 ;  /* 0x00007632541d7816 */ /* 0x008fe2000000001d */
[----:B------:R-:W-:-:S04]  /*38d10*/  VIADD R33, R174, 0x33 ;  /* 0x00000033ae217836 */ /* 0x000fc80000000000 */
[----:B------:R3:W-:Y:S02]  /*38d20*/  @P2 STG.E.U16 desc[UR60][R2.64], R29 ;  /* 0x0000001d02002986 */ /* 0x0007e4000c10153c */
[----:B------:R-:W4:Y:S02]  /*38d30*/  LDC R8, c[0x0][0x22c] ;  /* 0x00008b00ff087b82 */ /* 0x000f240000000800 */
[----:B------:R3:W-:Y:S01]  /*38d40*/  @P3 STG.E.U16 desc[UR60][R24.64], R45 ;  /* 0x0000002d18003986 */ /* 0x0007e2000c10153c */
[----:B-----5:R-:W-:Y:S02]  /*38d50*/  ISETP.GE.AND P3, PT, R33, R0, PT ;  /* 0x000000002100720c */ /* 0x020fe40003f66270 */
[----:B--2---:R-:W-:-:S03]  /*38d60*/  ISETP.LT.AND P5, PT, R171, R10, !P4 ;  /* 0x0000000aab00720c */ /* 0x004fc600067a1270 */
[----:B------:R-:W2:Y:S01]  /*38d70*/  LDC R0, c[0x0][0x228] ;  /* 0x00008a00ff007b82 */ /* 0x000ea20000000800 */
[----:B0-----:R-:W-:Y:S02]  /*38d80*/  ISETP.LT.AND P6, PT, R172, R36, !P4 ;  /* 0x00000024ac00720c */ /* 0x001fe400067c1270 */
[----:B-1----:R-:W-:Y:S02]  /*38d90*/  ISETP.LT.AND P4, PT, R170, R20, !P4 ;  /* 0x00000014aa00720c */ /* 0x002fe40006781270 */
[----:B------:R-:W-:-:S03]  /*38da0*/  ISETP.LT.AND P2, PT, R173, R22, !P3 ;  /* 0x00000016ad00720c */ /* 0x000fc60005f41270 */
[----:B------:R-:W0:Y:S01]  /*38db0*/  LDC R10, c[0x0][0x228] ;  /* 0x00008a00ff0a7b82 */ /* 0x000e220000000800 */
[----:B------:R-:W-:Y:S01]  /*38dc0*/  IMAD.IADD R33, R31, 0x1, R145 ;  /* 0x000000011f217824 */ /* 0x000fe200078e0291 */
[----:B------:R-:W-:Y:S01]  /*38dd0*/  PRMT R36, R45, 0x7632, R36 ;  /* 0x000076322d247816 */ /* 0x000fe20000000024 */
[----:B------:R-:W-:Y:S01]  /*38de0*/  IMAD.WIDE R26, R31, 0x2, R14 ;  /* 0x000000021f1a7825 */ /* 0x000fe200078e020e */
[----:B------:R-:W-:-:S04]  /*38df0*/  PRMT R22, R113, 0x7632, R22 ;  /* 0x0000763271167816 */ /* 0x000fc80000000016 */
[----:B------:R-:W1:Y:S01]  /*38e00*/  LDC R34, c[0x0][0x228] ;  /* 0x00008a00ff227b82 */ /* 0x000e620000000800 */
[C---:B---3--:R-:W-:Y:S01]  /*38e10*/  IMAD.WIDE R28, R31.reuse, 0x2, R12 ;  /* 0x000000021f1c7825 */ /* 0x048fe200078e020c */
[----:B------:R3:W-:Y:S03]  /*38e20*/  @P6 STG.E.U16 desc[UR60][R26.64], R36 ;  /* 0x000000241a006986 */ /* 0x0007e6000c10153c */
[----:B------:R-:W-:-:S03]  /*38e30*/  IMAD.WIDE R2, R31, 0x2, R54 ;  /* 0x000000021f027825 */ /* 0x000fc600078e0236 */
[----:B------:R-:W5:Y:S01]  /*38e40*/  LDC R35, c[0x0][0x228] ;  /* 0x00008a00ff237b82 */ /* 0x000f620000000800 */
[----:B------:R-:W-:Y:S01]  /*38e50*/  IMAD.WIDE R24, R33, 0x2, R146 ;  /* 0x0000000221187825 */ /* 0x000fe200078e0292 */
[----:B------:R2:W-:Y:S06]  /*38e60*/  @P5 STG.E.U16 desc[UR60][R28.64], R113 ;  /* 0x000000711c005986 */ /* 0x0005ec000c10153c */
[----:B------:R-:W1:Y:S01]  /*38e70*/  LDC R20, c[0x0][0x228] ;  /* 0x00008a00ff147b82 */ /* 0x000e620000000800 */
[----:B------:R-:W-:Y:S01]  /*38e80*/  VIADD R31, R174, 0x34 ;  /* 0x00000034ae1f7836 */ /* 0x000fe20000000000 */
[----:B------:R-:W-:Y:S01]  /*38e90*/  ISETP.LT.AND P6, PT, R172, R30, !P3 ;  /* 0x0000001eac00720c */ /* 0x000fe20005fc1270 */
[----:B------:R1:W-:Y:S01]  /*38ea0*/  @P4 STG.E.U16 desc[UR60][R2.64], R22 ;  /* 0x0000001602004986 */ /* 0x0003e2000c10153c */
[----:B----4-:R-:W-:-:S03]  /*38eb0*/  ISETP.LT.AND P5, PT, R171, R32, !P3 ;  /* 0x00000020ab00720c */ /* 0x010fc60005fa1270 */
[----:B------:R-:W-:Y:S01]  /*38ec0*/  @P2 STG.E.U16 desc[UR60][R24.64], R81 ;  /* 0x0000005118002986 */ /* 0x000fe2000c10153c */
[----:B------:R-:W-:Y:S01]  /*38ed0*/  ISETP.GE.AND P2, PT, R31, R8, PT ;  /* 0x000000081f00720c */ /* 0x000fe20003f46270 */
[----:B---3--:R-:W-:Y:S01]  /*38ee0*/  IMAD.WIDE R26, R33, 0x2, R14 ;  /* 0x00000002211a7825 */ /* 0x008fe200078e020e */
[----:B------:R-:W3:Y:S02]  /*38ef0*/  LDC R8, c[0x0][0x228] ;  /* 0x00008a00ff087b82 */ /* 0x000ee40000000800 */
[----:B--2---:R-:W-:Y:S01]  /*38f00*/  ISETP.LT.AND P4, PT, R173, R0, !P2 ;  /* 0x00000000ad00720c */ /* 0x004fe20005781270 */
[----:B------:R-:W-:Y:S01]  /*38f10*/  IMAD.WIDE R28, R33, 0x2, R12 ;  /* 0x00000002211c7825 */ /* 0x000fe200078e020c */
[----:B------:R-:W-:Y:S02]  /*38f20*/  PRMT R30, R81, 0x7632, R30 ;  /* 0x00007632511e7816 */ /* 0x000fe4000000001e */
[----:B0-----:R-:W-:Y:S02]  /*38f30*/  ISETP.LT.AND P3, PT, R170, R10, !P3 ;  /* 0x0000000aaa00720c */ /* 0x001fe40005f61270 */
[----:B------:R-:W0:Y:S01]  /*38f40*/  LDC R0, c[0x0][0x228] ;  /* 0x00008a00ff007b82 */ /* 0x000e220000000800 */
[----:B------:R-:W-:Y:S01]  /*38f50*/  @P6 STG.E.U16 desc[UR60][R26.64], R30 ;  /* 0x0000001e1a006986 */ /* 0x000fe2000c10153c */
[----:B-----5:R-:W-:-:S03]  /*38f60*/  ISETP.LT.AND P6, PT, R171, R35, !P2 ;  /* 0x00000023ab00720c */ /* 0x020fc600057c1270 */
[----:B------:R2:W-:Y:S01]  /*38f70*/  @P5 STG.E.U16 desc[UR60][R28.64], R85 ;  /* 0x000000551c005986 */ /* 0x0005e2000c10153c */
[----:B-1----:R-:W-:Y:S01]  /*38f80*/  ISETP.LT.AND P5, PT, R172, R34, !P2 ;  /* 0x00000022ac00720c */ /* 0x002fe200057a1270 */
[C---:B------:R-:W-:Y:S01]  /*38f90*/  IMAD.WIDE R2, R33.reuse, 0x2, R54 ;  /* 0x0000000221027825 */ /* 0x040fe200078e0236 */
[----:B------:R-:W-:Y:S01]  /*38fa0*/  ISETP.LT.AND P2, PT, R170, R20, !P2 ;  /* 0x00000014aa00720c */ /* 0x000fe20005741270 */
[----:B------:R-:W1:Y:S02]  /*38fb0*/  LDC R10, c[0x0][0x228] ;  /* 0x00008a00ff0a7b82 */ /* 0x000e640000000800 */
[----:B------:R-:W-:Y:S02]  /*38fc0*/  IMAD.IADD R31, R33, 0x1, R145 ;  /* 0x00000001211f7824 */ /* 0x000fe400078e0291 */
[----:B------:R-:W-:Y:S01]  /*38fd0*/  VIADD R22, R174, 0x36 ;  /* 0x00000036ae167836 */ /* 0x000fe20000000000 */
[----:B--2---:R-:W-:-:S03]  /*38fe0*/  PRMT R29, R85, 0x7632, R29 ;  /* 0x00007632551d7816 */ /* 0x004fc6000000001d */
[----:B------:R-:W2:Y:S01]  /*38ff0*/  LDC R30, c[0x0][0x228] ;  /* 0x00008a00ff1e7b82 */ /* 0x000ea20000000800 */
[C---:B------:R-:W-:Y:S01]  /*39000*/  IMAD.WIDE R24, R31.reuse, 0x2, R146 ;  /* 0x000000021f187825 */ /* 0x040fe200078e0292 */
[----:B------:R-:W-:Y:S01]  /*39010*/  PRMT R33, R46, 0x7632, R33 ;  /* 0x000076322e217816 */ /* 0x000fe20000000021 */
[----:B------:R4:W-:Y:S02]  /*39020*/  @P3 STG.E.U16 desc[UR60][R2.64], R29 ;  /* 0x0000001d02003986 */ /* 0x0009e4000c10153c */
[C---:B------:R-:W-:Y:S01]  /*39030*/  IMAD.WIDE R26, R31.reuse, 0x2, R14 ;  /* 0x000000021f1a7825 */ /* 0x040fe200078e020e */
[----:B------:R-:W-:Y:S02]  /*39040*/  ISETP.GE.AND P3, PT, R22, R23, PT ;  /* 0x000000171600720c */ /* 0x000fe40003f66270 */
[----:B------:R-:W5:Y:S01]  /*39050*/  LDC R32, c[0x0][0x228] ;  /* 0x00008a00ff207b82 */ /* 0x000f620000000800 */
[C---:B------:R-:W-:Y:S01]  /*39060*/  IMAD.WIDE R22, R31.reuse, 0x2, R12 ;  /* 0x000000021f167825 */ /* 0x040fe200078e020c */
[----:B------:R-:W-:Y:S03]  /*39070*/  @P4 STG.E.U16 desc[UR60][R24.64], R46 ;  /* 0x0000002e18004986 */ /* 0x000fe6000c10153c */
[----:B----4-:R-:W-:Y:S01]  /*39080*/  IMAD.WIDE R28, R31, 0x2, R54 ;  /* 0x000000021f1c7825 */ /* 0x010fe200078e0236 */
[----:B------:R-:W-:Y:S01]  /*39090*/  PRMT R3, R114, 0x7632, R3 ;  /* 0x0000763272037816 */ /* 0x000fe20000000003 */
[----:B------:R-:W-:Y:S01]  /*390a0*/  @P5 STG.E.U16 desc[UR60][R26.64], R33 ;  /* 0x000000211a005986 */ /* 0x000fe2000c10153c */
[----:B---3--:R-:W-:Y:S01]  /*390b0*/  ISETP.LT.AND P5, PT, R173, R8, !P1 ;  /* 0x00000008ad00720c */ /* 0x008fe20004fa1270 */
[----:B------:R-:W-:Y:S01]  /*390c0*/  IMAD.IADD R31, R31, 0x1, R145 ;  /* 0x000000011f1f7824 */ /* 0x000fe200078e0291 */
[----:B------:R-:W3:Y:S01]  /*390d0*/  LDC R8, c[0x0][0x228] ;  /* 0x00008a00ff087b82 */ /* 0x000ee20000000800 */
[----:B------:R-:W-:Y:S04]  /*390e0*/  @P6 STG.E.U16 desc[UR60][R22.64], R114 ;  /* 0x0000007216006986 */ /* 0x000fe8000c10153c */
[----:B------:R4:W-:Y:S01]  /*390f0*/  @P2 STG.E.U16 desc[UR60][R28.64], R3 ;  /* 0x000000031c002986 */ /* 0x0009e2000c10153c */
[----:B0-----:R-:W-:-:S02]  /*39100*/  ISETP.LT.AND P2, PT, R172, R0, !P1 ;  /* 0x00000000ac00720c */ /* 0x001fc40004f41270 */
[----:B------:R-:W0:Y:S01]  /*39110*/  LDC R0, c[0x0][0x228] ;  /* 0x00008a00ff007b82 */ /* 0x000e220000000800 */
[----:B-1----:R-:W-:Y:S01]  /*39120*/  ISETP.LT.AND P6, PT, R171, R10, !P1 ;  /* 0x0000000aab00720c */ /* 0x002fe20004fc1270 */
[----:B------:R-:W-:Y:S01]  /*39130*/  VIADD R20, R174, 0x37 ;  /* 0x00000037ae147836 */ /* 0x000fe20000000000 */
[----:B--2---:R-:W-:-:S05]  /*39140*/  ISETP.LT.AND P1, PT, R170, R30, !P1 ;  /* 0x0000001eaa00720c */ /* 0x004fca0004f21270 */
[----:B------:R-:W1:Y:S01]  /*39150*/  LDC R10, c[0x0][0x228] ;  /* 0x00008a00ff0a7b82 */ /* 0x000e620000000800 */
[----:B----4-:R-:W-:-:S05]  /*39160*/  IMAD.WIDE R2, R31, 0x2, R146 ;  /* 0x000000021f027825 */ /* 0x010fca00078e0292 */
[----:B------:R2:W-:Y:S01]  /*39170*/  @P5 STG.E.U16 desc[UR60][R2.64], R82 ;  /* 0x0000005202005986 */ /* 0x0005e2000c10153c */
[----:B-----5:R-:W-:Y:S01]  /*39180*/  ISETP.LT.AND P5, PT, R173, R32, !P3 ;  /* 0x00000020ad00720c */ /* 0x020fe20005fa1270 */
[----:B------:R-:W4:Y:S01]  /*39190*/  LDC R33, c[0x0][0x228] ;  /* 0x00008a00ff217b82 */ /* 0x000f220000000800 */
[----:B------:R-:W-:Y:S01]  /*391a0*/  ISETP.GE.AND P4, PT, R20, R21, PT ;  /* 0x000000151400720c */ /* 0x000fe20003f86270 */
[C---:B------:R-:W-:Y:S02]  /*391b0*/  IMAD.IADD R29, R31.reuse, 0x1, R145 ;  /* 0x000000011f1d7824 */ /* 0x040fe400078e0291 */
[----:B------:R-:W-:-:S04]  /*391c0*/  IMAD.WIDE R20, R31, 0x2, R14 ;  /* 0x000000021f147825 */ /* 0x000fc800078e020e */
[----:B------:R-:W5:Y:S01]  /*391d0*/  LDC R28, c[0x0][0x228] ;  /* 0x00008a00ff1c7b82 */ /* 0x000f620000000800 */
[C---:B------:R-:W-:Y:S01]  /*391e0*/  IMAD.WIDE R22, R31.reuse, 0x2, R12 ;  /* 0x000000021f167825 */ /* 0x040fe200078e020c */
[----:B--2---:R-:W-:Y:S02]  /*391f0*/  PRMT R3, R82, 0x7632, R3 ;  /* 0x0000763252037816 */ /* 0x004fe40000000003 */
[----:B------:R-:W-:Y:S01]  /*39200*/  PRMT R32, R86, 0x7632, R32 ;  /* 0x0000763256207816 */ /* 0x000fe20000000020 */
[----:B------:R-:W-:Y:S02]  /*39210*/  IMAD.WIDE R24, R31, 0x2, R54 ;  /* 0x000000021f187825 */ /* 0x000fe400078e0236 */
[----:B------:R2:W-:Y:S01]  /*39220*/  @P2 STG.E.U16 desc[UR60][R20.64], R3 ;  /* 0x0000000314002986 */ /* 0x0005e2000c10153c */
[----:B------:R-:W5:Y:S01]  /*39230*/  LDC R30, c[0x0][0x228] ;  /* 0x00008a00ff1e7b82 */ /* 0x000f620000000800 */
[----:B------:R-:W-:Y:S01]  /*39240*/  IMAD.WIDE R26, R29, 0x2, R146 ;  /* 0x000000021d1a7825 */ /* 0x000fe200078e0292 */
[----:B0-----:R-:W-:Y:S01]  /*39250*/  ISETP.LT.AND P2, PT, R172, R0, !P3 ;  /* 0x00000000ac00720c */ /* 0x001fe20005f41270 */
[----:B------:R-:W-:Y:S02]  /*39260*/  @P6 STG.E.U16 desc[UR60][R22.64], R86 ;  /* 0x0000005616006986 */ /* 0x000fe4000c10153c */
[----:B------:R-:W-:-:S02]  /*39270*/  VIADD R2, R174, 0x38 ;  /* 0x00000038ae027836 */ /* 0x000fc40000000000 */
[----:B------:R0:W-:Y:S01]  /*39280*/  @P1 STG.E.U16 desc[UR60][R24.64], R32 ;  /* 0x0000002018001986 */ /* 0x0001e2000c10153c */
[----:B------:R-:W5:Y:S03]  /*39290*/  LDC R31, c[0x0][0x228] ;  /* 0x00008a00ff1f7b82 */ /* 0x000f660000000800 */
[----:B------:R5:W-:Y:S01]  /*392a0*/  @P5 STG.E.U16 desc[UR60][R26.64], R47 ;  /* 0x0000002f1a005986 */ /* 0x000be2000c10153c */
[----:B---3--:R-:W-:-:S04]  /*392b0*/  ISETP.LT.AND P5, PT, R171, R8, !P3 ;  /* 0x00000008ab00720c */ /* 0x008fc80005fa1270 */
[----:B------:R-:W3:Y:S01]  /*392c0*/  LDC R0, c[0x0][0x228] ;  /* 0x00008a00ff007b82 */ /* 0x000ee20000000800 */
[----:B------:R-:W-:Y:S01]  /*392d0*/  ISETP.GE.AND P1, PT, R2, R153, PT ;  /* 0x000000990200720c */ /* 0x000fe20003f26270 */
[----:B--2---:R-:W-:Y:S01]  /*392e0*/  IMAD.WIDE R2, R29, 0x2, R14 ;  /* 0x000000021d027825 */ /* 0x004fe200078e020e */
[----:B0-----:R-:W-:-:S05]  /*392f0*/  PRMT R25, R47, 0x7632, R25 ;  /* 0x000076322f197816 */ /* 0x001fca0000000019 */
[----:B------:R-:W0:Y:S01]  /*39300*/  LDC R8, c[0x0][0x228] ;  /* 0x00008a00ff087b82 */ /* 0x000e220000000800 */
[----:B-1----:R-:W-:Y:S01]  /*39310*/  ISETP.LT.AND P3, PT, R170, R10, !P3 ;  /* 0x0000000aaa00720c */ /* 0x002fe20005f61270 */
[----:B------:R1:W-:Y:S01]  /*39320*/  @P2 STG.E.U16 desc[UR60][R2.64], R25 ;  /* 0x0000001902002986 */ /* 0x0003e2000c10153c */
[----:B----4-:R-:W-:Y:S02]  /*39330*/  ISETP.LT.AND P6, PT, R173, R33, !P4 ;  /* 0x00000021ad00720c */ /* 0x010fe400067c1270 */
[----:B-----5:R-:W-:Y:S01]  /*39340*/  ISETP.LT.AND P2, PT, R172, R28, !P4 ;  /* 0x0000001cac00720c */ /* 0x020fe20006741270 */
[C---:B------:R-:W-:Y:S02]  /*39350*/  IMAD.WIDE R20, R29.reuse, 0x2, R12 ;  /* 0x000000021d147825 */ /* 0x040fe400078e020c */
[----:B------:R-:W2:Y:S02]  /*39360*/  LDC R10, c[0x0][0x228] ;  /* 0x00008a00ff0a7b82 */ /* 0x000ea40000000800 */
[----:B------:R-:W-:Y:S01]  /*39370*/  IMAD.IADD R27, R29, 0x1, R145 ;  /* 0x000000011d1b7824 */ /* 0x000fe200078e0291 */
[----:B------:R-:W-:Y:S01]  /*39380*/  PRMT R26, R115, 0x7632, R26 ;  /* 0x00007632731a7816 */ /* 0x000fe2000000001a */
[----:B------:R-:W-:Y:S01]  /*39390*/  IMAD.WIDE R22, R29, 0x2, R54 ;  /* 0x000000021d167825 */ /* 0x000fe200078e0236 */
[----:B------:R4:W-:Y:S03]  /*393a0*/  @P5 STG.E.U16 desc[UR60][R20.64], R115 ;  /* 0x0000007314005986 */ /* 0x0009e6000c10153c */
[----:B------:R-:W5:Y:S01]  /*393b0*/  LDC R32, c[0x0][0x228] ;  /* 0x00008a00ff207b82 */ /* 0x000f620000000800 */
[C---:B-1----:R-:W-:Y:S01]  /*393c0*/  IMAD.WIDE R24, R27.reuse, 0x2, R146 ;  /* 0x000000021b187825 */ /* 0x042fe200078e0292 */
[----:B------:R-:W-:Y:S03]  /*393d0*/  @P3 STG.E.U16 desc[UR60][R22.64], R26 ;  /* 0x0000001a16003986 */ /* 0x000fe6000c10153c */
[----:B------:R-:W-:Y:S01]  /*393e0*/  IMAD.WIDE R2, R27, 0x2, R14 ;  /* 0x000000021b027825 */ /* 0x000fe200078e020e */
[----:B------:R-:W-:-:S02]  /*393f0*/  ISETP.LT.AND P5, PT, R171, R30, !P4 ;  /* 0x0000001eab00720c */ /* 0x000fc400067a1270 */
[----:B------:R-:W-:Y:S01]  /*39400*/  PRMT R37, R48, 0x7632, R37 ;  /* 0x0000763230257816 */ /* 0x000fe20000000025 */
[----:B------:R-:W1:Y:S01]  /*39410*/  LDC R34, c[0x0][0x228] ;  /* 0x00008a00ff227b82 */ /* 0x000e620000000800 */
[----:B----4-:R-:W-:Y:S01]  /*39420*/  PRMT R21, R83, 0x7632, R21 ;  /* 0x0000763253157816 */ /* 0x010fe20000000015 */
[----:B------:R4:W-:Y:S01]  /*39430*/  @P6 STG.E.U16 desc[UR60][R24.64], R83 ;  /* 0x0000005318006986 */ /* 0x0009e2000c10153c */
[----:B------:R-:W-:Y:S02]  /*39440*/  ISETP.LT.AND P4, PT, R170, R31, !P4 ;  /* 0x0000001faa00720c */ /* 0x000fe40006781270 */
[----:B---3--:R-:W-:Y:S01]  /*39450*/  ISETP.LT.AND P6, PT, R173, R0, !P1 ;  /* 0x00000000ad00720c */ /* 0x008fe20004fc1270 */
[----:B------:R3:W-:Y:S01]  /*39460*/  @P2 STG.E.U16 desc[UR60][R2.64], R21 ;  /* 0x0000001502002986 */ /* 0x0007e2000c10153c */
[----:B0-----:R-:W-:Y:S01]  /*39470*/  ISETP.LT.AND P2, PT, R172, R8, !P1 ;  /* 0x00000008ac00720c */ /* 0x001fe20004f41270 */
[----:B------:R-:W0:Y:S01]  /*39480*/  LDC R0, c[0x0][0x228] ;  /* 0x00008a00ff007b82 */ /* 0x000e220000000800 */
[----:B------:R-:W-:-:S02]  /*39490*/  VIADD R20, R174, 0x39 ;  /* 0x00000039ae147836 */ /* 0x000fc40000000000 */
[C---:B------:R-:W-:Y:S02]  /*394a0*/  IMAD.IADD R33, R27.reuse, 0x1, R145 ;  /* 0x000000011b217824 */ /* 0x040fe400078e0291 */
[C---:B----4-:R-:W-:Y:S01]  /*394b0*/  IMAD.WIDE R24, R27.reuse, 0x2, R12 ;  /* 0x000000021b187825 */ /* 0x050fe200078e020c */
[----:B------:R-:W-:Y:S02]  /*394c0*/  ISETP.GE.AND P3, PT, R20, R151, PT ;  /* 0x000000971400720c */ /* 0x000fe40003f66270 */
[----:B------:R-:W4:Y:S01]  /*394d0*/  LDC R8, c[0x0][0x228] ;  /* 0x00008a00ff087b82 */ /* 0x000f220000000800 */
[----:B------:R-:W4:Y:S01]  /*394e0*/  LDS.128 R20, [R144] ;  /* 0x0000000090147984 */ /* 0x000f220000000c00 */
[----:B------:R-:W-:Y:S01]  /*394f0*/  IMAD.WIDE R26, R27, 0x2, R54 ;  /* 0x000000021b1a7825 */ /* 0x000fe200078e0236 */
[----:B---3--:R-:W-:-:S03]  /*39500*/  PRMT R3, R87, 0x7632, R3 ;  /* 0x0000763257037816 */ /* 0x008fc60000000003 */
[C---:B------:R-:W-:Y:S01]  /*39510*/  IMAD.WIDE R28, R33.reuse, 0x2, R146 ;  /* 0x00000002211c7825 */ /* 0x040fe200078e0292 */
[----:B------:R-:W-:Y:S01]  /*39520*/  @P5 STG.E.U16 desc[UR60][R24.64], R87 ;  /* 0x0000005718005986 */ /* 0x000fe2000c10153c */
[----:B------:R-:W3:Y:S02]  /*39530*/  LDC R35, c[0x0][0x228] ;  /* 0x00008a00ff237b82 */ /* 0x000ee40000000800 */
[----:B------:R-:W-:Y:S01]  /*39540*/  IMAD.WIDE R30, R33, 0x2, R14 ;  /* 0x00000002211e7825 */ /* 0x000fe200078e020e */
[----:B------:R-:W-:Y:S04]  /*39550*/  @P4 STG.E.U16 desc[UR60][R26.64], R3 ;  /* 0x000000031a004986 */ /* 0x000fe8000c10153c */
[----:B------:R1:W-:Y:S01]  /*39560*/  @P6 STG.E.U16 desc[UR60][R28.64], R48 ;  /* 0x000000301c006986 */ /* 0x0003e2000c10153c */
[----:B------:R-:W3:Y:S03]  /*39570*/  LDC R36, c[0x0][0x228] ;  /* 0x00008a00ff247b82 */ /* 0x000ee60000000800 */
[----:B------:R1:W-:Y:S01]  /*39580*/  @P2 STG.E.U16 desc[UR60][R30.64], R37 ;  /* 0x000000251e002986 */ /* 0x0003e2000c10153c */
[----:B--2---:R-:W-:-:S02]  /*39590*/  ISETP.LT.AND P2, PT, R171, R10, !P1 ;  /* 0x0000000aab00720c */ /* 0x004fc40004f41270 */
[----:B-----5:R-:W-:Y:S02]  /*395a0*/  ISETP.LT.AND P1, PT, R170, R32, !P1 ;  /* 0x00000020aa00720c */ /* 0x020fe40004f21270 */
[----:B------:R-:W2:Y:S01]  /*395b0*/  LDC R32, c[0x0][0x228] ;  /* 0x00008a00ff207b82 */ /* 0x000ea20000000800 */
[----:B0-----:R-:W-:Y:S01]  /*395c0*/  ISETP.LT.AND P5, PT, R173, R0, !P3 ;  /* 0x00000000ad00720c */ /* 0x001fe20005fa1270 */
[----:B------:R-:W-:Y:S02]  /*395d0*/  VIADD R0, R174, 0x3a ;  /* 0x0000003aae007836 */ /* 0x000fe40000000000 */
[----:B-1----:R-:W-:-:S03]  /*395e0*/  IMAD.IADD R29, R33, 0x1, R145 ;  /* 0x00000001211d7824 */ /* 0x002fc600078e0291 */
[----:B------:R-:W-:Y:S01]  /*395f0*/  ISETP.GE.AND P4, PT, R0, R149, PT ;  /* 0x000000950000720c */ /* 0x000fe20003f86270 */
[C---:B------:R-:W-:Y:S01]  /*39600*/  IMAD.WIDE R2, R33.reuse, 0x2, R12 ;  /* 0x0000000221027825 */ /* 0x040fe200078e020c */
[----:B------:R-:W0:Y:S01]  /*39610*/  LDC R0, c[0x0][0x228] ;  /* 0x00008a00ff007b82 */ /* 0x000e220000000800 */
[----:B------:R-:W-:Y:S02]  /*39620*/  ISETP.LT.AND P6, PT, R172, R34, !P3 ;  /* 0x00000022ac00720c */ /* 0x000fe40005fc1270 */
[----:B------:R-:W-:Y:S01]  /*39630*/  IMAD.WIDE R24, R33, 0x2, R54 ;  /* 0x0000000221187825 */ /* 0x000fe200078e0236 */
[----:B------:R-:W-:Y:S01]  /*39640*/  PRMT R31, R16, 0x7632, R31 ;  /* 0x00007632101f7816 */ /* 0x000fe2000000001f */
[----:B------:R1:W-:Y:S02]  /*39650*/  @P2 STG.E.U16 desc[UR60][R2.64], R16 ;  /* 0x0000001002002986 */ /* 0x0003e4000c10153c */
[----:B------:R-:W-:Y:S01]  /*39660*/  VIADD R10, R174, 0x3b ;  /* 0x0000003bae0a7836 */ /* 0x000fe20000000000 */
[----:B------:R-:W5:Y:S01]  /*39670*/  LDC R28, c[0x0][0x228] ;  /* 0x00008a00ff1c7b82 */ /* 0x000f620000000800 */
[----:B------:R-:W-:Y:S01]  /*39680*/  IMAD.WIDE R26, R29, 0x2, R146 ;  /* 0x000000021d1a7825 */ /* 0x000fe200078e0292 */
[----:B------:R3:W-:Y:S01]  /*39690*/  @P1 STG.E.U16 desc[UR60][R24.64], R31 ;  /* 0x0000001f18001986 */ /* 0x0007e2000c10153c */
[----:B----4-:R-:W-:-:S02]  /*396a0*/  ISETP.LT.AND P1, PT, R171, R8, !P3 ;  /* 0x00000008ab00720c */ /* 0x010fc40005f21270 */
[----:B------:R-:W-:Y:S01]  /*396b0*/  ISETP.GE.AND P2, PT, R10, R11, PT ;  /* 0x0000000b0a00720c */ /* 0x000fe20003f46270 */
[----:B------:R-:W-:Y:S01]  /*396c0*/  @P5 STG.E.U16 desc[UR60][R26.64], R4 ;  /* 0x000000041a005986 */ /* 0x000fe2000c10153c */
[----:B--2---:R-:W-:Y:S01]  /*396d0*/  ISETP.LT.AND P3, PT, R170, R32, !P3 ;  /* 0x00000020aa00720c */ /* 0x004fe20005f61270 */
[----:B------:R-:W-:Y:S01]  /*396e0*/  IMAD.WIDE R10, R29, 0x2, R14 ;  /* 0x000000021d0a7825 */ /* 0x000fe200078e020e */
[----:B-1----:R-:W-:Y:S01]  /*396f0*/  PRMT R3, R4, 0x7632, R3 ;  /* 0x0000763204037816 */ /* 0x002fe20000000003 */
[----:B------:R-:W1:Y:S01]  /*39700*/  LDC R30, c[0x0][0x228] ;  /* 0x00008a00ff1e7b82 */ /* 0x000e620000000800 */
[----:B---3--:R-:W-:Y:S01]  /*39710*/  ISETP.LT.AND P5, PT, R173, R35, !P4 ;  /* 0x00000023ad00720c */ /* 0x008fe200067a1270 */
[----:B------:R-:W-:Y:S02]  /*39720*/  IMAD.IADD R31, R29, 0x1, R145 ;  /* 0x000000011d1f7824 */ /* 0x000fe400078e0291 */
[----:B------:R2:W-:Y:S04]  /*39730*/  @P6 STG.E.U16 desc[UR60][R10.64], R3 ;  /* 0x000000030a006986 */ /* 0x0005e8000c10153c */
[----:B------:R-:W3:Y:S01]  /*39740*/  LDC R16, c[0x0][0x228] ;  /* 0x00008a00ff107b82 */ /* 0x000ee20000000800 */
[----:B------:R-:W-:Y:S01]  /*39750*/  PRMT R33, R20, 0x7632, R33 ;  /* 0x0000763214217816 */ /* 0x000fe20000000021 */
[----:B------:R-:W-:Y:S01]  /*39760*/  IMAD.WIDE R24, R31, 0x2, R146 ;  /* 0x000000021f187825 */ /* 0x000fe200078e0292 */
[----:B------:R-:W-:-:S05]  /*39770*/  ISETP.LT.AND P6, PT, R172, R36, !P4 ;  /* 0x00000024ac00720c */ /* 0x000fca00067c1270 */
[----:B------:R-:W4:Y:S01]  /*39780*/  LDC R32, c[0x0][0x228] ;  /* 0x00008a00ff207b82 */ /* 0x000f220000000800 */
[----:B--2---:R-:W-:-:S04]  /*39790*/  IMAD.WIDE R2, R29, 0x2, R12 ;  /* 0x000000021d027825 */ /* 0x004fc800078e020c */
[----:B------:R-:W-:Y:S01]  /*397a0*/  IMAD.WIDE R10, R29, 0x2, R54 ;  /* 0x000000021d0a7825 */ /* 0x000fe200078e0236 */
[----:B------:R2:W-:Y:S02]  /*397b0*/  @P1 STG.E.U16 desc[UR60][R2.64], R20 ;  /* 0x0000001402001986 */ /* 0x0005e4000c10153c */
[----:B------:R-:W4:Y:S02]  /*397c0*/  LDC R4, c[0x0][0x228] ;  /* 0x00008a00ff047b82 */ /* 0x000f240000000800 */
[----:B------:R-:W-:Y:S04]  /*397d0*/  @P3 STG.E.U16 desc[UR60][R10.64], R33 ;  /* 0x000000210a003986 */ /* 0x000fe8000c10153c */
[----:B------:R1:W-:Y:S01]  /*397e0*/  @P5 STG.E.U16 desc[UR60][R24.64], R49 ;  /* 0x0000003118005986 */ /* 0x0003e2000c10153c */
[----:B0-----:R-:W-:Y:S01]  /*397f0*/  ISETP.LT.AND P5, PT, R171, R0, !P4 ;  /* 0x00000000ab00720c */ /* 0x001fe200067a1270 */
[----:B------:R-:W-:Y:S01]  /*39800*/  IMAD.WIDE R26, R31, 0x2, R14 ;  /* 0x000000021f1a7825 */ /* 0x000fe200078e020e */
[----:B------:R-:W-:Y:S01]  /*39810*/  PRMT R34, R49, 0x7632, R34 ;  /* 0x0000763231227816 */ /* 0x000fe20000000022 */
[----:B------:R-:W0:Y:S01]  /*39820*/  LDC R0, c[0x0][0x228] ;  /* 0x00008a00ff007b82 */ /* 0x000e220000000800 */
[----:B-----5:R-:W-:Y:S01]  /*39830*/  ISETP.LT.AND P4, PT, R170, R28, !P4 ;  /* 0x0000001caa00720c */ /* 0x020fe20006781270 */
[----:B------:R-:W-:-:S02]  /*39840*/  VIADD R8, R174, 0x3c ;  /* 0x0000003cae087836 */ /* 0x000fc40000000000 */
[----:B--2---:R-:W-:Y:S01]  /*39850*/  IMAD.WIDE R2, R31, 0x2, R12 ;  /* 0x000000021f027825 */ /* 0x004fe200078e020c */
[----:B------:R-:W-:Y:S01]  /*39860*/  @P6 STG.E.U16 desc[UR60][R26.64], R34 ;  /* 0x000000221a006986 */ /* 0x000fe2000c10153c */
[----:B-1----:R-:W-:Y:S02]  /*39870*/  ISETP.LT.AND P6, PT, R173, R30, !P2 ;  /* 0x0000001ead00720c */ /* 0x002fe400057c1270 */
[----:B------:R-:W1:Y:S01]  /*39880*/  LDC R28, c[0x0][0x228] ;  /* 0x00008a00ff1c7b82 */ /* 0x000e620000000800 */
[----:B------:R-:W-:Y:S01]  /*39890*/  ISETP.GE.AND P1, PT, R8, R9, PT ;  /* 0x000000090800720c */ /* 0x000fe20003f26270 */
[----:B------:R-:W-:Y:S01]  /*398a0*/  IMAD.WIDE R8, R31, 0x2, R54 ;  /* 0x000000021f087825 */ /* 0x000fe200078e0236 */
[----:B------:R-:W-:Y:S01]  /*398b0*/  PRMT R25, R17, 0x7632, R25 ;  /* 0x0000763211197816 */ /* 0x000fe20000000019 */
[----:B------:R-:W-:Y:S01]  /*398c0*/  @P5 STG.E.U16 desc[UR60][R2.64], R17 ;  /* 0x0000001102005986 */ /* 0x000fe2000c10153c */
[----:B---3--:R-:W-:Y:S01]  /*398d0*/  ISETP.LT.AND P5, PT, R172, R16, !P2 ;  /* 0x00000010ac00720c */ /* 0x008fe200057a1270 */
[----:B------:R-:W-:-:S02]  /*398e0*/  IMAD.IADD R29, R31, 0x1, R145 ;  /* 0x000000011f1d7824 */ /* 0x000fc400078e0291 */
[----:B------:R-:W2:Y:S01]  /*398f0*/  LDC R30, c[0x0][0x228] ;  /* 0x00008a00ff1e7b82 */ /* 0x000ea20000000800 */
[----:B------:R-:W-:Y:S01]  /*39900*/  VIADD R20, R174, 0x3d ;  /* 0x0000003dae147836 */ /* 0x000fe20000000000 */
[----:B------:R3:W-:Y:S01]  /*39910*/  @P4 STG.E.U16 desc[UR60][R8.64], R25 ;  /* 0x0000001908004986 */ /* 0x0007e2000c10153c */
[----:B------:R-:W-:Y:S01]  /*39920*/  IMAD.WIDE R10, R29, 0x2, R146 ;  /* 0x000000021d0a7825 */ /* 0x000fe200078e0292 */
[----:B----4-:R-:W-:-:S04]  /*39930*/  ISETP.LT.AND P4, PT, R171, R32, !P2 ;  /* 0x00000020ab00720c */ /* 0x010fc80005781270 */
[----:B------:R-:W4:Y:S01]  /*39940*/  LDC R16, c[0x0][0x228] ;  /* 0x00008a00ff107b82 */ /* 0x000f220000000800 */
[----:B------:R-:W-:Y:S01]  /*39950*/  ISETP.GE.AND P3, PT, R20, R157, PT ;  /* 0x0000009d1400720c */ /* 0x000fe20003f66270 */
[----:B------:R5:W-:Y:S01]  /*39960*/  @P6 STG.E.U16 desc[UR60][R10.64], R5 ;  /* 0x000000050a006986 */ /* 0x000be2000c10153c */
[----:B------:R-:W-:Y:S01]  /*39970*/  ISETP.LT.AND P6, PT, R170, R4, !P2 ;  /* 0x00000004aa00720c */ /* 0x000fe200057c1270 */
[----:B------:R-:W-:Y:S01]  /*39980*/  VIADD R4, R174, 0x3e ;  /* 0x0000003eae047836 */ /* 0x000fe20000000000 */
[----:B---3--:R-:W-:-:S03]  /*39990*/  PRMT R9, R5, 0x7632, R9 ;  /* 0x0000763205097816 */ /* 0x008fc60000000009 */
[----:B------:R-:W3:Y:S01]  /*399a0*/  LDC R20, c[0x0][0x228] ;  /* 0x00008a00ff147b82 */ /* 0x000ee20000000800 */
[----:B------:R-:W-:-:S04]  /*399b0*/  IMAD.WIDE R24, R29, 0x2, R14 ;  /* 0x000000021d187825 */ /* 0x000fc800078e020e */
[----:B------:R-:W-:-:S03]  /*399c0*/  IMAD.WIDE R2, R29, 0x2, R12 ;  /* 0x000000021d027825 */ /* 0x000fc600078e020c */
[----:B------:R-:W3:Y:S01]  /*399d0*/  LDC R17, c[0x0][0x228] ;  /* 0x00008a00ff117b82 */ /* 0x000ee20000000800 */
[----:B------:R1:W-:Y:S01]  /*399e0*/  @P5 STG.E.U16 desc[UR60][R24.64], R9 ;  /* 0x0000000918005986 */ /* 0x0003e2000c10153c */
[----:B0-----:R-:W-:Y:S02]  /*399f0*/  ISETP.LT.AND P5, PT, R173, R0, !P1 ;  /* 0x00000000ad00720c */ /* 0x001fe40004fa1270 */
[----:B------:R-:W-:Y:S01]  /*39a00*/  ISETP.GE.AND P2, PT, R4, R155, PT ;  /* 0x0000009b0400720c */ /* 0x000fe20003f46270 */
[----:B------:R0:W-:Y:S01]  /*39a10*/  @P4 STG.E.U16 desc[UR60][R2.64], R21 ;  /* 0x0000001502004986 */ /* 0x0001e2000c10153c */
[----:B-----5:R-:W-:Y:S01]  /*39a20*/  PRMT R11, R21, 0x7632, R11 ;  /* 0x00007632150b7816 */ /* 0x020fe2000000000b */
[C---:B------:R-:W-:Y:S01]  /*39a30*/  IMAD.WIDE R4, R29.reuse, 0x2, R54 ;  /* 0x000000021d047825 */ /* 0x040fe200078e0236 */
[----:B------:R-:W5:Y:S01]  /*39a40*/  LDC R0, c[0x0][0x228] ;  /* 0x00008a00ff007b82 */ /* 0x000f620000000800 */
[----:B-1----:R-:W-:Y:S02]  /*39a50*/  ISETP.LT.AND P4, PT, R172, R28, !P1 ;  /* 0x0000001cac00720c */ /* 0x002fe40004f81270 */
[----:B------:R-:W-:Y:S01]  /*39a60*/  IMAD.IADD R29, R29, 0x1, R145 ;  /* 0x000000011d1d7824 */ /* 0x000fe200078e0291 */
[----:B------:R1:W-:Y:S04]  /*39a70*/  @P6 STG.E.U16 desc[UR60][R4.64], R11 ;  /* 0x0000000b04006986 */ /* 0x0003e8000c10153c */
[----:B------:R-:W5:Y:S01]  /*39a80*/  LDC R24, c[0x0][0x228] ;  /* 0x00008a00ff187b82 */ /* 0x000f620000000800 */
[----:B--2---:R-:W-:-:S07]  /*39a90*/  ISETP.LT.AND P6, PT, R171, R30, !P1 ;  /* 0x0000001eab00720c */ /* 0x004fce0004fc1270 */
[----:B0-----:R-:W0:Y:S01]  /*39aa0*/  LDC R21, c[0x0][0x228] ;  /* 0x00008a00ff157b82 */ /* 0x001e220000000800 */
[C---:B------:R-:W-:Y:S01]  /*39ab0*/  IMAD.WIDE R8, R29.reuse, 0x2, R146 ;  /* 0x000000021d087825 */ /* 0x040fe200078e0292 */
[----:B----4-:R-:W-:Y:S02]  /*39ac0*/  ISETP.LT.AND P1, PT, R170, R16, !P1 ;  /* 0x00000010aa00720c */ /* 0x010fe40004f21270 */
[----:B-1----:R-:W-:Y:S01]  /*39ad0*/  PRMT R5, R50, 0x7632, R5 ;  /* 0x0000763232057816 */ /* 0x002fe20000000005 */
[----:B------:R-:W-:-:S03]  /*39ae0*/  IMAD.WIDE R10, R29, 0x2, R14 ;  /* 0x000000021d0a7825 */ /* 0x000fc600078e020e */
[----:B------:R-:W1:Y:S01]  /*39af0*/  LDC R16, c[0x0][0x228] ;  /* 0x00008a00ff107b82 */ /* 0x000e620000000800 */
[----:B------:R2:W-:Y:S01]  /*39b00*/  @P5 STG.E.U16 desc[UR60][R8.64], R50 ;  /* 0x0000003208005986 */ /* 0x0005e2000c10153c */
[----:B------:R-:W-:-:S03]  /*39b10*/  IMAD.WIDE R2, R29, 0x2, R12 ;  /* 0x000000021d027825 */ /* 0x000fc600078e020c */
[----:B------:R4:W-:Y:S01]  /*39b20*/  @P4 STG.E.U16 desc[UR60][R10.64], R5 ;  /* 0x000000050a004986 */ /* 0x0009e2000c10153c */
[----:B---3--:R-:W-:Y:S02]  /*39b30*/  ISETP.LT.AND P4, PT, R172, R20, !P3 ;  /* 0x00000014ac00720c */ /* 0x008fe40005f81270 */
[----:B------:R-:W3:Y:S01]  /*39b40*/  LDC R20, c[0x0][0x228] ;  /* 0x00008a00ff147b82 */ /* 0x000ee20000000800 */
[----:B------:R-:W-:Y:S02]  /*39b50*/  ISETP.LT.AND P5, PT, R173, R17, !P3 ;  /* 0x00000011ad00720c */ /* 0x000fe40005fa1270 */
[----:B--2---:R-:W-:-:S05]  /*39b60*/  PRMT R9, R18, 0x7632, R9 ;  /* 0x0000763212097816 */ /* 0x004fca0000000009 */
[----:B------:R-:W2:Y:S01]  /*39b70*/  LDC R25, c[0x0][0x228] ;  /* 0x00008a00ff197b82 */ /* 0x000ea20000000800 */
[C---:B----4-:R-:W-:Y:S01]  /*39b80*/  IMAD.WIDE R4, R29.reuse, 0x2, R54 ;  /* 0x000000021d047825 */ /* 0x050fe200078e0236 */
[----:B------:R4:W-:Y:S06]  /*39b90*/  @P6 STG.E.U16 desc[UR60][R2.64], R18 ;  /* 0x0000001202006986 */ /* 0x0009ec000c10153c */
[----:B------:R-:W3:Y:S01]  /*39ba0*/  LDC R26, c[0x0][0x228] ;  /* 0x00008a00ff1a7b82 */ /* 0x000ee20000000800 */
[----:B------:R-:W-:Y:S01]  /*39bb0*/  IMAD.IADD R17, R29, 0x1, R145 ;  /* 0x000000011d117824 */ /* 0x000fe200078e0291 */
[----:B------:R4:W-:Y:S01]  /*39bc0*/  @P1 STG.E.U16 desc[UR60][R4.64], R9 ;  /* 0x0000000904001986 */ /* 0x0009e2000c10153c */
[----:B-----5:R-:W-:-:S05]  /*39bd0*/  ISETP.LT.AND P1, PT, R171, R0, !P3 ;  /* 0x00000000ab00720c */ /* 0x020fca0005f21270 */
[----:B------:R-:W5:Y:S01]  /*39be0*/  LDC R27, c[0x0][0x228] ;  /* 0x00008a00ff1b7b82 */ /* 0x000f620000000800 */
[----:B0-----:R-:W-:Y:S01]  /*39bf0*/  ISETP.LT.AND P3, PT, R170, R21, !P3 ;  /* 0x00000015aa00720c */ /* 0x001fe20005f61270 */
[----:B----4-:R-:W-:Y:S01]  /*39c00*/  IMAD.WIDE R2, R17, 0x2, R146 ;  /* 0x0000000211027825 */ /* 0x010fe200078e0292 */
[----:B------:R-:W-:-:S05]  /*39c10*/  ISETP.LT.AND P6, PT, R173, R24, !P2 ;  /* 0x00000018ad00720c */ /* 0x000fca00057c1270 */
[----:B------:R-:W0:Y:S01]  /*39c20*/  LDC R28, c[0x0][0x228] ;  /* 0x00008a00ff1c7b82 */ /* 0x000e220000000800 */
[----:B------:R-:W-:Y:S01]  /*39c30*/  IMAD.WIDE R8, R17, 0x2, R14 ;  /* 0x0000000211087825 */ /* 0x000fe200078e020e */
[----:B------:R-:W-:-:S06]  /*39c40*/  PRMT R0, R6, 0x7632, R0 ;  /* 0x0000763206007816 */ /* 0x000fcc0000000000 */
[----:B------:R-:W4:Y:S01]  /*39c50*/  LDC R30, c[0x0][0x228] ;  /* 0x00008a00ff1e7b82 */ /* 0x000f220000000800 */
[C---:B------:R-:W-:Y:S01]  /*39c60*/  IMAD.IADD R21, R17.reuse, 0x1, R145 ;  /* 0x0000000111157824 */ /* 0x040fe200078e0291 */
[----:B------:R2:W-:Y:S01]  /*39c70*/  @P5 STG.E.U16 desc[UR60][R2.64], R6 ;  /* 0x0000000602005986 */ /* 0x0005e2000c10153c */
[----:B------:R-:W-:-:S03]  /*39c80*/  IMAD.WIDE R10, R17, 0x2, R12 ;  /* 0x00000002110a7825 */ /* 0x000fc600078e020c */
[----:B------:R-:W-:Y:S01]  /*39c90*/  @P4 STG.E.U16 desc[UR60][R8.64], R0 ;  /* 0x0000000008004986 */ /* 0x000fe2000c10153c */
[----:B-1----:R-:W-:Y:S01]  /*39ca0*/  ISETP.LT.AND P4, PT, R172, R16, !P0 ;  /* 0x00000010ac00720c */ /* 0x002fe20004781270 */
[----:B------:R-:W-:-:S04]  /*39cb0*/  IMAD.WIDE R4, R17, 0x2, R54 ;  /* 0x0000000211047825 */ /* 0x000fc800078e0236 */
[----:B------:R-:W-:Y:S01]  /*39cc0*/  IMAD.WIDE R16, R21, 0x2, R146 ;  /* 0x0000000215107825 */ /* 0x000fe200078e0292 */
[----:B--2---:R-:W-:Y:S01]  /*39cd0*/  PRMT R3, R22, 0x7632, R3 ;  /* 0x0000763216037816 */ /* 0x004fe20000000003 */
[----:B------:R-:W-:Y:S04]  /*39ce0*/  @P1 STG.E.U16 desc[UR60][R10.64], R22 ;  /* 0x000000160a001986 */ /* 0x000fe8000c10153c */
[----:B------:R1:W-:Y:S01]  /*39cf0*/  @P3 STG.E.U16 desc[UR60][R4.64], R3 ;  /* 0x0000000304003986 */ /* 0x0003e2000c10153c */
[----:B------:R-:W-:-:S03]  /*39d00*/  ISETP.LT.AND P3, PT, R171, R25, !P2 ;  /* 0x00000019ab00720c */ /* 0x000fc60005761270 */
[----:B------:R2:W-:Y:S01]  /*39d10*/  @P6 STG.E.U16 desc[UR60][R16.64], R51 ;  /* 0x0000003310006986 */ /* 0x0005e2000c10153c */
[----:B---3--:R-:W-:Y:S02]  /*39d20*/  ISETP.LT.AND P6, PT, R172, R20, !P2 ;  /* 0x00000014ac00720c */ /* 0x008fe400057c1270 */
[C---:B------:R-:W-:Y:S02]  /*39d30*/  ISETP.LT.AND P2, PT, R170.reuse, R26, !P2 ;  /* 0x0000001aaa00720c */ /* 0x040fe40005741270 */
[----:B-----5:R-:W-:Y:S02]  /*39d40*/  ISETP.LT.AND P5, PT, R173, R27, !P0 ;  /* 0x0000001bad00720c */ /* 0x020fe400047a1270 */
[----:B0-----:R-:W-:Y:S01]  /*39d50*/  ISETP.LT.AND P1, PT, R171, R28, !P0 ;  /* 0x0000001cab00720c */ /* 0x001fe20004721270 */
[C---:B------:R-:W-:Y:S01]  /*39d60*/  IMAD.IADD R145, R21.reuse, 0x1, R145 ;  /* 0x0000000115917824 */ /* 0x040fe200078e0291 */
[----:B----4-:R-:W-:Y:S01]  /*39d70*/  ISETP.LT.AND P0, PT, R170, R30, !P0 ;  /* 0x0000001eaa00720c */ /* 0x010fe20004701270 */
[----:B-1----:R-:W-:Y:S01]  /*39d80*/  IMAD.WIDE R2, R21, 0x2, R14 ;  /* 0x0000000215027825 */ /* 0x002fe200078e020e */
[----:B------:R-:W-:-:S02]  /*39d90*/  PRMT R0, R51, 0x7632, R0 ;  /* 0x0000763233007816 */ /* 0x000fc40000000000 */
[----:B------:R-:W-:Y:S01]  /*39da0*/  PRMT R5, R19, 0x7632, R5 ;  /* 0x0000763213057816 */ /* 0x000fe20000000005 */
[----:B------:R-:W-:Y:S01]  /*39db0*/  IMAD.WIDE R8, R21, 0x2, R12 ;  /* 0x0000000215087825 */ /* 0x000fe200078e020c */
[----:B------:R-:W-:-:S03]  /*39dc0*/  PRMT R4, R7, 0x7632, R4 ;  /* 0x0000763207047816 */ /* 0x000fc60000000004 */
[----:B------:R-:W-:Y:S01]  /*39dd0*/  IMAD.WIDE R10, R21, 0x2, R54 ;  /* 0x00000002150a7825 */ /* 0x000fe200078e0236 */
[----:B------:R2:W-:Y:S03]  /*39de0*/  @P6 STG.E.U16 desc[UR60][R2.64], R0 ;  /* 0x0000000002006986 */ /* 0x0005e6000c10153c */
[C---:B------:R-:W-:Y:S01]  /*39df0*/  IMAD.WIDE R146, R145.reuse, 0x2, R146 ;  /* 0x0000000291927825 */ /* 0x040fe200078e0292 */
[----:B------:R2:W-:Y:S03]  /*39e00*/  @P3 STG.E.U16 desc[UR60][R8.64], R19 ;  /* 0x0000001308003986 */ /* 0x0005e6000c10153c */
[C---:B------:R-:W-:Y:S01]  /*39e10*/  IMAD.WIDE R14, R145.reuse, 0x2, R14 ;  /* 0x00000002910e7825 */ /* 0x040fe200078e020e */
[----:B------:R2:W-:Y:S03]  /*39e20*/  @P2 STG.E.U16 desc[UR60][R10.64], R5 ;  /* 0x000000050a002986 */ /* 0x0005e6000c10153c */
[C---:B------:R-:W-:Y:S01]  /*39e30*/  IMAD.WIDE R12, R145.reuse, 0x2, R12 ;  /* 0x00000002910c7825 */ /* 0x040fe200078e020c */
[----:B------:R2:W-:Y:S04]  /*39e40*/  @P5 STG.E.U16 desc[UR60][R146.64], R7 ;  /* 0x0000000792005986 */ /* 0x0005e8000c10153c */
[----:B------:R2:W-:Y:S01]  /*39e50*/  @P4 STG.E.U16 desc[UR60][R14.64], R4 ;  /* 0x000000040e004986 */ /* 0x0005e2000c10153c */
[----:B------:R-:W-:-:S03]  /*39e60*/  IMAD.WIDE R54, R145, 0x2, R54 ;  /* 0x0000000291367825 */ /* 0x000fc600078e0236 */
[----:B------:R2:W-:Y:S01]  /*39e70*/  @P1 STG.E.U16 desc[UR60][R12.64], R23 ;  /* 0x000000170c001986 */ /* 0x0005e2000c10153c */
[----:B------:R-:W-:Y:S05]  /*39e80*/  @!P0 EXIT ;  /* 0x000000000000894d */ /* 0x000fea0003800000 */
[----:B------:R-:W-:-:S05]  /*39e90*/  PRMT R27, R23, 0x7632, R27 ;  /* 0x00007632171b7816 */ /* 0x000fca000000001b */
[----:B------:R-:W-:Y:S01]  /*39ea0*/  STG.E.U16 desc[UR60][R54.64], R27 ;  /* 0x0000001b36007986 */ /* 0x000fe2000c10153c */
[----:B------:R-:W-:Y:S05]  /*39eb0*/  EXIT ;  /* 0x000000000000794d */ /* 0x000fea0003800000 */
.L_x_2:
[----:B------:R-:W-:-:S00]  /*39ec0*/  BRA `(.L_x_2) ;  /* 0xfffffffc00fc7947 */ /* 0x000fc0000383ffff */
[----:B------:R-:W-:-:S00]  /*39ed0*/  NOP ;  /* 0x0000000000007918 */ /* 0x000fc00000000000 */
        /* <DEDUP_REMOVED lines=10> */
.L_x_3:


//--------------------- .nv.shared.matmul_kernel  --------------------------
	.section	.nv.shared.matmul_kernel,"aw",@nobits
	.sectionflags	@""
	.align	16
	.zero		1024


//--------------------- .nv.shared.reserved.0     --------------------------
	.section	.nv.shared.reserved.0,"aw",@nobits
	.weak		__nv_reservedSMEM_offset_0_alias
	.size		__nv_reservedSMEM_offset_0_alias, 0, 0
	.other		__nv_reservedSMEM_offset_0_alias,@"STO_CUDA_RESERVED_SHARED STV_DEFAULT"
__nv_reservedSMEM_offset_0_alias:
	.zero		0


//--------------------- .nv.constant0.matmul_kernel --------------------------
	.section	.nv.constant0.matmul_kernel,"a",@progbits
	.sectionflags	@""
	.align	4
.nv.constant0.matmul_kernel:
	.zero		608


//--------------------- SYMBOLS --------------------------

	.type		.nv.reservedSmem.offset0,@object
	.size		.nv.reservedSmem.offset0,0x4
